//
// Generated by NVIDIA NVVM Compiler
//
// Compiler Build ID: CL-36424714
// Cuda compilation tools, release 13.0, V13.0.88
// Based on NVVM 20.0.0
//

.version 9.0
.target sm_100
.address_size 64

	// .globl	_Z11mine_kernelPhPjmi
.const .align 4 .b8 k[256] = {152, 47, 138, 66, 145, 68, 55, 113, 207, 251, 192, 181, 165, 219, 181, 233, 91, 194, 86, 57, 241, 17, 241, 89, 164, 130, 63, 146, 213, 94, 28, 171, 152, 170, 7, 216, 1, 91, 131, 18, 190, 133, 49, 36, 195, 125, 12, 85, 116, 93, 190, 114, 254, 177, 222, 128, 167, 6, 220, 155, 116, 241, 155, 193, 193, 105, 155, 228, 134, 71, 190, 239, 198, 157, 193, 15, 204, 161, 12, 36, 111, 44, 233, 45, 170, 132, 116, 74, 220, 169, 176, 92, 218, 136, 249, 118, 82, 81, 62, 152, 109, 198, 49, 168, 200, 39, 3, 176, 199, 127, 89, 191, 243, 11, 224, 198, 71, 145, 167, 213, 81, 99, 202, 6, 103, 41, 41, 20, 133, 10, 183, 39, 56, 33, 27, 46, 252, 109, 44, 77, 19, 13, 56, 83, 84, 115, 10, 101, 187, 10, 106, 118, 46, 201, 194, 129, 133, 44, 114, 146, 161, 232, 191, 162, 75, 102, 26, 168, 112, 139, 75, 194, 163, 81, 108, 199, 25, 232, 146, 209, 36, 6, 153, 214, 133, 53, 14, 244, 112, 160, 106, 16, 22, 193, 164, 25, 8, 108, 55, 30, 76, 119, 72, 39, 181, 188, 176, 52, 179, 12, 28, 57, 74, 170, 216, 78, 79, 202, 156, 91, 243, 111, 46, 104, 238, 130, 143, 116, 111, 99, 165, 120, 20, 120, 200, 132, 8, 2, 199, 140, 250, 255, 190, 144, 235, 108, 80, 164, 247, 163, 249, 190, 242, 120, 113, 198};

.visible .entry _Z11mine_kernelPhPjmi(
	.param .u64 .ptr .align 1 _Z11mine_kernelPhPjmi_param_0,
	.param .u64 .ptr .align 1 _Z11mine_kernelPhPjmi_param_1,
	.param .u64 _Z11mine_kernelPhPjmi_param_2,
	.param .u32 _Z11mine_kernelPhPjmi_param_3
)
{
	.local .align 16 .b8 	__local_depot0[32];
	.reg .b64 	%SP;
	.reg .b64 	%SPL;
	.reg .pred 	%p<8>;
	.reg .b16 	%rs<11>;
	.reg .b32 	%r<7658>;
	.reg .b64 	%rd<17>;

	mov.u64 	%SPL, __local_depot0;
	ld.param.u64 	%rd6, [_Z11mine_kernelPhPjmi_param_0];
	ld.param.u64 	%rd5, [_Z11mine_kernelPhPjmi_param_2];
	ld.param.u32 	%r63, [_Z11mine_kernelPhPjmi_param_3];
	cvta.to.global.u64 	%rd1, %rd6;
	add.u64 	%rd2, %SPL, 0;
	setp.lt.s32 	%p1, %r63, 1;
	@%p1 bra 	$L__BB0_8;
	cvt.u32.u64 	%r65, %rd5;
	mov.u32 	%r66, %ntid.x;
	mov.u32 	%r67, %ctaid.x;
	mov.u32 	%r68, %tid.x;
	mad.lo.s32 	%r69, %r67, %r66, %r68;
	add.s32 	%r1, %r69, %r65;
	ld.const.u32 	%r70, [k];
	add.s32 	%r2, %r70, 2070320805;
	ld.const.u32 	%r3, [k+4];
	ld.const.u32 	%r4, [k+16];
	ld.const.u32 	%r5, [k+20];
	ld.const.u32 	%r6, [k+24];
	ld.const.u32 	%r7, [k+28];
	ld.const.u32 	%r8, [k+32];
	ld.const.u32 	%r9, [k+36];
	ld.const.u32 	%r10, [k+40];
	ld.const.u32 	%r11, [k+48];
	ld.const.u32 	%r12, [k+52];
	ld.const.u32 	%r13, [k+56];
	ld.const.u32 	%r14, [k+60];
	ld.const.u32 	%r15, [k+64];
	ld.const.u32 	%r16, [k+68];
	ld.const.u32 	%r17, [k+72];
	ld.const.u32 	%r18, [k+76];
	ld.const.u32 	%r19, [k+80];
	ld.const.u32 	%r20, [k+84];
	ld.const.u32 	%r21, [k+88];
	ld.const.u32 	%r22, [k+92];
	ld.const.u32 	%r23, [k+96];
	ld.const.u32 	%r24, [k+100];
	ld.const.u32 	%r25, [k+112];
	ld.const.u32 	%r26, [k+116];
	ld.const.u32 	%r27, [k+120];
	ld.const.u32 	%r28, [k+128];
	ld.const.u32 	%r29, [k+132];
	ld.const.u32 	%r30, [k+136];
	ld.const.u32 	%r31, [k+140];
	ld.const.u32 	%r32, [k+144];
	ld.const.u32 	%r33, [k+148];
	ld.const.u32 	%r34, [k+152];
	ld.const.u32 	%r35, [k+156];
	ld.const.u32 	%r36, [k+160];
	ld.const.u32 	%r37, [k+164];
	ld.const.u32 	%r38, [k+168];
	ld.const.u32 	%r39, [k+172];
	ld.const.u32 	%r40, [k+176];
	ld.const.u32 	%r41, [k+180];
	ld.const.u32 	%r42, [k+184];
	ld.const.u32 	%r43, [k+188];
	ld.const.u32 	%r44, [k+192];
	ld.const.u32 	%r45, [k+196];
	ld.const.u32 	%r46, [k+200];
	ld.const.u32 	%r47, [k+204];
	ld.const.u32 	%r48, [k+208];
	ld.const.u32 	%r49, [k+212];
	ld.const.u32 	%r50, [k+216];
	ld.const.u32 	%r51, [k+220];
	ld.const.u32 	%r52, [k+224];
	ld.const.u32 	%r53, [k+228];
	ld.const.u32 	%r54, [k+240];
	ld.const.u32 	%r55, [k+244];
	ld.const.u32 	%r56, [k+248];
	mov.b32 	%r7656, 0;
	ld.const.u32 	%r57, [k+252];
$L__BB0_2:
	mul.lo.s32 	%r59, %r7656, 112;
	cvt.u64.u32 	%rd8, %r59;
	add.s64 	%rd3, %rd1, %rd8;
	ld.global.u32 	%r71, [%rd3];
	setp.ne.s32 	%p2, %r71, 32;
	@%p2 bra 	$L__BB0_7;
	ld.global.u8 	%r4681, [%rd3+5];
	ld.global.u8 	%rs3, [%rd3+6];
	ld.global.u8 	%r4682, [%rd3+7];
	ld.global.u8 	%r4683, [%rd3+9];
	ld.global.u8 	%rs4, [%rd3+10];
	ld.global.u8 	%r4684, [%rd3+11];
	ld.global.u8 	%r4685, [%rd3+13];
	ld.global.u8 	%rs5, [%rd3+14];
	ld.global.u8 	%r4686, [%rd3+15];
	ld.global.u8 	%r4687, [%rd3+17];
	ld.global.u8 	%rs6, [%rd3+18];
	ld.global.u8 	%r4688, [%rd3+19];
	ld.global.u8 	%r4689, [%rd3+21];
	ld.global.u8 	%rs7, [%rd3+22];
	ld.global.u8 	%r4690, [%rd3+23];
	ld.global.u8 	%r4691, [%rd3+25];
	ld.global.u8 	%rs8, [%rd3+26];
	ld.global.u8 	%r4692, [%rd3+27];
	ld.global.u8 	%r4693, [%rd3+29];
	ld.global.u8 	%rs9, [%rd3+30];
	ld.global.u8 	%r4694, [%rd3+31];
	ld.global.u8 	%r4695, [%rd3+33];
	ld.global.u8 	%rs10, [%rd3+34];
	ld.global.u8 	%r4696, [%rd3+35];
	ld.global.u8 	%r4697, [%rd3+4];
	shl.b32 	%r4698, %r4697, 24;
	shl.b32 	%r4699, %r4681, 16;
	or.b32  	%r4700, %r4699, %r4698;
	mul.wide.u16 	%r4701, %rs3, 256;
	or.b32  	%r4702, %r4700, %r4701;
	or.b32  	%r4703, %r4702, %r4682;
	ld.global.u8 	%r4704, [%rd3+8];
	shl.b32 	%r4705, %r4704, 24;
	shl.b32 	%r4706, %r4683, 16;
	or.b32  	%r4707, %r4706, %r4705;
	mul.wide.u16 	%r4708, %rs4, 256;
	or.b32  	%r4709, %r4707, %r4708;
	or.b32  	%r78, %r4709, %r4684;
	ld.global.u8 	%r4710, [%rd3+12];
	shl.b32 	%r4711, %r4710, 24;
	shl.b32 	%r4712, %r4685, 16;
	or.b32  	%r4713, %r4712, %r4711;
	mul.wide.u16 	%r4714, %rs5, 256;
	or.b32  	%r4715, %r4713, %r4714;
	or.b32  	%r94, %r4715, %r4686;
	ld.global.u8 	%r4716, [%rd3+16];
	shl.b32 	%r4717, %r4716, 24;
	shl.b32 	%r4718, %r4687, 16;
	or.b32  	%r4719, %r4718, %r4717;
	mul.wide.u16 	%r4720, %rs6, 256;
	or.b32  	%r4721, %r4719, %r4720;
	or.b32  	%r110, %r4721, %r4688;
	ld.global.u8 	%r4722, [%rd3+20];
	shl.b32 	%r4723, %r4722, 24;
	shl.b32 	%r4724, %r4689, 16;
	or.b32  	%r4725, %r4724, %r4723;
	mul.wide.u16 	%r4726, %rs7, 256;
	or.b32  	%r4727, %r4725, %r4726;
	or.b32  	%r126, %r4727, %r4690;
	ld.global.u8 	%r4728, [%rd3+24];
	shl.b32 	%r4729, %r4728, 24;
	shl.b32 	%r4730, %r4691, 16;
	or.b32  	%r4731, %r4730, %r4729;
	mul.wide.u16 	%r4732, %rs8, 256;
	or.b32  	%r4733, %r4731, %r4732;
	or.b32  	%r142, %r4733, %r4692;
	ld.global.u8 	%r4734, [%rd3+28];
	shl.b32 	%r4735, %r4734, 24;
	shl.b32 	%r4736, %r4693, 16;
	or.b32  	%r4737, %r4736, %r4735;
	mul.wide.u16 	%r4738, %rs9, 256;
	or.b32  	%r4739, %r4737, %r4738;
	or.b32  	%r158, %r4739, %r4694;
	ld.global.u8 	%r4740, [%rd3+32];
	shl.b32 	%r4741, %r4740, 24;
	shl.b32 	%r4742, %r4695, 16;
	or.b32  	%r4743, %r4742, %r4741;
	mul.wide.u16 	%r4744, %rs10, 256;
	or.b32  	%r4745, %r4743, %r4744;
	or.b32  	%r174, %r4745, %r4696;
	mov.b32 	%r3131, 7;
	// begin inline asm
	shf.r.wrap.b32 %r72, %r78, %r78, %r3131;
	// end inline asm
	mov.b32 	%r3135, 18;
	// begin inline asm
	shf.r.wrap.b32 %r76, %r78, %r78, %r3135;
	// end inline asm
	shr.u32 	%r4746, %r78, 3;
	xor.b32  	%r4747, %r4746, %r72;
	xor.b32  	%r4748, %r4747, %r76;
	mov.b32 	%r7657, 0;
	mov.b32 	%r3139, 17;
	// begin inline asm
	shf.r.wrap.b32 %r80, %r7657, %r7657, %r3139;
	// end inline asm
	mov.b32 	%r3143, 19;
	// begin inline asm
	shf.r.wrap.b32 %r84, %r7657, %r7657, %r3143;
	// end inline asm
	xor.b32  	%r4749, %r80, %r84;
	add.s32 	%r4750, %r4703, %r4748;
	add.s32 	%r318, %r4750, %r4749;
	// begin inline asm
	shf.r.wrap.b32 %r88, %r94, %r94, %r3131;
	// end inline asm
	// begin inline asm
	shf.r.wrap.b32 %r92, %r94, %r94, %r3135;
	// end inline asm
	shr.u32 	%r4751, %r94, 3;
	xor.b32  	%r4752, %r4751, %r88;
	xor.b32  	%r4753, %r4752, %r92;
	// begin inline asm
	shf.r.wrap.b32 %r96, %r7657, %r7657, %r3139;
	// end inline asm
	// begin inline asm
	shf.r.wrap.b32 %r100, %r7657, %r7657, %r3143;
	// end inline asm
	xor.b32  	%r4754, %r96, %r100;
	add.s32 	%r4755, %r78, %r4753;
	add.s32 	%r334, %r4755, %r4754;
	// begin inline asm
	shf.r.wrap.b32 %r104, %r110, %r110, %r3131;
	// end inline asm
	// begin inline asm
	shf.r.wrap.b32 %r108, %r110, %r110, %r3135;
	// end inline asm
	shr.u32 	%r4756, %r110, 3;
	xor.b32  	%r4757, %r4756, %r104;
	xor.b32  	%r4758, %r4757, %r108;
	// begin inline asm
	shf.r.wrap.b32 %r112, %r318, %r318, %r3139;
	// end inline asm
	// begin inline asm
	shf.r.wrap.b32 %r116, %r318, %r318, %r3143;
	// end inline asm
	shr.u32 	%r4759, %r318, 10;
	xor.b32  	%r4760, %r4759, %r112;
	xor.b32  	%r4761, %r4760, %r116;
	add.s32 	%r4762, %r94, %r4758;
	add.s32 	%r350, %r4762, %r4761;
	// begin inline asm
	shf.r.wrap.b32 %r120, %r126, %r126, %r3131;
	// end inline asm
	// begin inline asm
	shf.r.wrap.b32 %r124, %r126, %r126, %r3135;
	// end inline asm
	shr.u32 	%r4763, %r126, 3;
	xor.b32  	%r4764, %r4763, %r120;
	xor.b32  	%r4765, %r4764, %r124;
	// begin inline asm
	shf.r.wrap.b32 %r128, %r334, %r334, %r3139;
	// end inline asm
	// begin inline asm
	shf.r.wrap.b32 %r132, %r334, %r334, %r3143;
	// end inline asm
	shr.u32 	%r4766, %r334, 10;
	xor.b32  	%r4767, %r4766, %r128;
	xor.b32  	%r4768, %r4767, %r132;
	add.s32 	%r4769, %r110, %r4765;
	add.s32 	%r366, %r4769, %r4768;
	// begin inline asm
	shf.r.wrap.b32 %r136, %r142, %r142, %r3131;
	// end inline asm
	// begin inline asm
	shf.r.wrap.b32 %r140, %r142, %r142, %r3135;
	// end inline asm
	shr.u32 	%r4770, %r142, 3;
	xor.b32  	%r4771, %r4770, %r136;
	xor.b32  	%r4772, %r4771, %r140;
	// begin inline asm
	shf.r.wrap.b32 %r144, %r350, %r350, %r3139;
	// end inline asm
	// begin inline asm
	shf.r.wrap.b32 %r148, %r350, %r350, %r3143;
	// end inline asm
	shr.u32 	%r4773, %r350, 10;
	xor.b32  	%r4774, %r4773, %r144;
	xor.b32  	%r4775, %r4774, %r148;
	add.s32 	%r4776, %r126, %r4772;
	add.s32 	%r382, %r4776, %r4775;
	// begin inline asm
	shf.r.wrap.b32 %r152, %r158, %r158, %r3131;
	// end inline asm
	// begin inline asm
	shf.r.wrap.b32 %r156, %r158, %r158, %r3135;
	// end inline asm
	shr.u32 	%r4777, %r158, 3;
	xor.b32  	%r4778, %r4777, %r152;
	xor.b32  	%r4779, %r4778, %r156;
	// begin inline asm
	shf.r.wrap.b32 %r160, %r366, %r366, %r3139;
	// end inline asm
	// begin inline asm
	shf.r.wrap.b32 %r164, %r366, %r366, %r3143;
	// end inline asm
	shr.u32 	%r4780, %r366, 10;
	xor.b32  	%r4781, %r4780, %r160;
	xor.b32  	%r4782, %r4781, %r164;
	add.s32 	%r4783, %r142, %r4779;
	add.s32 	%r398, %r4783, %r4782;
	// begin inline asm
	shf.r.wrap.b32 %r168, %r174, %r174, %r3131;
	// end inline asm
	// begin inline asm
	shf.r.wrap.b32 %r172, %r174, %r174, %r3135;
	// end inline asm
	shr.u32 	%r4784, %r174, 3;
	xor.b32  	%r4785, %r4784, %r168;
	xor.b32  	%r4786, %r4785, %r172;
	// begin inline asm
	shf.r.wrap.b32 %r176, %r382, %r382, %r3139;
	// end inline asm
	// begin inline asm
	shf.r.wrap.b32 %r180, %r382, %r382, %r3143;
	// end inline asm
	shr.u32 	%r4787, %r382, 10;
	xor.b32  	%r4788, %r4787, %r176;
	xor.b32  	%r4789, %r4788, %r180;
	add.s32 	%r4790, %r158, %r4786;
	add.s32 	%r414, %r4790, %r4789;
	// begin inline asm
	shf.r.wrap.b32 %r184, %r7657, %r7657, %r3131;
	// end inline asm
	// begin inline asm
	shf.r.wrap.b32 %r188, %r7657, %r7657, %r3135;
	// end inline asm
	xor.b32  	%r4791, %r184, %r188;
	// begin inline asm
	shf.r.wrap.b32 %r192, %r398, %r398, %r3139;
	// end inline asm
	// begin inline asm
	shf.r.wrap.b32 %r196, %r398, %r398, %r3143;
	// end inline asm
	shr.u32 	%r4792, %r398, 10;
	xor.b32  	%r4793, %r4792, %r192;
	xor.b32  	%r4794, %r4793, %r196;
	add.s32 	%r4795, %r174, %r4791;
	add.s32 	%r4796, %r4795, %r318;
	add.s32 	%r430, %r4796, %r4794;
	// begin inline asm
	shf.r.wrap.b32 %r200, %r7657, %r7657, %r3131;
	// end inline asm
	// begin inline asm
	shf.r.wrap.b32 %r204, %r7657, %r7657, %r3135;
	// end inline asm
	xor.b32  	%r4797, %r200, %r204;
	// begin inline asm
	shf.r.wrap.b32 %r208, %r414, %r414, %r3139;
	// end inline asm
	// begin inline asm
	shf.r.wrap.b32 %r212, %r414, %r414, %r3143;
	// end inline asm
	shr.u32 	%r4798, %r414, 10;
	xor.b32  	%r4799, %r4798, %r208;
	xor.b32  	%r4800, %r4799, %r212;
	add.s32 	%r4801, %r4797, %r334;
	add.s32 	%r446, %r4801, %r4800;
	// begin inline asm
	shf.r.wrap.b32 %r216, %r7657, %r7657, %r3131;
	// end inline asm
	// begin inline asm
	shf.r.wrap.b32 %r220, %r7657, %r7657, %r3135;
	// end inline asm
	xor.b32  	%r4802, %r216, %r220;
	// begin inline asm
	shf.r.wrap.b32 %r224, %r430, %r430, %r3139;
	// end inline asm
	// begin inline asm
	shf.r.wrap.b32 %r228, %r430, %r430, %r3143;
	// end inline asm
	shr.u32 	%r4803, %r430, 10;
	xor.b32  	%r4804, %r4803, %r224;
	xor.b32  	%r4805, %r4804, %r228;
	add.s32 	%r4806, %r4802, %r350;
	add.s32 	%r462, %r4806, %r4805;
	// begin inline asm
	shf.r.wrap.b32 %r232, %r7657, %r7657, %r3131;
	// end inline asm
	// begin inline asm
	shf.r.wrap.b32 %r236, %r7657, %r7657, %r3135;
	// end inline asm
	xor.b32  	%r4807, %r232, %r236;
	// begin inline asm
	shf.r.wrap.b32 %r240, %r446, %r446, %r3139;
	// end inline asm
	// begin inline asm
	shf.r.wrap.b32 %r244, %r446, %r446, %r3143;
	// end inline asm
	shr.u32 	%r4808, %r446, 10;
	xor.b32  	%r4809, %r4808, %r240;
	xor.b32  	%r4810, %r4809, %r244;
	add.s32 	%r4811, %r4807, %r366;
	add.s32 	%r478, %r4811, %r4810;
	// begin inline asm
	shf.r.wrap.b32 %r248, %r7657, %r7657, %r3131;
	// end inline asm
	// begin inline asm
	shf.r.wrap.b32 %r252, %r7657, %r7657, %r3135;
	// end inline asm
	xor.b32  	%r4812, %r248, %r252;
	// begin inline asm
	shf.r.wrap.b32 %r256, %r462, %r462, %r3139;
	// end inline asm
	// begin inline asm
	shf.r.wrap.b32 %r260, %r462, %r462, %r3143;
	// end inline asm
	shr.u32 	%r4813, %r462, 10;
	xor.b32  	%r4814, %r4813, %r256;
	xor.b32  	%r4815, %r4814, %r260;
	add.s32 	%r4816, %r4812, %r382;
	add.s32 	%r494, %r4816, %r4815;
	// begin inline asm
	shf.r.wrap.b32 %r264, %r7657, %r7657, %r3131;
	// end inline asm
	// begin inline asm
	shf.r.wrap.b32 %r268, %r7657, %r7657, %r3135;
	// end inline asm
	xor.b32  	%r4817, %r264, %r268;
	// begin inline asm
	shf.r.wrap.b32 %r272, %r478, %r478, %r3139;
	// end inline asm
	// begin inline asm
	shf.r.wrap.b32 %r276, %r478, %r478, %r3143;
	// end inline asm
	shr.u32 	%r4818, %r478, 10;
	xor.b32  	%r4819, %r4818, %r272;
	xor.b32  	%r4820, %r4819, %r276;
	add.s32 	%r4821, %r4817, %r398;
	add.s32 	%r510, %r4821, %r4820;
	// begin inline asm
	shf.r.wrap.b32 %r280, %r7657, %r7657, %r3131;
	// end inline asm
	// begin inline asm
	shf.r.wrap.b32 %r284, %r7657, %r7657, %r3135;
	// end inline asm
	xor.b32  	%r4822, %r280, %r284;
	// begin inline asm
	shf.r.wrap.b32 %r288, %r494, %r494, %r3139;
	// end inline asm
	// begin inline asm
	shf.r.wrap.b32 %r292, %r494, %r494, %r3143;
	// end inline asm
	shr.u32 	%r4823, %r494, 10;
	xor.b32  	%r4824, %r4823, %r288;
	xor.b32  	%r4825, %r4824, %r292;
	add.s32 	%r4826, %r4822, %r414;
	add.s32 	%r526, %r4826, %r4825;
	// begin inline asm
	shf.r.wrap.b32 %r296, %r7657, %r7657, %r3131;
	// end inline asm
	// begin inline asm
	shf.r.wrap.b32 %r300, %r7657, %r7657, %r3135;
	// end inline asm
	xor.b32  	%r4827, %r296, %r300;
	// begin inline asm
	shf.r.wrap.b32 %r304, %r510, %r510, %r3139;
	// end inline asm
	// begin inline asm
	shf.r.wrap.b32 %r308, %r510, %r510, %r3143;
	// end inline asm
	shr.u32 	%r4828, %r510, 10;
	xor.b32  	%r4829, %r4828, %r304;
	xor.b32  	%r4830, %r4829, %r308;
	add.s32 	%r4831, %r4827, %r430;
	add.s32 	%r542, %r4831, %r4830;
	// begin inline asm
	shf.r.wrap.b32 %r312, %r318, %r318, %r3131;
	// end inline asm
	// begin inline asm
	shf.r.wrap.b32 %r316, %r318, %r318, %r3135;
	// end inline asm
	shr.u32 	%r4832, %r318, 3;
	xor.b32  	%r4833, %r4832, %r312;
	xor.b32  	%r4834, %r4833, %r316;
	// begin inline asm
	shf.r.wrap.b32 %r320, %r526, %r526, %r3139;
	// end inline asm
	// begin inline asm
	shf.r.wrap.b32 %r324, %r526, %r526, %r3143;
	// end inline asm
	shr.u32 	%r4835, %r526, 10;
	xor.b32  	%r4836, %r4835, %r320;
	xor.b32  	%r4837, %r4836, %r324;
	add.s32 	%r4838, %r4834, %r446;
	add.s32 	%r558, %r4838, %r4837;
	// begin inline asm
	shf.r.wrap.b32 %r328, %r334, %r334, %r3131;
	// end inline asm
	// begin inline asm
	shf.r.wrap.b32 %r332, %r334, %r334, %r3135;
	// end inline asm
	shr.u32 	%r4839, %r334, 3;
	xor.b32  	%r4840, %r4839, %r328;
	xor.b32  	%r4841, %r4840, %r332;
	// begin inline asm
	shf.r.wrap.b32 %r336, %r542, %r542, %r3139;
	// end inline asm
	// begin inline asm
	shf.r.wrap.b32 %r340, %r542, %r542, %r3143;
	// end inline asm
	shr.u32 	%r4842, %r542, 10;
	xor.b32  	%r4843, %r4842, %r336;
	xor.b32  	%r4844, %r4843, %r340;
	add.s32 	%r4845, %r318, %r4841;
	add.s32 	%r4846, %r4845, %r462;
	add.s32 	%r574, %r4846, %r4844;
	// begin inline asm
	shf.r.wrap.b32 %r344, %r350, %r350, %r3131;
	// end inline asm
	// begin inline asm
	shf.r.wrap.b32 %r348, %r350, %r350, %r3135;
	// end inline asm
	shr.u32 	%r4847, %r350, 3;
	xor.b32  	%r4848, %r4847, %r344;
	xor.b32  	%r4849, %r4848, %r348;
	// begin inline asm
	shf.r.wrap.b32 %r352, %r558, %r558, %r3139;
	// end inline asm
	// begin inline asm
	shf.r.wrap.b32 %r356, %r558, %r558, %r3143;
	// end inline asm
	shr.u32 	%r4850, %r558, 10;
	xor.b32  	%r4851, %r4850, %r352;
	xor.b32  	%r4852, %r4851, %r356;
	add.s32 	%r4853, %r334, %r4849;
	add.s32 	%r4854, %r4853, %r478;
	add.s32 	%r590, %r4854, %r4852;
	// begin inline asm
	shf.r.wrap.b32 %r360, %r366, %r366, %r3131;
	// end inline asm
	// begin inline asm
	shf.r.wrap.b32 %r364, %r366, %r366, %r3135;
	// end inline asm
	shr.u32 	%r4855, %r366, 3;
	xor.b32  	%r4856, %r4855, %r360;
	xor.b32  	%r4857, %r4856, %r364;
	// begin inline asm
	shf.r.wrap.b32 %r368, %r574, %r574, %r3139;
	// end inline asm
	// begin inline asm
	shf.r.wrap.b32 %r372, %r574, %r574, %r3143;
	// end inline asm
	shr.u32 	%r4858, %r574, 10;
	xor.b32  	%r4859, %r4858, %r368;
	xor.b32  	%r4860, %r4859, %r372;
	add.s32 	%r4861, %r350, %r4857;
	add.s32 	%r4862, %r4861, %r494;
	add.s32 	%r606, %r4862, %r4860;
	// begin inline asm
	shf.r.wrap.b32 %r376, %r382, %r382, %r3131;
	// end inline asm
	// begin inline asm
	shf.r.wrap.b32 %r380, %r382, %r382, %r3135;
	// end inline asm
	shr.u32 	%r4863, %r382, 3;
	xor.b32  	%r4864, %r4863, %r376;
	xor.b32  	%r4865, %r4864, %r380;
	// begin inline asm
	shf.r.wrap.b32 %r384, %r590, %r590, %r3139;
	// end inline asm
	// begin inline asm
	shf.r.wrap.b32 %r388, %r590, %r590, %r3143;
	// end inline asm
	shr.u32 	%r4866, %r590, 10;
	xor.b32  	%r4867, %r4866, %r384;
	xor.b32  	%r4868, %r4867, %r388;
	add.s32 	%r4869, %r366, %r4865;
	add.s32 	%r4870, %r4869, %r510;
	add.s32 	%r622, %r4870, %r4868;
	// begin inline asm
	shf.r.wrap.b32 %r392, %r398, %r398, %r3131;
	// end inline asm
	// begin inline asm
	shf.r.wrap.b32 %r396, %r398, %r398, %r3135;
	// end inline asm
	shr.u32 	%r4871, %r398, 3;
	xor.b32  	%r4872, %r4871, %r392;
	xor.b32  	%r4873, %r4872, %r396;
	// begin inline asm
	shf.r.wrap.b32 %r400, %r606, %r606, %r3139;
	// end inline asm
	// begin inline asm
	shf.r.wrap.b32 %r404, %r606, %r606, %r3143;
	// end inline asm
	shr.u32 	%r4874, %r606, 10;
	xor.b32  	%r4875, %r4874, %r400;
	xor.b32  	%r4876, %r4875, %r404;
	add.s32 	%r4877, %r382, %r4873;
	add.s32 	%r4878, %r4877, %r526;
	add.s32 	%r638, %r4878, %r4876;
	// begin inline asm
	shf.r.wrap.b32 %r408, %r414, %r414, %r3131;
	// end inline asm
	// begin inline asm
	shf.r.wrap.b32 %r412, %r414, %r414, %r3135;
	// end inline asm
	shr.u32 	%r4879, %r414, 3;
	xor.b32  	%r4880, %r4879, %r408;
	xor.b32  	%r4881, %r4880, %r412;
	// begin inline asm
	shf.r.wrap.b32 %r416, %r622, %r622, %r3139;
	// end inline asm
	// begin inline asm
	shf.r.wrap.b32 %r420, %r622, %r622, %r3143;
	// end inline asm
	shr.u32 	%r4882, %r622, 10;
	xor.b32  	%r4883, %r4882, %r416;
	xor.b32  	%r4884, %r4883, %r420;
	add.s32 	%r4885, %r398, %r4881;
	add.s32 	%r4886, %r4885, %r542;
	add.s32 	%r654, %r4886, %r4884;
	// begin inline asm
	shf.r.wrap.b32 %r424, %r430, %r430, %r3131;
	// end inline asm
	// begin inline asm
	shf.r.wrap.b32 %r428, %r430, %r430, %r3135;
	// end inline asm
	shr.u32 	%r4887, %r430, 3;
	xor.b32  	%r4888, %r4887, %r424;
	xor.b32  	%r4889, %r4888, %r428;
	// begin inline asm
	shf.r.wrap.b32 %r432, %r638, %r638, %r3139;
	// end inline asm
	// begin inline asm
	shf.r.wrap.b32 %r436, %r638, %r638, %r3143;
	// end inline asm
	shr.u32 	%r4890, %r638, 10;
	xor.b32  	%r4891, %r4890, %r432;
	xor.b32  	%r4892, %r4891, %r436;
	add.s32 	%r4893, %r414, %r4889;
	add.s32 	%r4894, %r4893, %r558;
	add.s32 	%r670, %r4894, %r4892;
	// begin inline asm
	shf.r.wrap.b32 %r440, %r446, %r446, %r3131;
	// end inline asm
	// begin inline asm
	shf.r.wrap.b32 %r444, %r446, %r446, %r3135;
	// end inline asm
	shr.u32 	%r4895, %r446, 3;
	xor.b32  	%r4896, %r4895, %r440;
	xor.b32  	%r4897, %r4896, %r444;
	// begin inline asm
	shf.r.wrap.b32 %r448, %r654, %r654, %r3139;
	// end inline asm
	// begin inline asm
	shf.r.wrap.b32 %r452, %r654, %r654, %r3143;
	// end inline asm
	shr.u32 	%r4898, %r654, 10;
	xor.b32  	%r4899, %r4898, %r448;
	xor.b32  	%r4900, %r4899, %r452;
	add.s32 	%r4901, %r430, %r4897;
	add.s32 	%r4902, %r4901, %r574;
	add.s32 	%r686, %r4902, %r4900;
	// begin inline asm
	shf.r.wrap.b32 %r456, %r462, %r462, %r3131;
	// end inline asm
	// begin inline asm
	shf.r.wrap.b32 %r460, %r462, %r462, %r3135;
	// end inline asm
	shr.u32 	%r4903, %r462, 3;
	xor.b32  	%r4904, %r4903, %r456;
	xor.b32  	%r4905, %r4904, %r460;
	// begin inline asm
	shf.r.wrap.b32 %r464, %r670, %r670, %r3139;
	// end inline asm
	// begin inline asm
	shf.r.wrap.b32 %r468, %r670, %r670, %r3143;
	// end inline asm
	shr.u32 	%r4906, %r670, 10;
	xor.b32  	%r4907, %r4906, %r464;
	xor.b32  	%r4908, %r4907, %r468;
	add.s32 	%r4909, %r446, %r4905;
	add.s32 	%r4910, %r4909, %r590;
	add.s32 	%r702, %r4910, %r4908;
	// begin inline asm
	shf.r.wrap.b32 %r472, %r478, %r478, %r3131;
	// end inline asm
	// begin inline asm
	shf.r.wrap.b32 %r476, %r478, %r478, %r3135;
	// end inline asm
	shr.u32 	%r4911, %r478, 3;
	xor.b32  	%r4912, %r4911, %r472;
	xor.b32  	%r4913, %r4912, %r476;
	// begin inline asm
	shf.r.wrap.b32 %r480, %r686, %r686, %r3139;
	// end inline asm
	// begin inline asm
	shf.r.wrap.b32 %r484, %r686, %r686, %r3143;
	// end inline asm
	shr.u32 	%r4914, %r686, 10;
	xor.b32  	%r4915, %r4914, %r480;
	xor.b32  	%r4916, %r4915, %r484;
	add.s32 	%r4917, %r462, %r4913;
	add.s32 	%r4918, %r4917, %r606;
	add.s32 	%r718, %r4918, %r4916;
	// begin inline asm
	shf.r.wrap.b32 %r488, %r494, %r494, %r3131;
	// end inline asm
	// begin inline asm
	shf.r.wrap.b32 %r492, %r494, %r494, %r3135;
	// end inline asm
	shr.u32 	%r4919, %r494, 3;
	xor.b32  	%r4920, %r4919, %r488;
	xor.b32  	%r4921, %r4920, %r492;
	// begin inline asm
	shf.r.wrap.b32 %r496, %r702, %r702, %r3139;
	// end inline asm
	// begin inline asm
	shf.r.wrap.b32 %r500, %r702, %r702, %r3143;
	// end inline asm
	shr.u32 	%r4922, %r702, 10;
	xor.b32  	%r4923, %r4922, %r496;
	xor.b32  	%r4924, %r4923, %r500;
	add.s32 	%r4925, %r478, %r4921;
	add.s32 	%r4926, %r4925, %r622;
	add.s32 	%r734, %r4926, %r4924;
	// begin inline asm
	shf.r.wrap.b32 %r504, %r510, %r510, %r3131;
	// end inline asm
	// begin inline asm
	shf.r.wrap.b32 %r508, %r510, %r510, %r3135;
	// end inline asm
	shr.u32 	%r4927, %r510, 3;
	xor.b32  	%r4928, %r4927, %r504;
	xor.b32  	%r4929, %r4928, %r508;
	// begin inline asm
	shf.r.wrap.b32 %r512, %r718, %r718, %r3139;
	// end inline asm
	// begin inline asm
	shf.r.wrap.b32 %r516, %r718, %r718, %r3143;
	// end inline asm
	shr.u32 	%r4930, %r718, 10;
	xor.b32  	%r4931, %r4930, %r512;
	xor.b32  	%r4932, %r4931, %r516;
	add.s32 	%r4933, %r494, %r4929;
	add.s32 	%r4934, %r4933, %r638;
	add.s32 	%r750, %r4934, %r4932;
	// begin inline asm
	shf.r.wrap.b32 %r520, %r526, %r526, %r3131;
	// end inline asm
	// begin inline asm
	shf.r.wrap.b32 %r524, %r526, %r526, %r3135;
	// end inline asm
	shr.u32 	%r4935, %r526, 3;
	xor.b32  	%r4936, %r4935, %r520;
	xor.b32  	%r4937, %r4936, %r524;
	// begin inline asm
	shf.r.wrap.b32 %r528, %r734, %r734, %r3139;
	// end inline asm
	// begin inline asm
	shf.r.wrap.b32 %r532, %r734, %r734, %r3143;
	// end inline asm
	shr.u32 	%r4938, %r734, 10;
	xor.b32  	%r4939, %r4938, %r528;
	xor.b32  	%r4940, %r4939, %r532;
	add.s32 	%r4941, %r510, %r4937;
	add.s32 	%r4942, %r4941, %r654;
	add.s32 	%r766, %r4942, %r4940;
	// begin inline asm
	shf.r.wrap.b32 %r536, %r542, %r542, %r3131;
	// end inline asm
	// begin inline asm
	shf.r.wrap.b32 %r540, %r542, %r542, %r3135;
	// end inline asm
	shr.u32 	%r4943, %r542, 3;
	xor.b32  	%r4944, %r4943, %r536;
	xor.b32  	%r4945, %r4944, %r540;
	// begin inline asm
	shf.r.wrap.b32 %r544, %r750, %r750, %r3139;
	// end inline asm
	// begin inline asm
	shf.r.wrap.b32 %r548, %r750, %r750, %r3143;
	// end inline asm
	shr.u32 	%r4946, %r750, 10;
	xor.b32  	%r4947, %r4946, %r544;
	xor.b32  	%r4948, %r4947, %r548;
	add.s32 	%r4949, %r526, %r4945;
	add.s32 	%r4950, %r4949, %r670;
	add.s32 	%r782, %r4950, %r4948;
	// begin inline asm
	shf.r.wrap.b32 %r552, %r558, %r558, %r3131;
	// end inline asm
	// begin inline asm
	shf.r.wrap.b32 %r556, %r558, %r558, %r3135;
	// end inline asm
	shr.u32 	%r4951, %r558, 3;
	xor.b32  	%r4952, %r4951, %r552;
	xor.b32  	%r4953, %r4952, %r556;
	// begin inline asm
	shf.r.wrap.b32 %r560, %r766, %r766, %r3139;
	// end inline asm
	// begin inline asm
	shf.r.wrap.b32 %r564, %r766, %r766, %r3143;
	// end inline asm
	shr.u32 	%r4954, %r766, 10;
	xor.b32  	%r4955, %r4954, %r560;
	xor.b32  	%r4956, %r4955, %r564;
	add.s32 	%r4957, %r542, %r4953;
	add.s32 	%r4958, %r4957, %r686;
	add.s32 	%r798, %r4958, %r4956;
	// begin inline asm
	shf.r.wrap.b32 %r568, %r574, %r574, %r3131;
	// end inline asm
	// begin inline asm
	shf.r.wrap.b32 %r572, %r574, %r574, %r3135;
	// end inline asm
	shr.u32 	%r4959, %r574, 3;
	xor.b32  	%r4960, %r4959, %r568;
	xor.b32  	%r4961, %r4960, %r572;
	// begin inline asm
	shf.r.wrap.b32 %r576, %r782, %r782, %r3139;
	// end inline asm
	// begin inline asm
	shf.r.wrap.b32 %r580, %r782, %r782, %r3143;
	// end inline asm
	shr.u32 	%r4962, %r782, 10;
	xor.b32  	%r4963, %r4962, %r576;
	xor.b32  	%r4964, %r4963, %r580;
	add.s32 	%r4965, %r558, %r4961;
	add.s32 	%r4966, %r4965, %r702;
	add.s32 	%r814, %r4966, %r4964;
	// begin inline asm
	shf.r.wrap.b32 %r584, %r590, %r590, %r3131;
	// end inline asm
	// begin inline asm
	shf.r.wrap.b32 %r588, %r590, %r590, %r3135;
	// end inline asm
	shr.u32 	%r4967, %r590, 3;
	xor.b32  	%r4968, %r4967, %r584;
	xor.b32  	%r4969, %r4968, %r588;
	// begin inline asm
	shf.r.wrap.b32 %r592, %r798, %r798, %r3139;
	// end inline asm
	// begin inline asm
	shf.r.wrap.b32 %r596, %r798, %r798, %r3143;
	// end inline asm
	shr.u32 	%r4970, %r798, 10;
	xor.b32  	%r4971, %r4970, %r592;
	xor.b32  	%r4972, %r4971, %r596;
	add.s32 	%r4973, %r574, %r4969;
	add.s32 	%r4974, %r4973, %r718;
	add.s32 	%r830, %r4974, %r4972;
	// begin inline asm
	shf.r.wrap.b32 %r600, %r606, %r606, %r3131;
	// end inline asm
	// begin inline asm
	shf.r.wrap.b32 %r604, %r606, %r606, %r3135;
	// end inline asm
	shr.u32 	%r4975, %r606, 3;
	xor.b32  	%r4976, %r4975, %r600;
	xor.b32  	%r4977, %r4976, %r604;
	// begin inline asm
	shf.r.wrap.b32 %r608, %r814, %r814, %r3139;
	// end inline asm
	// begin inline asm
	shf.r.wrap.b32 %r612, %r814, %r814, %r3143;
	// end inline asm
	shr.u32 	%r4978, %r814, 10;
	xor.b32  	%r4979, %r4978, %r608;
	xor.b32  	%r4980, %r4979, %r612;
	add.s32 	%r4981, %r590, %r4977;
	add.s32 	%r4982, %r4981, %r734;
	add.s32 	%r646, %r4982, %r4980;
	// begin inline asm
	shf.r.wrap.b32 %r616, %r622, %r622, %r3131;
	// end inline asm
	// begin inline asm
	shf.r.wrap.b32 %r620, %r622, %r622, %r3135;
	// end inline asm
	shr.u32 	%r4983, %r622, 3;
	xor.b32  	%r4984, %r4983, %r616;
	xor.b32  	%r4985, %r4984, %r620;
	// begin inline asm
	shf.r.wrap.b32 %r624, %r830, %r830, %r3139;
	// end inline asm
	// begin inline asm
	shf.r.wrap.b32 %r628, %r830, %r830, %r3143;
	// end inline asm
	shr.u32 	%r4986, %r830, 10;
	xor.b32  	%r4987, %r4986, %r624;
	xor.b32  	%r4988, %r4987, %r628;
	add.s32 	%r4989, %r606, %r4985;
	add.s32 	%r4990, %r4989, %r750;
	add.s32 	%r662, %r4990, %r4988;
	// begin inline asm
	shf.r.wrap.b32 %r632, %r638, %r638, %r3131;
	// end inline asm
	// begin inline asm
	shf.r.wrap.b32 %r636, %r638, %r638, %r3135;
	// end inline asm
	shr.u32 	%r4991, %r638, 3;
	xor.b32  	%r4992, %r4991, %r632;
	xor.b32  	%r4993, %r4992, %r636;
	// begin inline asm
	shf.r.wrap.b32 %r640, %r646, %r646, %r3139;
	// end inline asm
	// begin inline asm
	shf.r.wrap.b32 %r644, %r646, %r646, %r3143;
	// end inline asm
	shr.u32 	%r4994, %r646, 10;
	xor.b32  	%r4995, %r4994, %r640;
	xor.b32  	%r4996, %r4995, %r644;
	add.s32 	%r4997, %r622, %r4993;
	add.s32 	%r4998, %r4997, %r766;
	add.s32 	%r678, %r4998, %r4996;
	// begin inline asm
	shf.r.wrap.b32 %r648, %r654, %r654, %r3131;
	// end inline asm
	// begin inline asm
	shf.r.wrap.b32 %r652, %r654, %r654, %r3135;
	// end inline asm
	shr.u32 	%r4999, %r654, 3;
	xor.b32  	%r5000, %r4999, %r648;
	xor.b32  	%r5001, %r5000, %r652;
	// begin inline asm
	shf.r.wrap.b32 %r656, %r662, %r662, %r3139;
	// end inline asm
	// begin inline asm
	shf.r.wrap.b32 %r660, %r662, %r662, %r3143;
	// end inline asm
	shr.u32 	%r5002, %r662, 10;
	xor.b32  	%r5003, %r5002, %r656;
	xor.b32  	%r5004, %r5003, %r660;
	add.s32 	%r5005, %r638, %r5001;
	add.s32 	%r5006, %r5005, %r782;
	add.s32 	%r694, %r5006, %r5004;
	// begin inline asm
	shf.r.wrap.b32 %r664, %r670, %r670, %r3131;
	// end inline asm
	// begin inline asm
	shf.r.wrap.b32 %r668, %r670, %r670, %r3135;
	// end inline asm
	shr.u32 	%r5007, %r670, 3;
	xor.b32  	%r5008, %r5007, %r664;
	xor.b32  	%r5009, %r5008, %r668;
	// begin inline asm
	shf.r.wrap.b32 %r672, %r678, %r678, %r3139;
	// end inline asm
	// begin inline asm
	shf.r.wrap.b32 %r676, %r678, %r678, %r3143;
	// end inline asm
	shr.u32 	%r5010, %r678, 10;
	xor.b32  	%r5011, %r5010, %r672;
	xor.b32  	%r5012, %r5011, %r676;
	add.s32 	%r5013, %r654, %r5009;
	add.s32 	%r5014, %r5013, %r798;
	add.s32 	%r710, %r5014, %r5012;
	// begin inline asm
	shf.r.wrap.b32 %r680, %r686, %r686, %r3131;
	// end inline asm
	// begin inline asm
	shf.r.wrap.b32 %r684, %r686, %r686, %r3135;
	// end inline asm
	shr.u32 	%r5015, %r686, 3;
	xor.b32  	%r5016, %r5015, %r680;
	xor.b32  	%r5017, %r5016, %r684;
	// begin inline asm
	shf.r.wrap.b32 %r688, %r694, %r694, %r3139;
	// end inline asm
	// begin inline asm
	shf.r.wrap.b32 %r692, %r694, %r694, %r3143;
	// end inline asm
	shr.u32 	%r5018, %r694, 10;
	xor.b32  	%r5019, %r5018, %r688;
	xor.b32  	%r5020, %r5019, %r692;
	add.s32 	%r5021, %r670, %r5017;
	add.s32 	%r5022, %r5021, %r814;
	add.s32 	%r726, %r5022, %r5020;
	// begin inline asm
	shf.r.wrap.b32 %r696, %r702, %r702, %r3131;
	// end inline asm
	// begin inline asm
	shf.r.wrap.b32 %r700, %r702, %r702, %r3135;
	// end inline asm
	shr.u32 	%r5023, %r702, 3;
	xor.b32  	%r5024, %r5023, %r696;
	xor.b32  	%r5025, %r5024, %r700;
	// begin inline asm
	shf.r.wrap.b32 %r704, %r710, %r710, %r3139;
	// end inline asm
	// begin inline asm
	shf.r.wrap.b32 %r708, %r710, %r710, %r3143;
	// end inline asm
	shr.u32 	%r5026, %r710, 10;
	xor.b32  	%r5027, %r5026, %r704;
	xor.b32  	%r5028, %r5027, %r708;
	add.s32 	%r5029, %r686, %r5025;
	add.s32 	%r5030, %r5029, %r830;
	add.s32 	%r742, %r5030, %r5028;
	// begin inline asm
	shf.r.wrap.b32 %r712, %r718, %r718, %r3131;
	// end inline asm
	// begin inline asm
	shf.r.wrap.b32 %r716, %r718, %r718, %r3135;
	// end inline asm
	shr.u32 	%r5031, %r718, 3;
	xor.b32  	%r5032, %r5031, %r712;
	xor.b32  	%r5033, %r5032, %r716;
	// begin inline asm
	shf.r.wrap.b32 %r720, %r726, %r726, %r3139;
	// end inline asm
	// begin inline asm
	shf.r.wrap.b32 %r724, %r726, %r726, %r3143;
	// end inline asm
	shr.u32 	%r5034, %r726, 10;
	xor.b32  	%r5035, %r5034, %r720;
	xor.b32  	%r5036, %r5035, %r724;
	add.s32 	%r5037, %r702, %r5033;
	add.s32 	%r5038, %r5037, %r646;
	add.s32 	%r758, %r5038, %r5036;
	// begin inline asm
	shf.r.wrap.b32 %r728, %r734, %r734, %r3131;
	// end inline asm
	// begin inline asm
	shf.r.wrap.b32 %r732, %r734, %r734, %r3135;
	// end inline asm
	shr.u32 	%r5039, %r734, 3;
	xor.b32  	%r5040, %r5039, %r728;
	xor.b32  	%r5041, %r5040, %r732;
	// begin inline asm
	shf.r.wrap.b32 %r736, %r742, %r742, %r3139;
	// end inline asm
	// begin inline asm
	shf.r.wrap.b32 %r740, %r742, %r742, %r3143;
	// end inline asm
	shr.u32 	%r5042, %r742, 10;
	xor.b32  	%r5043, %r5042, %r736;
	xor.b32  	%r5044, %r5043, %r740;
	add.s32 	%r5045, %r718, %r5041;
	add.s32 	%r5046, %r5045, %r662;
	add.s32 	%r774, %r5046, %r5044;
	// begin inline asm
	shf.r.wrap.b32 %r744, %r750, %r750, %r3131;
	// end inline asm
	// begin inline asm
	shf.r.wrap.b32 %r748, %r750, %r750, %r3135;
	// end inline asm
	shr.u32 	%r5047, %r750, 3;
	xor.b32  	%r5048, %r5047, %r744;
	xor.b32  	%r5049, %r5048, %r748;
	// begin inline asm
	shf.r.wrap.b32 %r752, %r758, %r758, %r3139;
	// end inline asm
	// begin inline asm
	shf.r.wrap.b32 %r756, %r758, %r758, %r3143;
	// end inline asm
	shr.u32 	%r5050, %r758, 10;
	xor.b32  	%r5051, %r5050, %r752;
	xor.b32  	%r5052, %r5051, %r756;
	add.s32 	%r5053, %r734, %r5049;
	add.s32 	%r5054, %r5053, %r678;
	add.s32 	%r790, %r5054, %r5052;
	// begin inline asm
	shf.r.wrap.b32 %r760, %r766, %r766, %r3131;
	// end inline asm
	// begin inline asm
	shf.r.wrap.b32 %r764, %r766, %r766, %r3135;
	// end inline asm
	shr.u32 	%r5055, %r766, 3;
	xor.b32  	%r5056, %r5055, %r760;
	xor.b32  	%r5057, %r5056, %r764;
	// begin inline asm
	shf.r.wrap.b32 %r768, %r774, %r774, %r3139;
	// end inline asm
	// begin inline asm
	shf.r.wrap.b32 %r772, %r774, %r774, %r3143;
	// end inline asm
	shr.u32 	%r5058, %r774, 10;
	xor.b32  	%r5059, %r5058, %r768;
	xor.b32  	%r5060, %r5059, %r772;
	add.s32 	%r5061, %r750, %r5057;
	add.s32 	%r5062, %r5061, %r694;
	add.s32 	%r806, %r5062, %r5060;
	// begin inline asm
	shf.r.wrap.b32 %r776, %r782, %r782, %r3131;
	// end inline asm
	// begin inline asm
	shf.r.wrap.b32 %r780, %r782, %r782, %r3135;
	// end inline asm
	shr.u32 	%r5063, %r782, 3;
	xor.b32  	%r5064, %r5063, %r776;
	xor.b32  	%r5065, %r5064, %r780;
	// begin inline asm
	shf.r.wrap.b32 %r784, %r790, %r790, %r3139;
	// end inline asm
	// begin inline asm
	shf.r.wrap.b32 %r788, %r790, %r790, %r3143;
	// end inline asm
	shr.u32 	%r5066, %r790, 10;
	xor.b32  	%r5067, %r5066, %r784;
	xor.b32  	%r5068, %r5067, %r788;
	add.s32 	%r5069, %r766, %r5065;
	add.s32 	%r5070, %r5069, %r710;
	add.s32 	%r822, %r5070, %r5068;
	// begin inline asm
	shf.r.wrap.b32 %r792, %r798, %r798, %r3131;
	// end inline asm
	// begin inline asm
	shf.r.wrap.b32 %r796, %r798, %r798, %r3135;
	// end inline asm
	shr.u32 	%r5071, %r798, 3;
	xor.b32  	%r5072, %r5071, %r792;
	xor.b32  	%r5073, %r5072, %r796;
	// begin inline asm
	shf.r.wrap.b32 %r800, %r806, %r806, %r3139;
	// end inline asm
	// begin inline asm
	shf.r.wrap.b32 %r804, %r806, %r806, %r3143;
	// end inline asm
	shr.u32 	%r5074, %r806, 10;
	xor.b32  	%r5075, %r5074, %r800;
	xor.b32  	%r5076, %r5075, %r804;
	add.s32 	%r5077, %r782, %r5073;
	add.s32 	%r5078, %r5077, %r726;
	add.s32 	%r838, %r5078, %r5076;
	// begin inline asm
	shf.r.wrap.b32 %r808, %r814, %r814, %r3131;
	// end inline asm
	// begin inline asm
	shf.r.wrap.b32 %r812, %r814, %r814, %r3135;
	// end inline asm
	shr.u32 	%r5079, %r814, 3;
	xor.b32  	%r5080, %r5079, %r808;
	xor.b32  	%r5081, %r5080, %r812;
	// begin inline asm
	shf.r.wrap.b32 %r816, %r822, %r822, %r3139;
	// end inline asm
	// begin inline asm
	shf.r.wrap.b32 %r820, %r822, %r822, %r3143;
	// end inline asm
	shr.u32 	%r5082, %r822, 10;
	xor.b32  	%r5083, %r5082, %r816;
	xor.b32  	%r5084, %r5083, %r820;
	add.s32 	%r5085, %r798, %r5081;
	add.s32 	%r5086, %r5085, %r742;
	add.s32 	%r5087, %r5086, %r5084;
	// begin inline asm
	shf.r.wrap.b32 %r824, %r830, %r830, %r3131;
	// end inline asm
	// begin inline asm
	shf.r.wrap.b32 %r828, %r830, %r830, %r3135;
	// end inline asm
	shr.u32 	%r5088, %r830, 3;
	xor.b32  	%r5089, %r5088, %r824;
	xor.b32  	%r5090, %r5089, %r828;
	// begin inline asm
	shf.r.wrap.b32 %r832, %r838, %r838, %r3139;
	// end inline asm
	// begin inline asm
	shf.r.wrap.b32 %r836, %r838, %r838, %r3143;
	// end inline asm
	shr.u32 	%r5091, %r838, 10;
	xor.b32  	%r5092, %r5091, %r832;
	xor.b32  	%r5093, %r5092, %r836;
	add.s32 	%r5094, %r814, %r5090;
	add.s32 	%r5095, %r5094, %r758;
	add.s32 	%r5096, %r5095, %r5093;
	mov.b32 	%r3154, 1359893119;
	mov.b32 	%r4659, 6;
	// begin inline asm
	shf.r.wrap.b32 %r840, %r3154, %r3154, %r4659;
	// end inline asm
	mov.b32 	%r4663, 11;
	// begin inline asm
	shf.r.wrap.b32 %r844, %r3154, %r3154, %r4663;
	// end inline asm
	xor.b32  	%r5097, %r844, %r840;
	mov.b32 	%r4667, 25;
	// begin inline asm
	shf.r.wrap.b32 %r848, %r3154, %r3154, %r4667;
	// end inline asm
	xor.b32  	%r5098, %r5097, %r848;
	add.s32 	%r5099, %r5098, %r2;
	add.s32 	%r5100, %r5099, %r4703;
	mov.b32 	%r3166, 1779033703;
	mov.b32 	%r4671, 2;
	// begin inline asm
	shf.r.wrap.b32 %r852, %r3166, %r3166, %r4671;
	// end inline asm
	mov.b32 	%r4675, 13;
	// begin inline asm
	shf.r.wrap.b32 %r856, %r3166, %r3166, %r4675;
	// end inline asm
	xor.b32  	%r5101, %r856, %r852;
	mov.b32 	%r4679, 22;
	// begin inline asm
	shf.r.wrap.b32 %r860, %r3166, %r3166, %r4679;
	// end inline asm
	xor.b32  	%r5102, %r5101, %r860;
	add.s32 	%r874, %r5100, -1521486534;
	add.s32 	%r5103, %r5100, %r5102;
	add.s32 	%r877, %r5103, 980412007;
	// begin inline asm
	shf.r.wrap.b32 %r864, %r874, %r874, %r4659;
	// end inline asm
	// begin inline asm
	shf.r.wrap.b32 %r868, %r874, %r874, %r4663;
	// end inline asm
	xor.b32  	%r5104, %r868, %r864;
	// begin inline asm
	shf.r.wrap.b32 %r872, %r874, %r874, %r4667;
	// end inline asm
	xor.b32  	%r5105, %r5104, %r872;
	and.b32  	%r5106, %r874, 1359893119;
	sub.s32 	%r5107, 1521486533, %r5100;
	and.b32  	%r5108, %r5107, -1694144372;
	or.b32  	%r5109, %r5106, %r5108;
	add.s32 	%r5110, %r5109, %r5105;
	add.s32 	%r5111, %r5110, %r3;
	add.s32 	%r5112, %r5111, %r78;
	and.b32  	%r5113, %r877, -781301534;
	add.s32 	%r5114, %r5112, %r5113;
	// begin inline asm
	shf.r.wrap.b32 %r876, %r877, %r877, %r4671;
	// end inline asm
	// begin inline asm
	shf.r.wrap.b32 %r880, %r877, %r877, %r4675;
	// end inline asm
	xor.b32  	%r5115, %r880, %r876;
	// begin inline asm
	shf.r.wrap.b32 %r884, %r877, %r877, %r4679;
	// end inline asm
	xor.b32  	%r5116, %r5115, %r884;
	add.s32 	%r889, %r5112, 1542638877;
	add.s32 	%r5117, %r5114, %r5116;
	add.s32 	%r910, %r5117, 1233485744;
	// begin inline asm
	shf.r.wrap.b32 %r888, %r889, %r889, %r4659;
	// end inline asm
	// begin inline asm
	shf.r.wrap.b32 %r892, %r889, %r889, %r4663;
	// end inline asm
	xor.b32  	%r5118, %r892, %r888;
	// begin inline asm
	shf.r.wrap.b32 %r896, %r889, %r889, %r4667;
	// end inline asm
	xor.b32  	%r5119, %r5118, %r896;
	and.b32  	%r5120, %r889, %r874;
	sub.s32 	%r5121, 604844770, %r5112;
	and.b32  	%r5122, %r5121, 1359893119;
	or.b32  	%r5123, %r5120, %r5122;
	add.s32 	%r5124, %r5123, %r5119;
	ld.const.u32 	%r5125, [k+8];
	add.s32 	%r5126, %r5124, %r5125;
	add.s32 	%r5127, %r5126, %r94;
	xor.b32  	%r5128, %r877, 1779033703;
	and.b32  	%r5129, %r910, %r5128;
	and.b32  	%r5130, %r877, 1779033703;
	xor.b32  	%r5131, %r5129, %r5130;
	add.s32 	%r5132, %r5127, %r5131;
	// begin inline asm
	shf.r.wrap.b32 %r900, %r910, %r910, %r4671;
	// end inline asm
	// begin inline asm
	shf.r.wrap.b32 %r904, %r910, %r910, %r4675;
	// end inline asm
	xor.b32  	%r5133, %r904, %r900;
	// begin inline asm
	shf.r.wrap.b32 %r908, %r910, %r910, %r4679;
	// end inline asm
	xor.b32  	%r5134, %r5133, %r908;
	add.s32 	%r913, %r5127, 1449989905;
	add.s32 	%r5135, %r5132, %r5134;
	add.s32 	%r925, %r5135, -1694144372;
	// begin inline asm
	shf.r.wrap.b32 %r912, %r913, %r913, %r4659;
	// end inline asm
	// begin inline asm
	shf.r.wrap.b32 %r916, %r913, %r913, %r4663;
	// end inline asm
	xor.b32  	%r5136, %r916, %r912;
	// begin inline asm
	shf.r.wrap.b32 %r920, %r913, %r913, %r4667;
	// end inline asm
	xor.b32  	%r5137, %r5136, %r920;
	and.b32  	%r5138, %r913, %r889;
	sub.s32 	%r5139, -1449989906, %r5127;
	and.b32  	%r5140, %r874, %r5139;
	or.b32  	%r5141, %r5138, %r5140;
	add.s32 	%r5142, %r5141, %r5137;
	ld.const.u32 	%r5143, [k+12];
	add.s32 	%r5144, %r5142, %r5143;
	add.s32 	%r5145, %r5144, %r110;
	xor.b32  	%r5146, %r910, %r877;
	and.b32  	%r5147, %r925, %r5146;
	and.b32  	%r5148, %r910, %r877;
	xor.b32  	%r5149, %r5147, %r5148;
	add.s32 	%r5150, %r5145, %r5149;
	// begin inline asm
	shf.r.wrap.b32 %r924, %r925, %r925, %r4671;
	// end inline asm
	// begin inline asm
	shf.r.wrap.b32 %r928, %r925, %r925, %r4675;
	// end inline asm
	xor.b32  	%r5151, %r928, %r924;
	// begin inline asm
	shf.r.wrap.b32 %r932, %r925, %r925, %r4679;
	// end inline asm
	xor.b32  	%r5152, %r5151, %r932;
	add.s32 	%r937, %r5145, -1156040474;
	add.s32 	%r5153, %r5150, %r5152;
	add.s32 	%r949, %r5153, 1359893119;
	// begin inline asm
	shf.r.wrap.b32 %r936, %r937, %r937, %r4659;
	// end inline asm
	// begin inline asm
	shf.r.wrap.b32 %r940, %r937, %r937, %r4663;
	// end inline asm
	xor.b32  	%r5154, %r940, %r936;
	// begin inline asm
	shf.r.wrap.b32 %r944, %r937, %r937, %r4667;
	// end inline asm
	xor.b32  	%r5155, %r5154, %r944;
	and.b32  	%r5156, %r937, %r913;
	sub.s32 	%r5157, 1156040473, %r5145;
	and.b32  	%r5158, %r889, %r5157;
	or.b32  	%r5159, %r5156, %r5158;
	add.s32 	%r5160, %r5159, %r874;
	add.s32 	%r5161, %r5160, %r5155;
	add.s32 	%r5162, %r5161, %r4;
	add.s32 	%r5163, %r5162, %r126;
	// begin inline asm
	shf.r.wrap.b32 %r948, %r949, %r949, %r4671;
	// end inline asm
	// begin inline asm
	shf.r.wrap.b32 %r952, %r949, %r949, %r4675;
	// end inline asm
	xor.b32  	%r5164, %r952, %r948;
	// begin inline asm
	shf.r.wrap.b32 %r956, %r949, %r949, %r4679;
	// end inline asm
	xor.b32  	%r5165, %r5164, %r956;
	xor.b32  	%r5166, %r925, %r910;
	and.b32  	%r5167, %r949, %r5166;
	and.b32  	%r5168, %r925, %r910;
	xor.b32  	%r5169, %r5167, %r5168;
	add.s32 	%r970, %r5163, %r877;
	add.s32 	%r5170, %r5163, %r5169;
	add.s32 	%r982, %r5170, %r5165;
	// begin inline asm
	shf.r.wrap.b32 %r960, %r970, %r970, %r4659;
	// end inline asm
	// begin inline asm
	shf.r.wrap.b32 %r964, %r970, %r970, %r4663;
	// end inline asm
	xor.b32  	%r5171, %r964, %r960;
	// begin inline asm
	shf.r.wrap.b32 %r968, %r970, %r970, %r4667;
	// end inline asm
	xor.b32  	%r5172, %r5171, %r968;
	and.b32  	%r5173, %r970, %r937;
	not.b32 	%r5174, %r970;
	and.b32  	%r5175, %r913, %r5174;
	or.b32  	%r5176, %r5173, %r5175;
	add.s32 	%r5177, %r5176, %r889;
	add.s32 	%r5178, %r5177, %r5172;
	add.s32 	%r5179, %r5178, %r5;
	add.s32 	%r5180, %r5179, %r142;
	// begin inline asm
	shf.r.wrap.b32 %r972, %r982, %r982, %r4671;
	// end inline asm
	// begin inline asm
	shf.r.wrap.b32 %r976, %r982, %r982, %r4675;
	// end inline asm
	xor.b32  	%r5181, %r976, %r972;
	// begin inline asm
	shf.r.wrap.b32 %r980, %r982, %r982, %r4679;
	// end inline asm
	xor.b32  	%r5182, %r5181, %r980;
	xor.b32  	%r5183, %r949, %r925;
	and.b32  	%r5184, %r982, %r5183;
	and.b32  	%r5185, %r949, %r925;
	xor.b32  	%r5186, %r5184, %r5185;
	add.s32 	%r994, %r5180, %r910;
	add.s32 	%r5187, %r5180, %r5186;
	add.s32 	%r1006, %r5187, %r5182;
	// begin inline asm
	shf.r.wrap.b32 %r984, %r994, %r994, %r4659;
	// end inline asm
	// begin inline asm
	shf.r.wrap.b32 %r988, %r994, %r994, %r4663;
	// end inline asm
	xor.b32  	%r5188, %r988, %r984;
	// begin inline asm
	shf.r.wrap.b32 %r992, %r994, %r994, %r4667;
	// end inline asm
	xor.b32  	%r5189, %r5188, %r992;
	and.b32  	%r5190, %r994, %r970;
	not.b32 	%r5191, %r994;
	and.b32  	%r5192, %r937, %r5191;
	or.b32  	%r5193, %r5190, %r5192;
	add.s32 	%r5194, %r5193, %r913;
	add.s32 	%r5195, %r5194, %r5189;
	add.s32 	%r5196, %r5195, %r6;
	add.s32 	%r5197, %r5196, %r158;
	// begin inline asm
	shf.r.wrap.b32 %r996, %r1006, %r1006, %r4671;
	// end inline asm
	// begin inline asm
	shf.r.wrap.b32 %r1000, %r1006, %r1006, %r4675;
	// end inline asm
	xor.b32  	%r5198, %r1000, %r996;
	// begin inline asm
	shf.r.wrap.b32 %r1004, %r1006, %r1006, %r4679;
	// end inline asm
	xor.b32  	%r5199, %r5198, %r1004;
	xor.b32  	%r5200, %r982, %r949;
	and.b32  	%r5201, %r1006, %r5200;
	and.b32  	%r5202, %r982, %r949;
	xor.b32  	%r5203, %r5201, %r5202;
	add.s32 	%r1018, %r5197, %r925;
	add.s32 	%r5204, %r5197, %r5203;
	add.s32 	%r1030, %r5204, %r5199;
	// begin inline asm
	shf.r.wrap.b32 %r1008, %r1018, %r1018, %r4659;
	// end inline asm
	// begin inline asm
	shf.r.wrap.b32 %r1012, %r1018, %r1018, %r4663;
	// end inline asm
	xor.b32  	%r5205, %r1012, %r1008;
	// begin inline asm
	shf.r.wrap.b32 %r1016, %r1018, %r1018, %r4667;
	// end inline asm
	xor.b32  	%r5206, %r5205, %r1016;
	and.b32  	%r5207, %r1018, %r994;
	not.b32 	%r5208, %r1018;
	and.b32  	%r5209, %r970, %r5208;
	or.b32  	%r5210, %r5207, %r5209;
	add.s32 	%r5211, %r5210, %r937;
	add.s32 	%r5212, %r5211, %r5206;
	add.s32 	%r5213, %r5212, %r7;
	add.s32 	%r5214, %r5213, %r174;
	// begin inline asm
	shf.r.wrap.b32 %r1020, %r1030, %r1030, %r4671;
	// end inline asm
	// begin inline asm
	shf.r.wrap.b32 %r1024, %r1030, %r1030, %r4675;
	// end inline asm
	xor.b32  	%r5215, %r1024, %r1020;
	// begin inline asm
	shf.r.wrap.b32 %r1028, %r1030, %r1030, %r4679;
	// end inline asm
	xor.b32  	%r5216, %r5215, %r1028;
	xor.b32  	%r5217, %r1006, %r982;
	and.b32  	%r5218, %r1030, %r5217;
	and.b32  	%r5219, %r1006, %r982;
	xor.b32  	%r5220, %r5218, %r5219;
	add.s32 	%r1042, %r5214, %r949;
	add.s32 	%r5221, %r5214, %r5220;
	add.s32 	%r1054, %r5221, %r5216;
	// begin inline asm
	shf.r.wrap.b32 %r1032, %r1042, %r1042, %r4659;
	// end inline asm
	// begin inline asm
	shf.r.wrap.b32 %r1036, %r1042, %r1042, %r4663;
	// end inline asm
	xor.b32  	%r5222, %r1036, %r1032;
	// begin inline asm
	shf.r.wrap.b32 %r1040, %r1042, %r1042, %r4667;
	// end inline asm
	xor.b32  	%r5223, %r5222, %r1040;
	and.b32  	%r5224, %r1042, %r1018;
	not.b32 	%r5225, %r1042;
	and.b32  	%r5226, %r994, %r5225;
	or.b32  	%r5227, %r5224, %r5226;
	add.s32 	%r5228, %r5227, %r970;
	add.s32 	%r5229, %r5228, %r5223;
	add.s32 	%r5230, %r5229, %r8;
	// begin inline asm
	shf.r.wrap.b32 %r1044, %r1054, %r1054, %r4671;
	// end inline asm
	// begin inline asm
	shf.r.wrap.b32 %r1048, %r1054, %r1054, %r4675;
	// end inline asm
	xor.b32  	%r5231, %r1048, %r1044;
	// begin inline asm
	shf.r.wrap.b32 %r1052, %r1054, %r1054, %r4679;
	// end inline asm
	xor.b32  	%r5232, %r5231, %r1052;
	xor.b32  	%r5233, %r1030, %r1006;
	and.b32  	%r5234, %r1054, %r5233;
	and.b32  	%r5235, %r1030, %r1006;
	xor.b32  	%r5236, %r5234, %r5235;
	add.s32 	%r1066, %r5230, %r982;
	add.s32 	%r5237, %r5230, %r5236;
	add.s32 	%r1078, %r5237, %r5232;
	// begin inline asm
	shf.r.wrap.b32 %r1056, %r1066, %r1066, %r4659;
	// end inline asm
	// begin inline asm
	shf.r.wrap.b32 %r1060, %r1066, %r1066, %r4663;
	// end inline asm
	xor.b32  	%r5238, %r1060, %r1056;
	// begin inline asm
	shf.r.wrap.b32 %r1064, %r1066, %r1066, %r4667;
	// end inline asm
	xor.b32  	%r5239, %r5238, %r1064;
	and.b32  	%r5240, %r1066, %r1042;
	not.b32 	%r5241, %r1066;
	and.b32  	%r5242, %r1018, %r5241;
	or.b32  	%r5243, %r5240, %r5242;
	add.s32 	%r5244, %r5243, %r994;
	add.s32 	%r5245, %r5244, %r5239;
	add.s32 	%r5246, %r5245, %r9;
	// begin inline asm
	shf.r.wrap.b32 %r1068, %r1078, %r1078, %r4671;
	// end inline asm
	// begin inline asm
	shf.r.wrap.b32 %r1072, %r1078, %r1078, %r4675;
	// end inline asm
	xor.b32  	%r5247, %r1072, %r1068;
	// begin inline asm
	shf.r.wrap.b32 %r1076, %r1078, %r1078, %r4679;
	// end inline asm
	xor.b32  	%r5248, %r5247, %r1076;
	xor.b32  	%r5249, %r1054, %r1030;
	and.b32  	%r5250, %r1078, %r5249;
	and.b32  	%r5251, %r1054, %r1030;
	xor.b32  	%r5252, %r5250, %r5251;
	add.s32 	%r1090, %r5246, %r1006;
	add.s32 	%r5253, %r5246, %r5252;
	add.s32 	%r1102, %r5253, %r5248;
	// begin inline asm
	shf.r.wrap.b32 %r1080, %r1090, %r1090, %r4659;
	// end inline asm
	// begin inline asm
	shf.r.wrap.b32 %r1084, %r1090, %r1090, %r4663;
	// end inline asm
	xor.b32  	%r5254, %r1084, %r1080;
	// begin inline asm
	shf.r.wrap.b32 %r1088, %r1090, %r1090, %r4667;
	// end inline asm
	xor.b32  	%r5255, %r5254, %r1088;
	and.b32  	%r5256, %r1090, %r1066;
	not.b32 	%r5257, %r1090;
	and.b32  	%r5258, %r1042, %r5257;
	or.b32  	%r5259, %r5256, %r5258;
	add.s32 	%r5260, %r5259, %r1018;
	add.s32 	%r5261, %r5260, %r5255;
	add.s32 	%r5262, %r5261, %r10;
	// begin inline asm
	shf.r.wrap.b32 %r1092, %r1102, %r1102, %r4671;
	// end inline asm
	// begin inline asm
	shf.r.wrap.b32 %r1096, %r1102, %r1102, %r4675;
	// end inline asm
	xor.b32  	%r5263, %r1096, %r1092;
	// begin inline asm
	shf.r.wrap.b32 %r1100, %r1102, %r1102, %r4679;
	// end inline asm
	xor.b32  	%r5264, %r5263, %r1100;
	xor.b32  	%r5265, %r1078, %r1054;
	and.b32  	%r5266, %r1102, %r5265;
	and.b32  	%r5267, %r1078, %r1054;
	xor.b32  	%r5268, %r5266, %r5267;
	add.s32 	%r1114, %r5262, %r1030;
	add.s32 	%r5269, %r5262, %r5268;
	add.s32 	%r1126, %r5269, %r5264;
	// begin inline asm
	shf.r.wrap.b32 %r1104, %r1114, %r1114, %r4659;
	// end inline asm
	// begin inline asm
	shf.r.wrap.b32 %r1108, %r1114, %r1114, %r4663;
	// end inline asm
	xor.b32  	%r5270, %r1108, %r1104;
	// begin inline asm
	shf.r.wrap.b32 %r1112, %r1114, %r1114, %r4667;
	// end inline asm
	xor.b32  	%r5271, %r5270, %r1112;
	and.b32  	%r5272, %r1114, %r1090;
	not.b32 	%r5273, %r1114;
	and.b32  	%r5274, %r1066, %r5273;
	or.b32  	%r5275, %r5272, %r5274;
	add.s32 	%r5276, %r5275, %r1042;
	add.s32 	%r5277, %r5276, %r5271;
	ld.const.u32 	%r5278, [k+44];
	add.s32 	%r5279, %r5277, %r5278;
	// begin inline asm
	shf.r.wrap.b32 %r1116, %r1126, %r1126, %r4671;
	// end inline asm
	// begin inline asm
	shf.r.wrap.b32 %r1120, %r1126, %r1126, %r4675;
	// end inline asm
	xor.b32  	%r5280, %r1120, %r1116;
	// begin inline asm
	shf.r.wrap.b32 %r1124, %r1126, %r1126, %r4679;
	// end inline asm
	xor.b32  	%r5281, %r5280, %r1124;
	xor.b32  	%r5282, %r1102, %r1078;
	and.b32  	%r5283, %r1126, %r5282;
	and.b32  	%r5284, %r1102, %r1078;
	xor.b32  	%r5285, %r5283, %r5284;
	add.s32 	%r1138, %r5279, %r1054;
	add.s32 	%r5286, %r5279, %r5285;
	add.s32 	%r1150, %r5286, %r5281;
	// begin inline asm
	shf.r.wrap.b32 %r1128, %r1138, %r1138, %r4659;
	// end inline asm
	// begin inline asm
	shf.r.wrap.b32 %r1132, %r1138, %r1138, %r4663;
	// end inline asm
	xor.b32  	%r5287, %r1132, %r1128;
	// begin inline asm
	shf.r.wrap.b32 %r1136, %r1138, %r1138, %r4667;
	// end inline asm
	xor.b32  	%r5288, %r5287, %r1136;
	and.b32  	%r5289, %r1138, %r1114;
	not.b32 	%r5290, %r1138;
	and.b32  	%r5291, %r1090, %r5290;
	or.b32  	%r5292, %r5289, %r5291;
	add.s32 	%r5293, %r5292, %r1066;
	add.s32 	%r5294, %r5293, %r5288;
	add.s32 	%r5295, %r5294, %r11;
	// begin inline asm
	shf.r.wrap.b32 %r1140, %r1150, %r1150, %r4671;
	// end inline asm
	// begin inline asm
	shf.r.wrap.b32 %r1144, %r1150, %r1150, %r4675;
	// end inline asm
	xor.b32  	%r5296, %r1144, %r1140;
	// begin inline asm
	shf.r.wrap.b32 %r1148, %r1150, %r1150, %r4679;
	// end inline asm
	xor.b32  	%r5297, %r5296, %r1148;
	xor.b32  	%r5298, %r1126, %r1102;
	and.b32  	%r5299, %r1150, %r5298;
	and.b32  	%r5300, %r1126, %r1102;
	xor.b32  	%r5301, %r5299, %r5300;
	add.s32 	%r1162, %r5295, %r1078;
	add.s32 	%r5302, %r5295, %r5301;
	add.s32 	%r1174, %r5302, %r5297;
	// begin inline asm
	shf.r.wrap.b32 %r1152, %r1162, %r1162, %r4659;
	// end inline asm
	// begin inline asm
	shf.r.wrap.b32 %r1156, %r1162, %r1162, %r4663;
	// end inline asm
	xor.b32  	%r5303, %r1156, %r1152;
	// begin inline asm
	shf.r.wrap.b32 %r1160, %r1162, %r1162, %r4667;
	// end inline asm
	xor.b32  	%r5304, %r5303, %r1160;
	and.b32  	%r5305, %r1162, %r1138;
	not.b32 	%r5306, %r1162;
	and.b32  	%r5307, %r1114, %r5306;
	or.b32  	%r5308, %r5305, %r5307;
	add.s32 	%r5309, %r5308, %r1090;
	add.s32 	%r5310, %r5309, %r5304;
	add.s32 	%r5311, %r5310, %r12;
	// begin inline asm
	shf.r.wrap.b32 %r1164, %r1174, %r1174, %r4671;
	// end inline asm
	// begin inline asm
	shf.r.wrap.b32 %r1168, %r1174, %r1174, %r4675;
	// end inline asm
	xor.b32  	%r5312, %r1168, %r1164;
	// begin inline asm
	shf.r.wrap.b32 %r1172, %r1174, %r1174, %r4679;
	// end inline asm
	xor.b32  	%r5313, %r5312, %r1172;
	xor.b32  	%r5314, %r1150, %r1126;
	and.b32  	%r5315, %r1174, %r5314;
	and.b32  	%r5316, %r1150, %r1126;
	xor.b32  	%r5317, %r5315, %r5316;
	add.s32 	%r1186, %r5311, %r1102;
	add.s32 	%r5318, %r5311, %r5317;
	add.s32 	%r1198, %r5318, %r5313;
	// begin inline asm
	shf.r.wrap.b32 %r1176, %r1186, %r1186, %r4659;
	// end inline asm
	// begin inline asm
	shf.r.wrap.b32 %r1180, %r1186, %r1186, %r4663;
	// end inline asm
	xor.b32  	%r5319, %r1180, %r1176;
	// begin inline asm
	shf.r.wrap.b32 %r1184, %r1186, %r1186, %r4667;
	// end inline asm
	xor.b32  	%r5320, %r5319, %r1184;
	and.b32  	%r5321, %r1186, %r1162;
	not.b32 	%r5322, %r1186;
	and.b32  	%r5323, %r1138, %r5322;
	or.b32  	%r5324, %r5321, %r5323;
	add.s32 	%r5325, %r5324, %r1114;
	add.s32 	%r5326, %r5325, %r5320;
	add.s32 	%r5327, %r5326, %r13;
	// begin inline asm
	shf.r.wrap.b32 %r1188, %r1198, %r1198, %r4671;
	// end inline asm
	// begin inline asm
	shf.r.wrap.b32 %r1192, %r1198, %r1198, %r4675;
	// end inline asm
	xor.b32  	%r5328, %r1192, %r1188;
	// begin inline asm
	shf.r.wrap.b32 %r1196, %r1198, %r1198, %r4679;
	// end inline asm
	xor.b32  	%r5329, %r5328, %r1196;
	xor.b32  	%r5330, %r1174, %r1150;
	and.b32  	%r5331, %r1198, %r5330;
	and.b32  	%r5332, %r1174, %r1150;
	xor.b32  	%r5333, %r5331, %r5332;
	add.s32 	%r1210, %r5327, %r1126;
	add.s32 	%r5334, %r5327, %r5333;
	add.s32 	%r1222, %r5334, %r5329;
	// begin inline asm
	shf.r.wrap.b32 %r1200, %r1210, %r1210, %r4659;
	// end inline asm
	// begin inline asm
	shf.r.wrap.b32 %r1204, %r1210, %r1210, %r4663;
	// end inline asm
	xor.b32  	%r5335, %r1204, %r1200;
	// begin inline asm
	shf.r.wrap.b32 %r1208, %r1210, %r1210, %r4667;
	// end inline asm
	xor.b32  	%r5336, %r5335, %r1208;
	and.b32  	%r5337, %r1210, %r1186;
	not.b32 	%r5338, %r1210;
	and.b32  	%r5339, %r1162, %r5338;
	or.b32  	%r5340, %r5337, %r5339;
	add.s32 	%r5341, %r5340, %r1138;
	add.s32 	%r5342, %r5341, %r5336;
	add.s32 	%r5343, %r5342, %r14;
	// begin inline asm
	shf.r.wrap.b32 %r1212, %r1222, %r1222, %r4671;
	// end inline asm
	// begin inline asm
	shf.r.wrap.b32 %r1216, %r1222, %r1222, %r4675;
	// end inline asm
	xor.b32  	%r5344, %r1216, %r1212;
	// begin inline asm
	shf.r.wrap.b32 %r1220, %r1222, %r1222, %r4679;
	// end inline asm
	xor.b32  	%r5345, %r5344, %r1220;
	xor.b32  	%r5346, %r1198, %r1174;
	and.b32  	%r5347, %r1222, %r5346;
	and.b32  	%r5348, %r1198, %r1174;
	xor.b32  	%r5349, %r5347, %r5348;
	add.s32 	%r1234, %r5343, %r1150;
	add.s32 	%r5350, %r5343, %r5349;
	add.s32 	%r1246, %r5350, %r5345;
	// begin inline asm
	shf.r.wrap.b32 %r1224, %r1234, %r1234, %r4659;
	// end inline asm
	// begin inline asm
	shf.r.wrap.b32 %r1228, %r1234, %r1234, %r4663;
	// end inline asm
	xor.b32  	%r5351, %r1228, %r1224;
	// begin inline asm
	shf.r.wrap.b32 %r1232, %r1234, %r1234, %r4667;
	// end inline asm
	xor.b32  	%r5352, %r5351, %r1232;
	and.b32  	%r5353, %r1234, %r1210;
	not.b32 	%r5354, %r1234;
	and.b32  	%r5355, %r1186, %r5354;
	or.b32  	%r5356, %r5353, %r5355;
	add.s32 	%r5357, %r5356, %r1162;
	add.s32 	%r5358, %r5357, %r5352;
	add.s32 	%r5359, %r5358, %r15;
	add.s32 	%r5360, %r5359, %r318;
	// begin inline asm
	shf.r.wrap.b32 %r1236, %r1246, %r1246, %r4671;
	// end inline asm
	// begin inline asm
	shf.r.wrap.b32 %r1240, %r1246, %r1246, %r4675;
	// end inline asm
	xor.b32  	%r5361, %r1240, %r1236;
	// begin inline asm
	shf.r.wrap.b32 %r1244, %r1246, %r1246, %r4679;
	// end inline asm
	xor.b32  	%r5362, %r5361, %r1244;
	xor.b32  	%r5363, %r1222, %r1198;
	and.b32  	%r5364, %r1246, %r5363;
	and.b32  	%r5365, %r1222, %r1198;
	xor.b32  	%r5366, %r5364, %r5365;
	add.s32 	%r1258, %r5360, %r1174;
	add.s32 	%r5367, %r5360, %r5366;
	add.s32 	%r1270, %r5367, %r5362;
	// begin inline asm
	shf.r.wrap.b32 %r1248, %r1258, %r1258, %r4659;
	// end inline asm
	// begin inline asm
	shf.r.wrap.b32 %r1252, %r1258, %r1258, %r4663;
	// end inline asm
	xor.b32  	%r5368, %r1252, %r1248;
	// begin inline asm
	shf.r.wrap.b32 %r1256, %r1258, %r1258, %r4667;
	// end inline asm
	xor.b32  	%r5369, %r5368, %r1256;
	and.b32  	%r5370, %r1258, %r1234;
	not.b32 	%r5371, %r1258;
	and.b32  	%r5372, %r1210, %r5371;
	or.b32  	%r5373, %r5370, %r5372;
	add.s32 	%r5374, %r5373, %r1186;
	add.s32 	%r5375, %r5374, %r5369;
	add.s32 	%r5376, %r5375, %r16;
	add.s32 	%r5377, %r5376, %r334;
	// begin inline asm
	shf.r.wrap.b32 %r1260, %r1270, %r1270, %r4671;
	// end inline asm
	// begin inline asm
	shf.r.wrap.b32 %r1264, %r1270, %r1270, %r4675;
	// end inline asm
	xor.b32  	%r5378, %r1264, %r1260;
	// begin inline asm
	shf.r.wrap.b32 %r1268, %r1270, %r1270, %r4679;
	// end inline asm
	xor.b32  	%r5379, %r5378, %r1268;
	xor.b32  	%r5380, %r1246, %r1222;
	and.b32  	%r5381, %r1270, %r5380;
	and.b32  	%r5382, %r1246, %r1222;
	xor.b32  	%r5383, %r5381, %r5382;
	add.s32 	%r1282, %r5377, %r1198;
	add.s32 	%r5384, %r5377, %r5383;
	add.s32 	%r1294, %r5384, %r5379;
	// begin inline asm
	shf.r.wrap.b32 %r1272, %r1282, %r1282, %r4659;
	// end inline asm
	// begin inline asm
	shf.r.wrap.b32 %r1276, %r1282, %r1282, %r4663;
	// end inline asm
	xor.b32  	%r5385, %r1276, %r1272;
	// begin inline asm
	shf.r.wrap.b32 %r1280, %r1282, %r1282, %r4667;
	// end inline asm
	xor.b32  	%r5386, %r5385, %r1280;
	and.b32  	%r5387, %r1282, %r1258;
	not.b32 	%r5388, %r1282;
	and.b32  	%r5389, %r1234, %r5388;
	or.b32  	%r5390, %r5387, %r5389;
	add.s32 	%r5391, %r5390, %r1210;
	add.s32 	%r5392, %r5391, %r5386;
	add.s32 	%r5393, %r5392, %r17;
	add.s32 	%r5394, %r5393, %r350;
	// begin inline asm
	shf.r.wrap.b32 %r1284, %r1294, %r1294, %r4671;
	// end inline asm
	// begin inline asm
	shf.r.wrap.b32 %r1288, %r1294, %r1294, %r4675;
	// end inline asm
	xor.b32  	%r5395, %r1288, %r1284;
	// begin inline asm
	shf.r.wrap.b32 %r1292, %r1294, %r1294, %r4679;
	// end inline asm
	xor.b32  	%r5396, %r5395, %r1292;
	xor.b32  	%r5397, %r1270, %r1246;
	and.b32  	%r5398, %r1294, %r5397;
	and.b32  	%r5399, %r1270, %r1246;
	xor.b32  	%r5400, %r5398, %r5399;
	add.s32 	%r1306, %r5394, %r1222;
	add.s32 	%r5401, %r5394, %r5400;
	add.s32 	%r1318, %r5401, %r5396;
	// begin inline asm
	shf.r.wrap.b32 %r1296, %r1306, %r1306, %r4659;
	// end inline asm
	// begin inline asm
	shf.r.wrap.b32 %r1300, %r1306, %r1306, %r4663;
	// end inline asm
	xor.b32  	%r5402, %r1300, %r1296;
	// begin inline asm
	shf.r.wrap.b32 %r1304, %r1306, %r1306, %r4667;
	// end inline asm
	xor.b32  	%r5403, %r5402, %r1304;
	and.b32  	%r5404, %r1306, %r1282;
	not.b32 	%r5405, %r1306;
	and.b32  	%r5406, %r1258, %r5405;
	or.b32  	%r5407, %r5404, %r5406;
	add.s32 	%r5408, %r5407, %r1234;
	add.s32 	%r5409, %r5408, %r5403;
	add.s32 	%r5410, %r5409, %r18;
	add.s32 	%r5411, %r5410, %r366;
	// begin inline asm
	shf.r.wrap.b32 %r1308, %r1318, %r1318, %r4671;
	// end inline asm
	// begin inline asm
	shf.r.wrap.b32 %r1312, %r1318, %r1318, %r4675;
	// end inline asm
	xor.b32  	%r5412, %r1312, %r1308;
	// begin inline asm
	shf.r.wrap.b32 %r1316, %r1318, %r1318, %r4679;
	// end inline asm
	xor.b32  	%r5413, %r5412, %r1316;
	xor.b32  	%r5414, %r1294, %r1270;
	and.b32  	%r5415, %r1318, %r5414;
	and.b32  	%r5416, %r1294, %r1270;
	xor.b32  	%r5417, %r5415, %r5416;
	add.s32 	%r1330, %r5411, %r1246;
	add.s32 	%r5418, %r5411, %r5417;
	add.s32 	%r1342, %r5418, %r5413;
	// begin inline asm
	shf.r.wrap.b32 %r1320, %r1330, %r1330, %r4659;
	// end inline asm
	// begin inline asm
	shf.r.wrap.b32 %r1324, %r1330, %r1330, %r4663;
	// end inline asm
	xor.b32  	%r5419, %r1324, %r1320;
	// begin inline asm
	shf.r.wrap.b32 %r1328, %r1330, %r1330, %r4667;
	// end inline asm
	xor.b32  	%r5420, %r5419, %r1328;
	and.b32  	%r5421, %r1330, %r1306;
	not.b32 	%r5422, %r1330;
	and.b32  	%r5423, %r1282, %r5422;
	or.b32  	%r5424, %r5421, %r5423;
	add.s32 	%r5425, %r5424, %r1258;
	add.s32 	%r5426, %r5425, %r5420;
	add.s32 	%r5427, %r5426, %r19;
	add.s32 	%r5428, %r5427, %r382;
	// begin inline asm
	shf.r.wrap.b32 %r1332, %r1342, %r1342, %r4671;
	// end inline asm
	// begin inline asm
	shf.r.wrap.b32 %r1336, %r1342, %r1342, %r4675;
	// end inline asm
	xor.b32  	%r5429, %r1336, %r1332;
	// begin inline asm
	shf.r.wrap.b32 %r1340, %r1342, %r1342, %r4679;
	// end inline asm
	xor.b32  	%r5430, %r5429, %r1340;
	xor.b32  	%r5431, %r1318, %r1294;
	and.b32  	%r5432, %r1342, %r5431;
	and.b32  	%r5433, %r1318, %r1294;
	xor.b32  	%r5434, %r5432, %r5433;
	add.s32 	%r1354, %r5428, %r1270;
	add.s32 	%r5435, %r5428, %r5434;
	add.s32 	%r1366, %r5435, %r5430;
	// begin inline asm
	shf.r.wrap.b32 %r1344, %r1354, %r1354, %r4659;
	// end inline asm
	// begin inline asm
	shf.r.wrap.b32 %r1348, %r1354, %r1354, %r4663;
	// end inline asm
	xor.b32  	%r5436, %r1348, %r1344;
	// begin inline asm
	shf.r.wrap.b32 %r1352, %r1354, %r1354, %r4667;
	// end inline asm
	xor.b32  	%r5437, %r5436, %r1352;
	and.b32  	%r5438, %r1354, %r1330;
	not.b32 	%r5439, %r1354;
	and.b32  	%r5440, %r1306, %r5439;
	or.b32  	%r5441, %r5438, %r5440;
	add.s32 	%r5442, %r5441, %r1282;
	add.s32 	%r5443, %r5442, %r5437;
	add.s32 	%r5444, %r5443, %r20;
	add.s32 	%r5445, %r5444, %r398;
	// begin inline asm
	shf.r.wrap.b32 %r1356, %r1366, %r1366, %r4671;
	// end inline asm
	// begin inline asm
	shf.r.wrap.b32 %r1360, %r1366, %r1366, %r4675;
	// end inline asm
	xor.b32  	%r5446, %r1360, %r1356;
	// begin inline asm
	shf.r.wrap.b32 %r1364, %r1366, %r1366, %r4679;
	// end inline asm
	xor.b32  	%r5447, %r5446, %r1364;
	xor.b32  	%r5448, %r1342, %r1318;
	and.b32  	%r5449, %r1366, %r5448;
	and.b32  	%r5450, %r1342, %r1318;
	xor.b32  	%r5451, %r5449, %r5450;
	add.s32 	%r1378, %r5445, %r1294;
	add.s32 	%r5452, %r5445, %r5451;
	add.s32 	%r1390, %r5452, %r5447;
	// begin inline asm
	shf.r.wrap.b32 %r1368, %r1378, %r1378, %r4659;
	// end inline asm
	// begin inline asm
	shf.r.wrap.b32 %r1372, %r1378, %r1378, %r4663;
	// end inline asm
	xor.b32  	%r5453, %r1372, %r1368;
	// begin inline asm
	shf.r.wrap.b32 %r1376, %r1378, %r1378, %r4667;
	// end inline asm
	xor.b32  	%r5454, %r5453, %r1376;
	and.b32  	%r5455, %r1378, %r1354;
	not.b32 	%r5456, %r1378;
	and.b32  	%r5457, %r1330, %r5456;
	or.b32  	%r5458, %r5455, %r5457;
	add.s32 	%r5459, %r5458, %r1306;
	add.s32 	%r5460, %r5459, %r5454;
	add.s32 	%r5461, %r5460, %r21;
	add.s32 	%r5462, %r5461, %r414;
	// begin inline asm
	shf.r.wrap.b32 %r1380, %r1390, %r1390, %r4671;
	// end inline asm
	// begin inline asm
	shf.r.wrap.b32 %r1384, %r1390, %r1390, %r4675;
	// end inline asm
	xor.b32  	%r5463, %r1384, %r1380;
	// begin inline asm
	shf.r.wrap.b32 %r1388, %r1390, %r1390, %r4679;
	// end inline asm
	xor.b32  	%r5464, %r5463, %r1388;
	xor.b32  	%r5465, %r1366, %r1342;
	and.b32  	%r5466, %r1390, %r5465;
	and.b32  	%r5467, %r1366, %r1342;
	xor.b32  	%r5468, %r5466, %r5467;
	add.s32 	%r1402, %r5462, %r1318;
	add.s32 	%r5469, %r5462, %r5468;
	add.s32 	%r1414, %r5469, %r5464;
	// begin inline asm
	shf.r.wrap.b32 %r1392, %r1402, %r1402, %r4659;
	// end inline asm
	// begin inline asm
	shf.r.wrap.b32 %r1396, %r1402, %r1402, %r4663;
	// end inline asm
	xor.b32  	%r5470, %r1396, %r1392;
	// begin inline asm
	shf.r.wrap.b32 %r1400, %r1402, %r1402, %r4667;
	// end inline asm
	xor.b32  	%r5471, %r5470, %r1400;
	and.b32  	%r5472, %r1402, %r1378;
	not.b32 	%r5473, %r1402;
	and.b32  	%r5474, %r1354, %r5473;
	or.b32  	%r5475, %r5472, %r5474;
	add.s32 	%r5476, %r5475, %r1330;
	add.s32 	%r5477, %r5476, %r5471;
	add.s32 	%r5478, %r5477, %r22;
	add.s32 	%r5479, %r5478, %r430;
	// begin inline asm
	shf.r.wrap.b32 %r1404, %r1414, %r1414, %r4671;
	// end inline asm
	// begin inline asm
	shf.r.wrap.b32 %r1408, %r1414, %r1414, %r4675;
	// end inline asm
	xor.b32  	%r5480, %r1408, %r1404;
	// begin inline asm
	shf.r.wrap.b32 %r1412, %r1414, %r1414, %r4679;
	// end inline asm
	xor.b32  	%r5481, %r5480, %r1412;
	xor.b32  	%r5482, %r1390, %r1366;
	and.b32  	%r5483, %r1414, %r5482;
	and.b32  	%r5484, %r1390, %r1366;
	xor.b32  	%r5485, %r5483, %r5484;
	add.s32 	%r1426, %r5479, %r1342;
	add.s32 	%r5486, %r5479, %r5485;
	add.s32 	%r1438, %r5486, %r5481;
	// begin inline asm
	shf.r.wrap.b32 %r1416, %r1426, %r1426, %r4659;
	// end inline asm
	// begin inline asm
	shf.r.wrap.b32 %r1420, %r1426, %r1426, %r4663;
	// end inline asm
	xor.b32  	%r5487, %r1420, %r1416;
	// begin inline asm
	shf.r.wrap.b32 %r1424, %r1426, %r1426, %r4667;
	// end inline asm
	xor.b32  	%r5488, %r5487, %r1424;
	and.b32  	%r5489, %r1426, %r1402;
	not.b32 	%r5490, %r1426;
	and.b32  	%r5491, %r1378, %r5490;
	or.b32  	%r5492, %r5489, %r5491;
	add.s32 	%r5493, %r5492, %r1354;
	add.s32 	%r5494, %r5493, %r5488;
	add.s32 	%r5495, %r5494, %r23;
	add.s32 	%r5496, %r5495, %r446;
	// begin inline asm
	shf.r.wrap.b32 %r1428, %r1438, %r1438, %r4671;
	// end inline asm
	// begin inline asm
	shf.r.wrap.b32 %r1432, %r1438, %r1438, %r4675;
	// end inline asm
	xor.b32  	%r5497, %r1432, %r1428;
	// begin inline asm
	shf.r.wrap.b32 %r1436, %r1438, %r1438, %r4679;
	// end inline asm
	xor.b32  	%r5498, %r5497, %r1436;
	xor.b32  	%r5499, %r1414, %r1390;
	and.b32  	%r5500, %r1438, %r5499;
	and.b32  	%r5501, %r1414, %r1390;
	xor.b32  	%r5502, %r5500, %r5501;
	add.s32 	%r1450, %r5496, %r1366;
	add.s32 	%r5503, %r5496, %r5502;
	add.s32 	%r1462, %r5503, %r5498;
	// begin inline asm
	shf.r.wrap.b32 %r1440, %r1450, %r1450, %r4659;
	// end inline asm
	// begin inline asm
	shf.r.wrap.b32 %r1444, %r1450, %r1450, %r4663;
	// end inline asm
	xor.b32  	%r5504, %r1444, %r1440;
	// begin inline asm
	shf.r.wrap.b32 %r1448, %r1450, %r1450, %r4667;
	// end inline asm
	xor.b32  	%r5505, %r5504, %r1448;
	and.b32  	%r5506, %r1450, %r1426;
	not.b32 	%r5507, %r1450;
	and.b32  	%r5508, %r1402, %r5507;
	or.b32  	%r5509, %r5506, %r5508;
	add.s32 	%r5510, %r5509, %r1378;
	add.s32 	%r5511, %r5510, %r5505;
	add.s32 	%r5512, %r5511, %r24;
	add.s32 	%r5513, %r5512, %r462;
	// begin inline asm
	shf.r.wrap.b32 %r1452, %r1462, %r1462, %r4671;
	// end inline asm
	// begin inline asm
	shf.r.wrap.b32 %r1456, %r1462, %r1462, %r4675;
	// end inline asm
	xor.b32  	%r5514, %r1456, %r1452;
	// begin inline asm
	shf.r.wrap.b32 %r1460, %r1462, %r1462, %r4679;
	// end inline asm
	xor.b32  	%r5515, %r5514, %r1460;
	xor.b32  	%r5516, %r1438, %r1414;
	and.b32  	%r5517, %r1462, %r5516;
	and.b32  	%r5518, %r1438, %r1414;
	xor.b32  	%r5519, %r5517, %r5518;
	add.s32 	%r1474, %r5513, %r1390;
	add.s32 	%r5520, %r5513, %r5519;
	add.s32 	%r1486, %r5520, %r5515;
	// begin inline asm
	shf.r.wrap.b32 %r1464, %r1474, %r1474, %r4659;
	// end inline asm
	// begin inline asm
	shf.r.wrap.b32 %r1468, %r1474, %r1474, %r4663;
	// end inline asm
	xor.b32  	%r5521, %r1468, %r1464;
	// begin inline asm
	shf.r.wrap.b32 %r1472, %r1474, %r1474, %r4667;
	// end inline asm
	xor.b32  	%r5522, %r5521, %r1472;
	and.b32  	%r5523, %r1474, %r1450;
	not.b32 	%r5524, %r1474;
	and.b32  	%r5525, %r1426, %r5524;
	or.b32  	%r5526, %r5523, %r5525;
	add.s32 	%r5527, %r5526, %r1402;
	add.s32 	%r5528, %r5527, %r5522;
	ld.const.u32 	%r5529, [k+104];
	add.s32 	%r5530, %r5528, %r5529;
	add.s32 	%r5531, %r5530, %r478;
	// begin inline asm
	shf.r.wrap.b32 %r1476, %r1486, %r1486, %r4671;
	// end inline asm
	// begin inline asm
	shf.r.wrap.b32 %r1480, %r1486, %r1486, %r4675;
	// end inline asm
	xor.b32  	%r5532, %r1480, %r1476;
	// begin inline asm
	shf.r.wrap.b32 %r1484, %r1486, %r1486, %r4679;
	// end inline asm
	xor.b32  	%r5533, %r5532, %r1484;
	xor.b32  	%r5534, %r1462, %r1438;
	and.b32  	%r5535, %r1486, %r5534;
	and.b32  	%r5536, %r1462, %r1438;
	xor.b32  	%r5537, %r5535, %r5536;
	add.s32 	%r1498, %r5531, %r1414;
	add.s32 	%r5538, %r5531, %r5537;
	add.s32 	%r1510, %r5538, %r5533;
	// begin inline asm
	shf.r.wrap.b32 %r1488, %r1498, %r1498, %r4659;
	// end inline asm
	// begin inline asm
	shf.r.wrap.b32 %r1492, %r1498, %r1498, %r4663;
	// end inline asm
	xor.b32  	%r5539, %r1492, %r1488;
	// begin inline asm
	shf.r.wrap.b32 %r1496, %r1498, %r1498, %r4667;
	// end inline asm
	xor.b32  	%r5540, %r5539, %r1496;
	and.b32  	%r5541, %r1498, %r1474;
	not.b32 	%r5542, %r1498;
	and.b32  	%r5543, %r1450, %r5542;
	or.b32  	%r5544, %r5541, %r5543;
	add.s32 	%r5545, %r5544, %r1426;
	add.s32 	%r5546, %r5545, %r5540;
	ld.const.u32 	%r5547, [k+108];
	add.s32 	%r5548, %r5546, %r5547;
	add.s32 	%r5549, %r5548, %r494;
	// begin inline asm
	shf.r.wrap.b32 %r1500, %r1510, %r1510, %r4671;
	// end inline asm
	// begin inline asm
	shf.r.wrap.b32 %r1504, %r1510, %r1510, %r4675;
	// end inline asm
	xor.b32  	%r5550, %r1504, %r1500;
	// begin inline asm
	shf.r.wrap.b32 %r1508, %r1510, %r1510, %r4679;
	// end inline asm
	xor.b32  	%r5551, %r5550, %r1508;
	xor.b32  	%r5552, %r1486, %r1462;
	and.b32  	%r5553, %r1510, %r5552;
	and.b32  	%r5554, %r1486, %r1462;
	xor.b32  	%r5555, %r5553, %r5554;
	add.s32 	%r1522, %r5549, %r1438;
	add.s32 	%r5556, %r5549, %r5555;
	add.s32 	%r1534, %r5556, %r5551;
	// begin inline asm
	shf.r.wrap.b32 %r1512, %r1522, %r1522, %r4659;
	// end inline asm
	// begin inline asm
	shf.r.wrap.b32 %r1516, %r1522, %r1522, %r4663;
	// end inline asm
	xor.b32  	%r5557, %r1516, %r1512;
	// begin inline asm
	shf.r.wrap.b32 %r1520, %r1522, %r1522, %r4667;
	// end inline asm
	xor.b32  	%r5558, %r5557, %r1520;
	and.b32  	%r5559, %r1522, %r1498;
	not.b32 	%r5560, %r1522;
	and.b32  	%r5561, %r1474, %r5560;
	or.b32  	%r5562, %r5559, %r5561;
	add.s32 	%r5563, %r5562, %r1450;
	add.s32 	%r5564, %r5563, %r5558;
	add.s32 	%r5565, %r5564, %r25;
	add.s32 	%r5566, %r5565, %r510;
	// begin inline asm
	shf.r.wrap.b32 %r1524, %r1534, %r1534, %r4671;
	// end inline asm
	// begin inline asm
	shf.r.wrap.b32 %r1528, %r1534, %r1534, %r4675;
	// end inline asm
	xor.b32  	%r5567, %r1528, %r1524;
	// begin inline asm
	shf.r.wrap.b32 %r1532, %r1534, %r1534, %r4679;
	// end inline asm
	xor.b32  	%r5568, %r5567, %r1532;
	xor.b32  	%r5569, %r1510, %r1486;
	and.b32  	%r5570, %r1534, %r5569;
	and.b32  	%r5571, %r1510, %r1486;
	xor.b32  	%r5572, %r5570, %r5571;
	add.s32 	%r1546, %r5566, %r1462;
	add.s32 	%r5573, %r5566, %r5572;
	add.s32 	%r1558, %r5573, %r5568;
	// begin inline asm
	shf.r.wrap.b32 %r1536, %r1546, %r1546, %r4659;
	// end inline asm
	// begin inline asm
	shf.r.wrap.b32 %r1540, %r1546, %r1546, %r4663;
	// end inline asm
	xor.b32  	%r5574, %r1540, %r1536;
	// begin inline asm
	shf.r.wrap.b32 %r1544, %r1546, %r1546, %r4667;
	// end inline asm
	xor.b32  	%r5575, %r5574, %r1544;
	and.b32  	%r5576, %r1546, %r1522;
	not.b32 	%r5577, %r1546;
	and.b32  	%r5578, %r1498, %r5577;
	or.b32  	%r5579, %r5576, %r5578;
	add.s32 	%r5580, %r5579, %r1474;
	add.s32 	%r5581, %r5580, %r5575;
	add.s32 	%r5582, %r5581, %r26;
	add.s32 	%r5583, %r5582, %r526;
	// begin inline asm
	shf.r.wrap.b32 %r1548, %r1558, %r1558, %r4671;
	// end inline asm
	// begin inline asm
	shf.r.wrap.b32 %r1552, %r1558, %r1558, %r4675;
	// end inline asm
	xor.b32  	%r5584, %r1552, %r1548;
	// begin inline asm
	shf.r.wrap.b32 %r1556, %r1558, %r1558, %r4679;
	// end inline asm
	xor.b32  	%r5585, %r5584, %r1556;
	xor.b32  	%r5586, %r1534, %r1510;
	and.b32  	%r5587, %r1558, %r5586;
	and.b32  	%r5588, %r1534, %r1510;
	xor.b32  	%r5589, %r5587, %r5588;
	add.s32 	%r1570, %r5583, %r1486;
	add.s32 	%r5590, %r5583, %r5589;
	add.s32 	%r1582, %r5590, %r5585;
	// begin inline asm
	shf.r.wrap.b32 %r1560, %r1570, %r1570, %r4659;
	// end inline asm
	// begin inline asm
	shf.r.wrap.b32 %r1564, %r1570, %r1570, %r4663;
	// end inline asm
	xor.b32  	%r5591, %r1564, %r1560;
	// begin inline asm
	shf.r.wrap.b32 %r1568, %r1570, %r1570, %r4667;
	// end inline asm
	xor.b32  	%r5592, %r5591, %r1568;
	and.b32  	%r5593, %r1570, %r1546;
	not.b32 	%r5594, %r1570;
	and.b32  	%r5595, %r1522, %r5594;
	or.b32  	%r5596, %r5593, %r5595;
	add.s32 	%r5597, %r5596, %r1498;
	add.s32 	%r5598, %r5597, %r5592;
	add.s32 	%r5599, %r5598, %r27;
	add.s32 	%r5600, %r5599, %r542;
	// begin inline asm
	shf.r.wrap.b32 %r1572, %r1582, %r1582, %r4671;
	// end inline asm
	// begin inline asm
	shf.r.wrap.b32 %r1576, %r1582, %r1582, %r4675;
	// end inline asm
	xor.b32  	%r5601, %r1576, %r1572;
	// begin inline asm
	shf.r.wrap.b32 %r1580, %r1582, %r1582, %r4679;
	// end inline asm
	xor.b32  	%r5602, %r5601, %r1580;
	xor.b32  	%r5603, %r1558, %r1534;
	and.b32  	%r5604, %r1582, %r5603;
	and.b32  	%r5605, %r1558, %r1534;
	xor.b32  	%r5606, %r5604, %r5605;
	add.s32 	%r1594, %r5600, %r1510;
	add.s32 	%r5607, %r5600, %r5606;
	add.s32 	%r1606, %r5607, %r5602;
	// begin inline asm
	shf.r.wrap.b32 %r1584, %r1594, %r1594, %r4659;
	// end inline asm
	// begin inline asm
	shf.r.wrap.b32 %r1588, %r1594, %r1594, %r4663;
	// end inline asm
	xor.b32  	%r5608, %r1588, %r1584;
	// begin inline asm
	shf.r.wrap.b32 %r1592, %r1594, %r1594, %r4667;
	// end inline asm
	xor.b32  	%r5609, %r5608, %r1592;
	and.b32  	%r5610, %r1594, %r1570;
	not.b32 	%r5611, %r1594;
	and.b32  	%r5612, %r1546, %r5611;
	or.b32  	%r5613, %r5610, %r5612;
	add.s32 	%r5614, %r5613, %r1522;
	add.s32 	%r5615, %r5614, %r5609;
	ld.const.u32 	%r5616, [k+124];
	add.s32 	%r5617, %r5615, %r5616;
	add.s32 	%r5618, %r5617, %r558;
	// begin inline asm
	shf.r.wrap.b32 %r1596, %r1606, %r1606, %r4671;
	// end inline asm
	// begin inline asm
	shf.r.wrap.b32 %r1600, %r1606, %r1606, %r4675;
	// end inline asm
	xor.b32  	%r5619, %r1600, %r1596;
	// begin inline asm
	shf.r.wrap.b32 %r1604, %r1606, %r1606, %r4679;
	// end inline asm
	xor.b32  	%r5620, %r5619, %r1604;
	xor.b32  	%r5621, %r1582, %r1558;
	and.b32  	%r5622, %r1606, %r5621;
	and.b32  	%r5623, %r1582, %r1558;
	xor.b32  	%r5624, %r5622, %r5623;
	add.s32 	%r1618, %r5618, %r1534;
	add.s32 	%r5625, %r5618, %r5624;
	add.s32 	%r1630, %r5625, %r5620;
	// begin inline asm
	shf.r.wrap.b32 %r1608, %r1618, %r1618, %r4659;
	// end inline asm
	// begin inline asm
	shf.r.wrap.b32 %r1612, %r1618, %r1618, %r4663;
	// end inline asm
	xor.b32  	%r5626, %r1612, %r1608;
	// begin inline asm
	shf.r.wrap.b32 %r1616, %r1618, %r1618, %r4667;
	// end inline asm
	xor.b32  	%r5627, %r5626, %r1616;
	and.b32  	%r5628, %r1618, %r1594;
	not.b32 	%r5629, %r1618;
	and.b32  	%r5630, %r1570, %r5629;
	or.b32  	%r5631, %r5628, %r5630;
	add.s32 	%r5632, %r5631, %r1546;
	add.s32 	%r5633, %r5632, %r5627;
	add.s32 	%r5634, %r5633, %r28;
	add.s32 	%r5635, %r5634, %r574;
	// begin inline asm
	shf.r.wrap.b32 %r1620, %r1630, %r1630, %r4671;
	// end inline asm
	// begin inline asm
	shf.r.wrap.b32 %r1624, %r1630, %r1630, %r4675;
	// end inline asm
	xor.b32  	%r5636, %r1624, %r1620;
	// begin inline asm
	shf.r.wrap.b32 %r1628, %r1630, %r1630, %r4679;
	// end inline asm
	xor.b32  	%r5637, %r5636, %r1628;
	xor.b32  	%r5638, %r1606, %r1582;
	and.b32  	%r5639, %r1630, %r5638;
	and.b32  	%r5640, %r1606, %r1582;
	xor.b32  	%r5641, %r5639, %r5640;
	add.s32 	%r1642, %r5635, %r1558;
	add.s32 	%r5642, %r5635, %r5641;
	add.s32 	%r1654, %r5642, %r5637;
	// begin inline asm
	shf.r.wrap.b32 %r1632, %r1642, %r1642, %r4659;
	// end inline asm
	// begin inline asm
	shf.r.wrap.b32 %r1636, %r1642, %r1642, %r4663;
	// end inline asm
	xor.b32  	%r5643, %r1636, %r1632;
	// begin inline asm
	shf.r.wrap.b32 %r1640, %r1642, %r1642, %r4667;
	// end inline asm
	xor.b32  	%r5644, %r5643, %r1640;
	and.b32  	%r5645, %r1642, %r1618;
	not.b32 	%r5646, %r1642;
	and.b32  	%r5647, %r1594, %r5646;
	or.b32  	%r5648, %r5645, %r5647;
	add.s32 	%r5649, %r5648, %r1570;
	add.s32 	%r5650, %r5649, %r5644;
	add.s32 	%r5651, %r5650, %r29;
	add.s32 	%r5652, %r5651, %r590;
	// begin inline asm
	shf.r.wrap.b32 %r1644, %r1654, %r1654, %r4671;
	// end inline asm
	// begin inline asm
	shf.r.wrap.b32 %r1648, %r1654, %r1654, %r4675;
	// end inline asm
	xor.b32  	%r5653, %r1648, %r1644;
	// begin inline asm
	shf.r.wrap.b32 %r1652, %r1654, %r1654, %r4679;
	// end inline asm
	xor.b32  	%r5654, %r5653, %r1652;
	xor.b32  	%r5655, %r1630, %r1606;
	and.b32  	%r5656, %r1654, %r5655;
	and.b32  	%r5657, %r1630, %r1606;
	xor.b32  	%r5658, %r5656, %r5657;
	add.s32 	%r1666, %r5652, %r1582;
	add.s32 	%r5659, %r5652, %r5658;
	add.s32 	%r1678, %r5659, %r5654;
	// begin inline asm
	shf.r.wrap.b32 %r1656, %r1666, %r1666, %r4659;
	// end inline asm
	// begin inline asm
	shf.r.wrap.b32 %r1660, %r1666, %r1666, %r4663;
	// end inline asm
	xor.b32  	%r5660, %r1660, %r1656;
	// begin inline asm
	shf.r.wrap.b32 %r1664, %r1666, %r1666, %r4667;
	// end inline asm
	xor.b32  	%r5661, %r5660, %r1664;
	and.b32  	%r5662, %r1666, %r1642;
	not.b32 	%r5663, %r1666;
	and.b32  	%r5664, %r1618, %r5663;
	or.b32  	%r5665, %r5662, %r5664;
	add.s32 	%r5666, %r5665, %r1594;
	add.s32 	%r5667, %r5666, %r5661;
	add.s32 	%r5668, %r5667, %r30;
	add.s32 	%r5669, %r5668, %r606;
	// begin inline asm
	shf.r.wrap.b32 %r1668, %r1678, %r1678, %r4671;
	// end inline asm
	// begin inline asm
	shf.r.wrap.b32 %r1672, %r1678, %r1678, %r4675;
	// end inline asm
	xor.b32  	%r5670, %r1672, %r1668;
	// begin inline asm
	shf.r.wrap.b32 %r1676, %r1678, %r1678, %r4679;
	// end inline asm
	xor.b32  	%r5671, %r5670, %r1676;
	xor.b32  	%r5672, %r1654, %r1630;
	and.b32  	%r5673, %r1678, %r5672;
	and.b32  	%r5674, %r1654, %r1630;
	xor.b32  	%r5675, %r5673, %r5674;
	add.s32 	%r1690, %r5669, %r1606;
	add.s32 	%r5676, %r5669, %r5675;
	add.s32 	%r1702, %r5676, %r5671;
	// begin inline asm
	shf.r.wrap.b32 %r1680, %r1690, %r1690, %r4659;
	// end inline asm
	// begin inline asm
	shf.r.wrap.b32 %r1684, %r1690, %r1690, %r4663;
	// end inline asm
	xor.b32  	%r5677, %r1684, %r1680;
	// begin inline asm
	shf.r.wrap.b32 %r1688, %r1690, %r1690, %r4667;
	// end inline asm
	xor.b32  	%r5678, %r5677, %r1688;
	and.b32  	%r5679, %r1690, %r1666;
	not.b32 	%r5680, %r1690;
	and.b32  	%r5681, %r1642, %r5680;
	or.b32  	%r5682, %r5679, %r5681;
	add.s32 	%r5683, %r5682, %r1618;
	add.s32 	%r5684, %r5683, %r5678;
	add.s32 	%r5685, %r5684, %r31;
	add.s32 	%r5686, %r5685, %r622;
	// begin inline asm
	shf.r.wrap.b32 %r1692, %r1702, %r1702, %r4671;
	// end inline asm
	// begin inline asm
	shf.r.wrap.b32 %r1696, %r1702, %r1702, %r4675;
	// end inline asm
	xor.b32  	%r5687, %r1696, %r1692;
	// begin inline asm
	shf.r.wrap.b32 %r1700, %r1702, %r1702, %r4679;
	// end inline asm
	xor.b32  	%r5688, %r5687, %r1700;
	xor.b32  	%r5689, %r1678, %r1654;
	and.b32  	%r5690, %r1702, %r5689;
	and.b32  	%r5691, %r1678, %r1654;
	xor.b32  	%r5692, %r5690, %r5691;
	add.s32 	%r1714, %r5686, %r1630;
	add.s32 	%r5693, %r5686, %r5692;
	add.s32 	%r1726, %r5693, %r5688;
	// begin inline asm
	shf.r.wrap.b32 %r1704, %r1714, %r1714, %r4659;
	// end inline asm
	// begin inline asm
	shf.r.wrap.b32 %r1708, %r1714, %r1714, %r4663;
	// end inline asm
	xor.b32  	%r5694, %r1708, %r1704;
	// begin inline asm
	shf.r.wrap.b32 %r1712, %r1714, %r1714, %r4667;
	// end inline asm
	xor.b32  	%r5695, %r5694, %r1712;
	and.b32  	%r5696, %r1714, %r1690;
	not.b32 	%r5697, %r1714;
	and.b32  	%r5698, %r1666, %r5697;
	or.b32  	%r5699, %r5696, %r5698;
	add.s32 	%r5700, %r5699, %r1642;
	add.s32 	%r5701, %r5700, %r5695;
	add.s32 	%r5702, %r5701, %r32;
	add.s32 	%r5703, %r5702, %r638;
	// begin inline asm
	shf.r.wrap.b32 %r1716, %r1726, %r1726, %r4671;
	// end inline asm
	// begin inline asm
	shf.r.wrap.b32 %r1720, %r1726, %r1726, %r4675;
	// end inline asm
	xor.b32  	%r5704, %r1720, %r1716;
	// begin inline asm
	shf.r.wrap.b32 %r1724, %r1726, %r1726, %r4679;
	// end inline asm
	xor.b32  	%r5705, %r5704, %r1724;
	xor.b32  	%r5706, %r1702, %r1678;
	and.b32  	%r5707, %r1726, %r5706;
	and.b32  	%r5708, %r1702, %r1678;
	xor.b32  	%r5709, %r5707, %r5708;
	add.s32 	%r1738, %r5703, %r1654;
	add.s32 	%r5710, %r5703, %r5709;
	add.s32 	%r1750, %r5710, %r5705;
	// begin inline asm
	shf.r.wrap.b32 %r1728, %r1738, %r1738, %r4659;
	// end inline asm
	// begin inline asm
	shf.r.wrap.b32 %r1732, %r1738, %r1738, %r4663;
	// end inline asm
	xor.b32  	%r5711, %r1732, %r1728;
	// begin inline asm
	shf.r.wrap.b32 %r1736, %r1738, %r1738, %r4667;
	// end inline asm
	xor.b32  	%r5712, %r5711, %r1736;
	and.b32  	%r5713, %r1738, %r1714;
	not.b32 	%r5714, %r1738;
	and.b32  	%r5715, %r1690, %r5714;
	or.b32  	%r5716, %r5713, %r5715;
	add.s32 	%r5717, %r5716, %r1666;
	add.s32 	%r5718, %r5717, %r5712;
	add.s32 	%r5719, %r5718, %r33;
	add.s32 	%r5720, %r5719, %r654;
	// begin inline asm
	shf.r.wrap.b32 %r1740, %r1750, %r1750, %r4671;
	// end inline asm
	// begin inline asm
	shf.r.wrap.b32 %r1744, %r1750, %r1750, %r4675;
	// end inline asm
	xor.b32  	%r5721, %r1744, %r1740;
	// begin inline asm
	shf.r.wrap.b32 %r1748, %r1750, %r1750, %r4679;
	// end inline asm
	xor.b32  	%r5722, %r5721, %r1748;
	xor.b32  	%r5723, %r1726, %r1702;
	and.b32  	%r5724, %r1750, %r5723;
	and.b32  	%r5725, %r1726, %r1702;
	xor.b32  	%r5726, %r5724, %r5725;
	add.s32 	%r1762, %r5720, %r1678;
	add.s32 	%r5727, %r5720, %r5726;
	add.s32 	%r1774, %r5727, %r5722;
	// begin inline asm
	shf.r.wrap.b32 %r1752, %r1762, %r1762, %r4659;
	// end inline asm
	// begin inline asm
	shf.r.wrap.b32 %r1756, %r1762, %r1762, %r4663;
	// end inline asm
	xor.b32  	%r5728, %r1756, %r1752;
	// begin inline asm
	shf.r.wrap.b32 %r1760, %r1762, %r1762, %r4667;
	// end inline asm
	xor.b32  	%r5729, %r5728, %r1760;
	and.b32  	%r5730, %r1762, %r1738;
	not.b32 	%r5731, %r1762;
	and.b32  	%r5732, %r1714, %r5731;
	or.b32  	%r5733, %r5730, %r5732;
	add.s32 	%r5734, %r5733, %r1690;
	add.s32 	%r5735, %r5734, %r5729;
	add.s32 	%r5736, %r5735, %r34;
	add.s32 	%r5737, %r5736, %r670;
	// begin inline asm
	shf.r.wrap.b32 %r1764, %r1774, %r1774, %r4671;
	// end inline asm
	// begin inline asm
	shf.r.wrap.b32 %r1768, %r1774, %r1774, %r4675;
	// end inline asm
	xor.b32  	%r5738, %r1768, %r1764;
	// begin inline asm
	shf.r.wrap.b32 %r1772, %r1774, %r1774, %r4679;
	// end inline asm
	xor.b32  	%r5739, %r5738, %r1772;
	xor.b32  	%r5740, %r1750, %r1726;
	and.b32  	%r5741, %r1774, %r5740;
	and.b32  	%r5742, %r1750, %r1726;
	xor.b32  	%r5743, %r5741, %r5742;
	add.s32 	%r1786, %r5737, %r1702;
	add.s32 	%r5744, %r5737, %r5743;
	add.s32 	%r1798, %r5744, %r5739;
	// begin inline asm
	shf.r.wrap.b32 %r1776, %r1786, %r1786, %r4659;
	// end inline asm
	// begin inline asm
	shf.r.wrap.b32 %r1780, %r1786, %r1786, %r4663;
	// end inline asm
	xor.b32  	%r5745, %r1780, %r1776;
	// begin inline asm
	shf.r.wrap.b32 %r1784, %r1786, %r1786, %r4667;
	// end inline asm
	xor.b32  	%r5746, %r5745, %r1784;
	and.b32  	%r5747, %r1786, %r1762;
	not.b32 	%r5748, %r1786;
	and.b32  	%r5749, %r1738, %r5748;
	or.b32  	%r5750, %r5747, %r5749;
	add.s32 	%r5751, %r5750, %r1714;
	add.s32 	%r5752, %r5751, %r5746;
	add.s32 	%r5753, %r5752, %r35;
	add.s32 	%r5754, %r5753, %r686;
	// begin inline asm
	shf.r.wrap.b32 %r1788, %r1798, %r1798, %r4671;
	// end inline asm
	// begin inline asm
	shf.r.wrap.b32 %r1792, %r1798, %r1798, %r4675;
	// end inline asm
	xor.b32  	%r5755, %r1792, %r1788;
	// begin inline asm
	shf.r.wrap.b32 %r1796, %r1798, %r1798, %r4679;
	// end inline asm
	xor.b32  	%r5756, %r5755, %r1796;
	xor.b32  	%r5757, %r1774, %r1750;
	and.b32  	%r5758, %r1798, %r5757;
	and.b32  	%r5759, %r1774, %r1750;
	xor.b32  	%r5760, %r5758, %r5759;
	add.s32 	%r1810, %r5754, %r1726;
	add.s32 	%r5761, %r5754, %r5760;
	add.s32 	%r1822, %r5761, %r5756;
	// begin inline asm
	shf.r.wrap.b32 %r1800, %r1810, %r1810, %r4659;
	// end inline asm
	// begin inline asm
	shf.r.wrap.b32 %r1804, %r1810, %r1810, %r4663;
	// end inline asm
	xor.b32  	%r5762, %r1804, %r1800;
	// begin inline asm
	shf.r.wrap.b32 %r1808, %r1810, %r1810, %r4667;
	// end inline asm
	xor.b32  	%r5763, %r5762, %r1808;
	and.b32  	%r5764, %r1810, %r1786;
	not.b32 	%r5765, %r1810;
	and.b32  	%r5766, %r1762, %r5765;
	or.b32  	%r5767, %r5764, %r5766;
	add.s32 	%r5768, %r5767, %r1738;
	add.s32 	%r5769, %r5768, %r5763;
	add.s32 	%r5770, %r5769, %r36;
	add.s32 	%r5771, %r5770, %r702;
	// begin inline asm
	shf.r.wrap.b32 %r1812, %r1822, %r1822, %r4671;
	// end inline asm
	// begin inline asm
	shf.r.wrap.b32 %r1816, %r1822, %r1822, %r4675;
	// end inline asm
	xor.b32  	%r5772, %r1816, %r1812;
	// begin inline asm
	shf.r.wrap.b32 %r1820, %r1822, %r1822, %r4679;
	// end inline asm
	xor.b32  	%r5773, %r5772, %r1820;
	xor.b32  	%r5774, %r1798, %r1774;
	and.b32  	%r5775, %r1822, %r5774;
	and.b32  	%r5776, %r1798, %r1774;
	xor.b32  	%r5777, %r5775, %r5776;
	add.s32 	%r1834, %r5771, %r1750;
	add.s32 	%r5778, %r5771, %r5777;
	add.s32 	%r1846, %r5778, %r5773;
	// begin inline asm
	shf.r.wrap.b32 %r1824, %r1834, %r1834, %r4659;
	// end inline asm
	// begin inline asm
	shf.r.wrap.b32 %r1828, %r1834, %r1834, %r4663;
	// end inline asm
	xor.b32  	%r5779, %r1828, %r1824;
	// begin inline asm
	shf.r.wrap.b32 %r1832, %r1834, %r1834, %r4667;
	// end inline asm
	xor.b32  	%r5780, %r5779, %r1832;
	and.b32  	%r5781, %r1834, %r1810;
	not.b32 	%r5782, %r1834;
	and.b32  	%r5783, %r1786, %r5782;
	or.b32  	%r5784, %r5781, %r5783;
	add.s32 	%r5785, %r5784, %r1762;
	add.s32 	%r5786, %r5785, %r5780;
	add.s32 	%r5787, %r5786, %r37;
	add.s32 	%r5788, %r5787, %r718;
	// begin inline asm
	shf.r.wrap.b32 %r1836, %r1846, %r1846, %r4671;
	// end inline asm
	// begin inline asm
	shf.r.wrap.b32 %r1840, %r1846, %r1846, %r4675;
	// end inline asm
	xor.b32  	%r5789, %r1840, %r1836;
	// begin inline asm
	shf.r.wrap.b32 %r1844, %r1846, %r1846, %r4679;
	// end inline asm
	xor.b32  	%r5790, %r5789, %r1844;
	xor.b32  	%r5791, %r1822, %r1798;
	and.b32  	%r5792, %r1846, %r5791;
	and.b32  	%r5793, %r1822, %r1798;
	xor.b32  	%r5794, %r5792, %r5793;
	add.s32 	%r1858, %r5788, %r1774;
	add.s32 	%r5795, %r5788, %r5794;
	add.s32 	%r1870, %r5795, %r5790;
	// begin inline asm
	shf.r.wrap.b32 %r1848, %r1858, %r1858, %r4659;
	// end inline asm
	// begin inline asm
	shf.r.wrap.b32 %r1852, %r1858, %r1858, %r4663;
	// end inline asm
	xor.b32  	%r5796, %r1852, %r1848;
	// begin inline asm
	shf.r.wrap.b32 %r1856, %r1858, %r1858, %r4667;
	// end inline asm
	xor.b32  	%r5797, %r5796, %r1856;
	and.b32  	%r5798, %r1858, %r1834;
	not.b32 	%r5799, %r1858;
	and.b32  	%r5800, %r1810, %r5799;
	or.b32  	%r5801, %r5798, %r5800;
	add.s32 	%r5802, %r5801, %r1786;
	add.s32 	%r5803, %r5802, %r5797;
	add.s32 	%r5804, %r5803, %r38;
	add.s32 	%r5805, %r5804, %r734;
	// begin inline asm
	shf.r.wrap.b32 %r1860, %r1870, %r1870, %r4671;
	// end inline asm
	// begin inline asm
	shf.r.wrap.b32 %r1864, %r1870, %r1870, %r4675;
	// end inline asm
	xor.b32  	%r5806, %r1864, %r1860;
	// begin inline asm
	shf.r.wrap.b32 %r1868, %r1870, %r1870, %r4679;
	// end inline asm
	xor.b32  	%r5807, %r5806, %r1868;
	xor.b32  	%r5808, %r1846, %r1822;
	and.b32  	%r5809, %r1870, %r5808;
	and.b32  	%r5810, %r1846, %r1822;
	xor.b32  	%r5811, %r5809, %r5810;
	add.s32 	%r1882, %r5805, %r1798;
	add.s32 	%r5812, %r5805, %r5811;
	add.s32 	%r1894, %r5812, %r5807;
	// begin inline asm
	shf.r.wrap.b32 %r1872, %r1882, %r1882, %r4659;
	// end inline asm
	// begin inline asm
	shf.r.wrap.b32 %r1876, %r1882, %r1882, %r4663;
	// end inline asm
	xor.b32  	%r5813, %r1876, %r1872;
	// begin inline asm
	shf.r.wrap.b32 %r1880, %r1882, %r1882, %r4667;
	// end inline asm
	xor.b32  	%r5814, %r5813, %r1880;
	and.b32  	%r5815, %r1882, %r1858;
	not.b32 	%r5816, %r1882;
	and.b32  	%r5817, %r1834, %r5816;
	or.b32  	%r5818, %r5815, %r5817;
	add.s32 	%r5819, %r5818, %r1810;
	add.s32 	%r5820, %r5819, %r5814;
	add.s32 	%r5821, %r5820, %r39;
	add.s32 	%r5822, %r5821, %r750;
	// begin inline asm
	shf.r.wrap.b32 %r1884, %r1894, %r1894, %r4671;
	// end inline asm
	// begin inline asm
	shf.r.wrap.b32 %r1888, %r1894, %r1894, %r4675;
	// end inline asm
	xor.b32  	%r5823, %r1888, %r1884;
	// begin inline asm
	shf.r.wrap.b32 %r1892, %r1894, %r1894, %r4679;
	// end inline asm
	xor.b32  	%r5824, %r5823, %r1892;
	xor.b32  	%r5825, %r1870, %r1846;
	and.b32  	%r5826, %r1894, %r5825;
	and.b32  	%r5827, %r1870, %r1846;
	xor.b32  	%r5828, %r5826, %r5827;
	add.s32 	%r1906, %r5822, %r1822;
	add.s32 	%r5829, %r5822, %r5828;
	add.s32 	%r1918, %r5829, %r5824;
	// begin inline asm
	shf.r.wrap.b32 %r1896, %r1906, %r1906, %r4659;
	// end inline asm
	// begin inline asm
	shf.r.wrap.b32 %r1900, %r1906, %r1906, %r4663;
	// end inline asm
	xor.b32  	%r5830, %r1900, %r1896;
	// begin inline asm
	shf.r.wrap.b32 %r1904, %r1906, %r1906, %r4667;
	// end inline asm
	xor.b32  	%r5831, %r5830, %r1904;
	and.b32  	%r5832, %r1906, %r1882;
	not.b32 	%r5833, %r1906;
	and.b32  	%r5834, %r1858, %r5833;
	or.b32  	%r5835, %r5832, %r5834;
	add.s32 	%r5836, %r5835, %r1834;
	add.s32 	%r5837, %r5836, %r5831;
	add.s32 	%r5838, %r5837, %r40;
	add.s32 	%r5839, %r5838, %r766;
	// begin inline asm
	shf.r.wrap.b32 %r1908, %r1918, %r1918, %r4671;
	// end inline asm
	// begin inline asm
	shf.r.wrap.b32 %r1912, %r1918, %r1918, %r4675;
	// end inline asm
	xor.b32  	%r5840, %r1912, %r1908;
	// begin inline asm
	shf.r.wrap.b32 %r1916, %r1918, %r1918, %r4679;
	// end inline asm
	xor.b32  	%r5841, %r5840, %r1916;
	xor.b32  	%r5842, %r1894, %r1870;
	and.b32  	%r5843, %r1918, %r5842;
	and.b32  	%r5844, %r1894, %r1870;
	xor.b32  	%r5845, %r5843, %r5844;
	add.s32 	%r1930, %r5839, %r1846;
	add.s32 	%r5846, %r5839, %r5845;
	add.s32 	%r1942, %r5846, %r5841;
	// begin inline asm
	shf.r.wrap.b32 %r1920, %r1930, %r1930, %r4659;
	// end inline asm
	// begin inline asm
	shf.r.wrap.b32 %r1924, %r1930, %r1930, %r4663;
	// end inline asm
	xor.b32  	%r5847, %r1924, %r1920;
	// begin inline asm
	shf.r.wrap.b32 %r1928, %r1930, %r1930, %r4667;
	// end inline asm
	xor.b32  	%r5848, %r5847, %r1928;
	and.b32  	%r5849, %r1930, %r1906;
	not.b32 	%r5850, %r1930;
	and.b32  	%r5851, %r1882, %r5850;
	or.b32  	%r5852, %r5849, %r5851;
	add.s32 	%r5853, %r5852, %r1858;
	add.s32 	%r5854, %r5853, %r5848;
	add.s32 	%r5855, %r5854, %r41;
	add.s32 	%r5856, %r5855, %r782;
	// begin inline asm
	shf.r.wrap.b32 %r1932, %r1942, %r1942, %r4671;
	// end inline asm
	// begin inline asm
	shf.r.wrap.b32 %r1936, %r1942, %r1942, %r4675;
	// end inline asm
	xor.b32  	%r5857, %r1936, %r1932;
	// begin inline asm
	shf.r.wrap.b32 %r1940, %r1942, %r1942, %r4679;
	// end inline asm
	xor.b32  	%r5858, %r5857, %r1940;
	xor.b32  	%r5859, %r1918, %r1894;
	and.b32  	%r5860, %r1942, %r5859;
	and.b32  	%r5861, %r1918, %r1894;
	xor.b32  	%r5862, %r5860, %r5861;
	add.s32 	%r1954, %r5856, %r1870;
	add.s32 	%r5863, %r5856, %r5862;
	add.s32 	%r1966, %r5863, %r5858;
	// begin inline asm
	shf.r.wrap.b32 %r1944, %r1954, %r1954, %r4659;
	// end inline asm
	// begin inline asm
	shf.r.wrap.b32 %r1948, %r1954, %r1954, %r4663;
	// end inline asm
	xor.b32  	%r5864, %r1948, %r1944;
	// begin inline asm
	shf.r.wrap.b32 %r1952, %r1954, %r1954, %r4667;
	// end inline asm
	xor.b32  	%r5865, %r5864, %r1952;
	and.b32  	%r5866, %r1954, %r1930;
	not.b32 	%r5867, %r1954;
	and.b32  	%r5868, %r1906, %r5867;
	or.b32  	%r5869, %r5866, %r5868;
	add.s32 	%r5870, %r5869, %r1882;
	add.s32 	%r5871, %r5870, %r5865;
	add.s32 	%r5872, %r5871, %r42;
	add.s32 	%r5873, %r5872, %r798;
	// begin inline asm
	shf.r.wrap.b32 %r1956, %r1966, %r1966, %r4671;
	// end inline asm
	// begin inline asm
	shf.r.wrap.b32 %r1960, %r1966, %r1966, %r4675;
	// end inline asm
	xor.b32  	%r5874, %r1960, %r1956;
	// begin inline asm
	shf.r.wrap.b32 %r1964, %r1966, %r1966, %r4679;
	// end inline asm
	xor.b32  	%r5875, %r5874, %r1964;
	xor.b32  	%r5876, %r1942, %r1918;
	and.b32  	%r5877, %r1966, %r5876;
	and.b32  	%r5878, %r1942, %r1918;
	xor.b32  	%r5879, %r5877, %r5878;
	add.s32 	%r1978, %r5873, %r1894;
	add.s32 	%r5880, %r5873, %r5879;
	add.s32 	%r1990, %r5880, %r5875;
	// begin inline asm
	shf.r.wrap.b32 %r1968, %r1978, %r1978, %r4659;
	// end inline asm
	// begin inline asm
	shf.r.wrap.b32 %r1972, %r1978, %r1978, %r4663;
	// end inline asm
	xor.b32  	%r5881, %r1972, %r1968;
	// begin inline asm
	shf.r.wrap.b32 %r1976, %r1978, %r1978, %r4667;
	// end inline asm
	xor.b32  	%r5882, %r5881, %r1976;
	and.b32  	%r5883, %r1978, %r1954;
	not.b32 	%r5884, %r1978;
	and.b32  	%r5885, %r1930, %r5884;
	or.b32  	%r5886, %r5883, %r5885;
	add.s32 	%r5887, %r5886, %r1906;
	add.s32 	%r5888, %r5887, %r5882;
	add.s32 	%r5889, %r5888, %r43;
	add.s32 	%r5890, %r5889, %r814;
	// begin inline asm
	shf.r.wrap.b32 %r1980, %r1990, %r1990, %r4671;
	// end inline asm
	// begin inline asm
	shf.r.wrap.b32 %r1984, %r1990, %r1990, %r4675;
	// end inline asm
	xor.b32  	%r5891, %r1984, %r1980;
	// begin inline asm
	shf.r.wrap.b32 %r1988, %r1990, %r1990, %r4679;
	// end inline asm
	xor.b32  	%r5892, %r5891, %r1988;
	xor.b32  	%r5893, %r1966, %r1942;
	and.b32  	%r5894, %r1990, %r5893;
	and.b32  	%r5895, %r1966, %r1942;
	xor.b32  	%r5896, %r5894, %r5895;
	add.s32 	%r2002, %r5890, %r1918;
	add.s32 	%r5897, %r5890, %r5896;
	add.s32 	%r2014, %r5897, %r5892;
	// begin inline asm
	shf.r.wrap.b32 %r1992, %r2002, %r2002, %r4659;
	// end inline asm
	// begin inline asm
	shf.r.wrap.b32 %r1996, %r2002, %r2002, %r4663;
	// end inline asm
	xor.b32  	%r5898, %r1996, %r1992;
	// begin inline asm
	shf.r.wrap.b32 %r2000, %r2002, %r2002, %r4667;
	// end inline asm
	xor.b32  	%r5899, %r5898, %r2000;
	and.b32  	%r5900, %r2002, %r1978;
	not.b32 	%r5901, %r2002;
	and.b32  	%r5902, %r1954, %r5901;
	or.b32  	%r5903, %r5900, %r5902;
	add.s32 	%r5904, %r5903, %r1930;
	add.s32 	%r5905, %r5904, %r5899;
	add.s32 	%r5906, %r5905, %r44;
	add.s32 	%r5907, %r5906, %r830;
	// begin inline asm
	shf.r.wrap.b32 %r2004, %r2014, %r2014, %r4671;
	// end inline asm
	// begin inline asm
	shf.r.wrap.b32 %r2008, %r2014, %r2014, %r4675;
	// end inline asm
	xor.b32  	%r5908, %r2008, %r2004;
	// begin inline asm
	shf.r.wrap.b32 %r2012, %r2014, %r2014, %r4679;
	// end inline asm
	xor.b32  	%r5909, %r5908, %r2012;
	xor.b32  	%r5910, %r1990, %r1966;
	and.b32  	%r5911, %r2014, %r5910;
	and.b32  	%r5912, %r1990, %r1966;
	xor.b32  	%r5913, %r5911, %r5912;
	add.s32 	%r2026, %r5907, %r1942;
	add.s32 	%r5914, %r5907, %r5913;
	add.s32 	%r2038, %r5914, %r5909;
	// begin inline asm
	shf.r.wrap.b32 %r2016, %r2026, %r2026, %r4659;
	// end inline asm
	// begin inline asm
	shf.r.wrap.b32 %r2020, %r2026, %r2026, %r4663;
	// end inline asm
	xor.b32  	%r5915, %r2020, %r2016;
	// begin inline asm
	shf.r.wrap.b32 %r2024, %r2026, %r2026, %r4667;
	// end inline asm
	xor.b32  	%r5916, %r5915, %r2024;
	and.b32  	%r5917, %r2026, %r2002;
	not.b32 	%r5918, %r2026;
	and.b32  	%r5919, %r1978, %r5918;
	or.b32  	%r5920, %r5917, %r5919;
	add.s32 	%r5921, %r5920, %r1954;
	add.s32 	%r5922, %r5921, %r5916;
	add.s32 	%r5923, %r5922, %r45;
	add.s32 	%r5924, %r5923, %r646;
	// begin inline asm
	shf.r.wrap.b32 %r2028, %r2038, %r2038, %r4671;
	// end inline asm
	// begin inline asm
	shf.r.wrap.b32 %r2032, %r2038, %r2038, %r4675;
	// end inline asm
	xor.b32  	%r5925, %r2032, %r2028;
	// begin inline asm
	shf.r.wrap.b32 %r2036, %r2038, %r2038, %r4679;
	// end inline asm
	xor.b32  	%r5926, %r5925, %r2036;
	xor.b32  	%r5927, %r2014, %r1990;
	and.b32  	%r5928, %r2038, %r5927;
	and.b32  	%r5929, %r2014, %r1990;
	xor.b32  	%r5930, %r5928, %r5929;
	add.s32 	%r2050, %r5924, %r1966;
	add.s32 	%r5931, %r5924, %r5930;
	add.s32 	%r2062, %r5931, %r5926;
	// begin inline asm
	shf.r.wrap.b32 %r2040, %r2050, %r2050, %r4659;
	// end inline asm
	// begin inline asm
	shf.r.wrap.b32 %r2044, %r2050, %r2050, %r4663;
	// end inline asm
	xor.b32  	%r5932, %r2044, %r2040;
	// begin inline asm
	shf.r.wrap.b32 %r2048, %r2050, %r2050, %r4667;
	// end inline asm
	xor.b32  	%r5933, %r5932, %r2048;
	and.b32  	%r5934, %r2050, %r2026;
	not.b32 	%r5935, %r2050;
	and.b32  	%r5936, %r2002, %r5935;
	or.b32  	%r5937, %r5934, %r5936;
	add.s32 	%r5938, %r5937, %r1978;
	add.s32 	%r5939, %r5938, %r5933;
	add.s32 	%r5940, %r5939, %r46;
	add.s32 	%r5941, %r5940, %r662;
	// begin inline asm
	shf.r.wrap.b32 %r2052, %r2062, %r2062, %r4671;
	// end inline asm
	// begin inline asm
	shf.r.wrap.b32 %r2056, %r2062, %r2062, %r4675;
	// end inline asm
	xor.b32  	%r5942, %r2056, %r2052;
	// begin inline asm
	shf.r.wrap.b32 %r2060, %r2062, %r2062, %r4679;
	// end inline asm
	xor.b32  	%r5943, %r5942, %r2060;
	xor.b32  	%r5944, %r2038, %r2014;
	and.b32  	%r5945, %r2062, %r5944;
	and.b32  	%r5946, %r2038, %r2014;
	xor.b32  	%r5947, %r5945, %r5946;
	add.s32 	%r2074, %r5941, %r1990;
	add.s32 	%r5948, %r5941, %r5947;
	add.s32 	%r2086, %r5948, %r5943;
	// begin inline asm
	shf.r.wrap.b32 %r2064, %r2074, %r2074, %r4659;
	// end inline asm
	// begin inline asm
	shf.r.wrap.b32 %r2068, %r2074, %r2074, %r4663;
	// end inline asm
	xor.b32  	%r5949, %r2068, %r2064;
	// begin inline asm
	shf.r.wrap.b32 %r2072, %r2074, %r2074, %r4667;
	// end inline asm
	xor.b32  	%r5950, %r5949, %r2072;
	and.b32  	%r5951, %r2074, %r2050;
	not.b32 	%r5952, %r2074;
	and.b32  	%r5953, %r2026, %r5952;
	or.b32  	%r5954, %r5951, %r5953;
	add.s32 	%r5955, %r5954, %r2002;
	add.s32 	%r5956, %r5955, %r5950;
	add.s32 	%r5957, %r5956, %r47;
	add.s32 	%r5958, %r5957, %r678;
	// begin inline asm
	shf.r.wrap.b32 %r2076, %r2086, %r2086, %r4671;
	// end inline asm
	// begin inline asm
	shf.r.wrap.b32 %r2080, %r2086, %r2086, %r4675;
	// end inline asm
	xor.b32  	%r5959, %r2080, %r2076;
	// begin inline asm
	shf.r.wrap.b32 %r2084, %r2086, %r2086, %r4679;
	// end inline asm
	xor.b32  	%r5960, %r5959, %r2084;
	xor.b32  	%r5961, %r2062, %r2038;
	and.b32  	%r5962, %r2086, %r5961;
	and.b32  	%r5963, %r2062, %r2038;
	xor.b32  	%r5964, %r5962, %r5963;
	add.s32 	%r2098, %r5958, %r2014;
	add.s32 	%r5965, %r5958, %r5964;
	add.s32 	%r2110, %r5965, %r5960;
	// begin inline asm
	shf.r.wrap.b32 %r2088, %r2098, %r2098, %r4659;
	// end inline asm
	// begin inline asm
	shf.r.wrap.b32 %r2092, %r2098, %r2098, %r4663;
	// end inline asm
	xor.b32  	%r5966, %r2092, %r2088;
	// begin inline asm
	shf.r.wrap.b32 %r2096, %r2098, %r2098, %r4667;
	// end inline asm
	xor.b32  	%r5967, %r5966, %r2096;
	and.b32  	%r5968, %r2098, %r2074;
	not.b32 	%r5969, %r2098;
	and.b32  	%r5970, %r2050, %r5969;
	or.b32  	%r5971, %r5968, %r5970;
	add.s32 	%r5972, %r5971, %r2026;
	add.s32 	%r5973, %r5972, %r5967;
	add.s32 	%r5974, %r5973, %r48;
	add.s32 	%r5975, %r5974, %r694;
	// begin inline asm
	shf.r.wrap.b32 %r2100, %r2110, %r2110, %r4671;
	// end inline asm
	// begin inline asm
	shf.r.wrap.b32 %r2104, %r2110, %r2110, %r4675;
	// end inline asm
	xor.b32  	%r5976, %r2104, %r2100;
	// begin inline asm
	shf.r.wrap.b32 %r2108, %r2110, %r2110, %r4679;
	// end inline asm
	xor.b32  	%r5977, %r5976, %r2108;
	xor.b32  	%r5978, %r2086, %r2062;
	and.b32  	%r5979, %r2110, %r5978;
	and.b32  	%r5980, %r2086, %r2062;
	xor.b32  	%r5981, %r5979, %r5980;
	add.s32 	%r2122, %r5975, %r2038;
	add.s32 	%r5982, %r5975, %r5981;
	add.s32 	%r2134, %r5982, %r5977;
	// begin inline asm
	shf.r.wrap.b32 %r2112, %r2122, %r2122, %r4659;
	// end inline asm
	// begin inline asm
	shf.r.wrap.b32 %r2116, %r2122, %r2122, %r4663;
	// end inline asm
	xor.b32  	%r5983, %r2116, %r2112;
	// begin inline asm
	shf.r.wrap.b32 %r2120, %r2122, %r2122, %r4667;
	// end inline asm
	xor.b32  	%r5984, %r5983, %r2120;
	and.b32  	%r5985, %r2122, %r2098;
	not.b32 	%r5986, %r2122;
	and.b32  	%r5987, %r2074, %r5986;
	or.b32  	%r5988, %r5985, %r5987;
	add.s32 	%r5989, %r5988, %r2050;
	add.s32 	%r5990, %r5989, %r5984;
	add.s32 	%r5991, %r5990, %r49;
	add.s32 	%r5992, %r5991, %r710;
	// begin inline asm
	shf.r.wrap.b32 %r2124, %r2134, %r2134, %r4671;
	// end inline asm
	// begin inline asm
	shf.r.wrap.b32 %r2128, %r2134, %r2134, %r4675;
	// end inline asm
	xor.b32  	%r5993, %r2128, %r2124;
	// begin inline asm
	shf.r.wrap.b32 %r2132, %r2134, %r2134, %r4679;
	// end inline asm
	xor.b32  	%r5994, %r5993, %r2132;
	xor.b32  	%r5995, %r2110, %r2086;
	and.b32  	%r5996, %r2134, %r5995;
	and.b32  	%r5997, %r2110, %r2086;
	xor.b32  	%r5998, %r5996, %r5997;
	add.s32 	%r2146, %r5992, %r2062;
	add.s32 	%r5999, %r5992, %r5998;
	add.s32 	%r2158, %r5999, %r5994;
	// begin inline asm
	shf.r.wrap.b32 %r2136, %r2146, %r2146, %r4659;
	// end inline asm
	// begin inline asm
	shf.r.wrap.b32 %r2140, %r2146, %r2146, %r4663;
	// end inline asm
	xor.b32  	%r6000, %r2140, %r2136;
	// begin inline asm
	shf.r.wrap.b32 %r2144, %r2146, %r2146, %r4667;
	// end inline asm
	xor.b32  	%r6001, %r6000, %r2144;
	and.b32  	%r6002, %r2146, %r2122;
	not.b32 	%r6003, %r2146;
	and.b32  	%r6004, %r2098, %r6003;
	or.b32  	%r6005, %r6002, %r6004;
	add.s32 	%r6006, %r6005, %r2074;
	add.s32 	%r6007, %r6006, %r6001;
	add.s32 	%r6008, %r6007, %r50;
	add.s32 	%r6009, %r6008, %r726;
	// begin inline asm
	shf.r.wrap.b32 %r2148, %r2158, %r2158, %r4671;
	// end inline asm
	// begin inline asm
	shf.r.wrap.b32 %r2152, %r2158, %r2158, %r4675;
	// end inline asm
	xor.b32  	%r6010, %r2152, %r2148;
	// begin inline asm
	shf.r.wrap.b32 %r2156, %r2158, %r2158, %r4679;
	// end inline asm
	xor.b32  	%r6011, %r6010, %r2156;
	xor.b32  	%r6012, %r2134, %r2110;
	and.b32  	%r6013, %r2158, %r6012;
	and.b32  	%r6014, %r2134, %r2110;
	xor.b32  	%r6015, %r6013, %r6014;
	add.s32 	%r2170, %r6009, %r2086;
	add.s32 	%r6016, %r6009, %r6015;
	add.s32 	%r2182, %r6016, %r6011;
	// begin inline asm
	shf.r.wrap.b32 %r2160, %r2170, %r2170, %r4659;
	// end inline asm
	// begin inline asm
	shf.r.wrap.b32 %r2164, %r2170, %r2170, %r4663;
	// end inline asm
	xor.b32  	%r6017, %r2164, %r2160;
	// begin inline asm
	shf.r.wrap.b32 %r2168, %r2170, %r2170, %r4667;
	// end inline asm
	xor.b32  	%r6018, %r6017, %r2168;
	and.b32  	%r6019, %r2170, %r2146;
	not.b32 	%r6020, %r2170;
	and.b32  	%r6021, %r2122, %r6020;
	or.b32  	%r6022, %r6019, %r6021;
	add.s32 	%r6023, %r6022, %r2098;
	add.s32 	%r6024, %r6023, %r6018;
	add.s32 	%r6025, %r6024, %r51;
	add.s32 	%r6026, %r6025, %r742;
	// begin inline asm
	shf.r.wrap.b32 %r2172, %r2182, %r2182, %r4671;
	// end inline asm
	// begin inline asm
	shf.r.wrap.b32 %r2176, %r2182, %r2182, %r4675;
	// end inline asm
	xor.b32  	%r6027, %r2176, %r2172;
	// begin inline asm
	shf.r.wrap.b32 %r2180, %r2182, %r2182, %r4679;
	// end inline asm
	xor.b32  	%r6028, %r6027, %r2180;
	xor.b32  	%r6029, %r2158, %r2134;
	and.b32  	%r6030, %r2182, %r6029;
	and.b32  	%r6031, %r2158, %r2134;
	xor.b32  	%r6032, %r6030, %r6031;
	add.s32 	%r2194, %r6026, %r2110;
	add.s32 	%r6033, %r6026, %r6032;
	add.s32 	%r2206, %r6033, %r6028;
	// begin inline asm
	shf.r.wrap.b32 %r2184, %r2194, %r2194, %r4659;
	// end inline asm
	// begin inline asm
	shf.r.wrap.b32 %r2188, %r2194, %r2194, %r4663;
	// end inline asm
	xor.b32  	%r6034, %r2188, %r2184;
	// begin inline asm
	shf.r.wrap.b32 %r2192, %r2194, %r2194, %r4667;
	// end inline asm
	xor.b32  	%r6035, %r6034, %r2192;
	and.b32  	%r6036, %r2194, %r2170;
	not.b32 	%r6037, %r2194;
	and.b32  	%r6038, %r2146, %r6037;
	or.b32  	%r6039, %r6036, %r6038;
	add.s32 	%r6040, %r6039, %r2122;
	add.s32 	%r6041, %r6040, %r6035;
	add.s32 	%r6042, %r6041, %r52;
	add.s32 	%r6043, %r6042, %r758;
	// begin inline asm
	shf.r.wrap.b32 %r2196, %r2206, %r2206, %r4671;
	// end inline asm
	// begin inline asm
	shf.r.wrap.b32 %r2200, %r2206, %r2206, %r4675;
	// end inline asm
	xor.b32  	%r6044, %r2200, %r2196;
	// begin inline asm
	shf.r.wrap.b32 %r2204, %r2206, %r2206, %r4679;
	// end inline asm
	xor.b32  	%r6045, %r6044, %r2204;
	xor.b32  	%r6046, %r2182, %r2158;
	and.b32  	%r6047, %r2206, %r6046;
	and.b32  	%r6048, %r2182, %r2158;
	xor.b32  	%r6049, %r6047, %r6048;
	add.s32 	%r2218, %r6043, %r2134;
	add.s32 	%r6050, %r6043, %r6049;
	add.s32 	%r2230, %r6050, %r6045;
	// begin inline asm
	shf.r.wrap.b32 %r2208, %r2218, %r2218, %r4659;
	// end inline asm
	// begin inline asm
	shf.r.wrap.b32 %r2212, %r2218, %r2218, %r4663;
	// end inline asm
	xor.b32  	%r6051, %r2212, %r2208;
	// begin inline asm
	shf.r.wrap.b32 %r2216, %r2218, %r2218, %r4667;
	// end inline asm
	xor.b32  	%r6052, %r6051, %r2216;
	and.b32  	%r6053, %r2218, %r2194;
	not.b32 	%r6054, %r2218;
	and.b32  	%r6055, %r2170, %r6054;
	or.b32  	%r6056, %r6053, %r6055;
	add.s32 	%r6057, %r6056, %r2146;
	add.s32 	%r6058, %r6057, %r6052;
	add.s32 	%r6059, %r6058, %r53;
	add.s32 	%r6060, %r6059, %r774;
	// begin inline asm
	shf.r.wrap.b32 %r2220, %r2230, %r2230, %r4671;
	// end inline asm
	// begin inline asm
	shf.r.wrap.b32 %r2224, %r2230, %r2230, %r4675;
	// end inline asm
	xor.b32  	%r6061, %r2224, %r2220;
	// begin inline asm
	shf.r.wrap.b32 %r2228, %r2230, %r2230, %r4679;
	// end inline asm
	xor.b32  	%r6062, %r6061, %r2228;
	xor.b32  	%r6063, %r2206, %r2182;
	and.b32  	%r6064, %r2230, %r6063;
	and.b32  	%r6065, %r2206, %r2182;
	xor.b32  	%r6066, %r6064, %r6065;
	add.s32 	%r2242, %r6060, %r2158;
	add.s32 	%r6067, %r6060, %r6066;
	add.s32 	%r2254, %r6067, %r6062;
	// begin inline asm
	shf.r.wrap.b32 %r2232, %r2242, %r2242, %r4659;
	// end inline asm
	// begin inline asm
	shf.r.wrap.b32 %r2236, %r2242, %r2242, %r4663;
	// end inline asm
	xor.b32  	%r6068, %r2236, %r2232;
	// begin inline asm
	shf.r.wrap.b32 %r2240, %r2242, %r2242, %r4667;
	// end inline asm
	xor.b32  	%r6069, %r6068, %r2240;
	and.b32  	%r6070, %r2242, %r2218;
	not.b32 	%r6071, %r2242;
	and.b32  	%r6072, %r2194, %r6071;
	or.b32  	%r6073, %r6070, %r6072;
	add.s32 	%r6074, %r6073, %r2170;
	add.s32 	%r6075, %r6074, %r6069;
	ld.const.u32 	%r6076, [k+232];
	add.s32 	%r6077, %r6075, %r6076;
	add.s32 	%r6078, %r6077, %r790;
	// begin inline asm
	shf.r.wrap.b32 %r2244, %r2254, %r2254, %r4671;
	// end inline asm
	// begin inline asm
	shf.r.wrap.b32 %r2248, %r2254, %r2254, %r4675;
	// end inline asm
	xor.b32  	%r6079, %r2248, %r2244;
	// begin inline asm
	shf.r.wrap.b32 %r2252, %r2254, %r2254, %r4679;
	// end inline asm
	xor.b32  	%r6080, %r6079, %r2252;
	xor.b32  	%r6081, %r2230, %r2206;
	and.b32  	%r6082, %r2254, %r6081;
	and.b32  	%r6083, %r2230, %r2206;
	xor.b32  	%r6084, %r6082, %r6083;
	add.s32 	%r2266, %r6078, %r2182;
	add.s32 	%r6085, %r6078, %r6084;
	add.s32 	%r2278, %r6085, %r6080;
	// begin inline asm
	shf.r.wrap.b32 %r2256, %r2266, %r2266, %r4659;
	// end inline asm
	// begin inline asm
	shf.r.wrap.b32 %r2260, %r2266, %r2266, %r4663;
	// end inline asm
	xor.b32  	%r6086, %r2260, %r2256;
	// begin inline asm
	shf.r.wrap.b32 %r2264, %r2266, %r2266, %r4667;
	// end inline asm
	xor.b32  	%r6087, %r6086, %r2264;
	and.b32  	%r6088, %r2266, %r2242;
	not.b32 	%r6089, %r2266;
	and.b32  	%r6090, %r2218, %r6089;
	or.b32  	%r6091, %r6088, %r6090;
	add.s32 	%r6092, %r6091, %r2194;
	add.s32 	%r6093, %r6092, %r6087;
	ld.const.u32 	%r6094, [k+236];
	add.s32 	%r6095, %r6093, %r6094;
	add.s32 	%r6096, %r6095, %r806;
	// begin inline asm
	shf.r.wrap.b32 %r2268, %r2278, %r2278, %r4671;
	// end inline asm
	// begin inline asm
	shf.r.wrap.b32 %r2272, %r2278, %r2278, %r4675;
	// end inline asm
	xor.b32  	%r6097, %r2272, %r2268;
	// begin inline asm
	shf.r.wrap.b32 %r2276, %r2278, %r2278, %r4679;
	// end inline asm
	xor.b32  	%r6098, %r6097, %r2276;
	xor.b32  	%r6099, %r2254, %r2230;
	and.b32  	%r6100, %r2278, %r6099;
	and.b32  	%r6101, %r2254, %r2230;
	xor.b32  	%r6102, %r6100, %r6101;
	add.s32 	%r2290, %r6096, %r2206;
	add.s32 	%r6103, %r6096, %r6102;
	add.s32 	%r2302, %r6103, %r6098;
	// begin inline asm
	shf.r.wrap.b32 %r2280, %r2290, %r2290, %r4659;
	// end inline asm
	// begin inline asm
	shf.r.wrap.b32 %r2284, %r2290, %r2290, %r4663;
	// end inline asm
	xor.b32  	%r6104, %r2284, %r2280;
	// begin inline asm
	shf.r.wrap.b32 %r2288, %r2290, %r2290, %r4667;
	// end inline asm
	xor.b32  	%r6105, %r6104, %r2288;
	and.b32  	%r6106, %r2290, %r2266;
	not.b32 	%r6107, %r2290;
	and.b32  	%r6108, %r2242, %r6107;
	or.b32  	%r6109, %r6106, %r6108;
	add.s32 	%r6110, %r6109, %r2218;
	add.s32 	%r6111, %r6110, %r6105;
	add.s32 	%r6112, %r6111, %r54;
	add.s32 	%r6113, %r6112, %r822;
	// begin inline asm
	shf.r.wrap.b32 %r2292, %r2302, %r2302, %r4671;
	// end inline asm
	// begin inline asm
	shf.r.wrap.b32 %r2296, %r2302, %r2302, %r4675;
	// end inline asm
	xor.b32  	%r6114, %r2296, %r2292;
	// begin inline asm
	shf.r.wrap.b32 %r2300, %r2302, %r2302, %r4679;
	// end inline asm
	xor.b32  	%r6115, %r6114, %r2300;
	xor.b32  	%r6116, %r2278, %r2254;
	and.b32  	%r6117, %r2302, %r6116;
	and.b32  	%r6118, %r2278, %r2254;
	xor.b32  	%r6119, %r6117, %r6118;
	add.s32 	%r2314, %r6113, %r2230;
	add.s32 	%r6120, %r6113, %r6119;
	add.s32 	%r2326, %r6120, %r6115;
	// begin inline asm
	shf.r.wrap.b32 %r2304, %r2314, %r2314, %r4659;
	// end inline asm
	// begin inline asm
	shf.r.wrap.b32 %r2308, %r2314, %r2314, %r4663;
	// end inline asm
	xor.b32  	%r6121, %r2308, %r2304;
	// begin inline asm
	shf.r.wrap.b32 %r2312, %r2314, %r2314, %r4667;
	// end inline asm
	xor.b32  	%r6122, %r6121, %r2312;
	and.b32  	%r6123, %r2314, %r2290;
	not.b32 	%r6124, %r2314;
	and.b32  	%r6125, %r2266, %r6124;
	or.b32  	%r6126, %r6123, %r6125;
	add.s32 	%r6127, %r6126, %r2242;
	add.s32 	%r6128, %r6127, %r6122;
	add.s32 	%r6129, %r6128, %r55;
	add.s32 	%r6130, %r6129, %r838;
	// begin inline asm
	shf.r.wrap.b32 %r2316, %r2326, %r2326, %r4671;
	// end inline asm
	// begin inline asm
	shf.r.wrap.b32 %r2320, %r2326, %r2326, %r4675;
	// end inline asm
	xor.b32  	%r6131, %r2320, %r2316;
	// begin inline asm
	shf.r.wrap.b32 %r2324, %r2326, %r2326, %r4679;
	// end inline asm
	xor.b32  	%r6132, %r6131, %r2324;
	xor.b32  	%r6133, %r2302, %r2278;
	and.b32  	%r6134, %r2326, %r6133;
	and.b32  	%r6135, %r2302, %r2278;
	xor.b32  	%r6136, %r6134, %r6135;
	add.s32 	%r2338, %r6130, %r2254;
	add.s32 	%r6137, %r6130, %r6136;
	add.s32 	%r2350, %r6137, %r6132;
	// begin inline asm
	shf.r.wrap.b32 %r2328, %r2338, %r2338, %r4659;
	// end inline asm
	// begin inline asm
	shf.r.wrap.b32 %r2332, %r2338, %r2338, %r4663;
	// end inline asm
	xor.b32  	%r6138, %r2332, %r2328;
	// begin inline asm
	shf.r.wrap.b32 %r2336, %r2338, %r2338, %r4667;
	// end inline asm
	xor.b32  	%r6139, %r6138, %r2336;
	and.b32  	%r6140, %r2338, %r2314;
	not.b32 	%r6141, %r2338;
	and.b32  	%r6142, %r2290, %r6141;
	or.b32  	%r6143, %r6140, %r6142;
	add.s32 	%r6144, %r6143, %r2266;
	add.s32 	%r6145, %r6144, %r6139;
	add.s32 	%r6146, %r6145, %r56;
	add.s32 	%r6147, %r6146, %r5087;
	// begin inline asm
	shf.r.wrap.b32 %r2340, %r2350, %r2350, %r4671;
	// end inline asm
	// begin inline asm
	shf.r.wrap.b32 %r2344, %r2350, %r2350, %r4675;
	// end inline asm
	xor.b32  	%r6148, %r2344, %r2340;
	// begin inline asm
	shf.r.wrap.b32 %r2348, %r2350, %r2350, %r4679;
	// end inline asm
	xor.b32  	%r6149, %r6148, %r2348;
	xor.b32  	%r6150, %r2326, %r2302;
	and.b32  	%r6151, %r2350, %r6150;
	and.b32  	%r6152, %r2326, %r2302;
	xor.b32  	%r6153, %r6151, %r6152;
	add.s32 	%r2362, %r6147, %r2278;
	add.s32 	%r6154, %r6147, %r6153;
	add.s32 	%r2374, %r6154, %r6149;
	// begin inline asm
	shf.r.wrap.b32 %r2352, %r2362, %r2362, %r4659;
	// end inline asm
	// begin inline asm
	shf.r.wrap.b32 %r2356, %r2362, %r2362, %r4663;
	// end inline asm
	xor.b32  	%r6155, %r2356, %r2352;
	// begin inline asm
	shf.r.wrap.b32 %r2360, %r2362, %r2362, %r4667;
	// end inline asm
	xor.b32  	%r6156, %r6155, %r2360;
	and.b32  	%r6157, %r2362, %r2338;
	not.b32 	%r6158, %r2362;
	and.b32  	%r6159, %r2314, %r6158;
	or.b32  	%r6160, %r6157, %r6159;
	add.s32 	%r6161, %r6160, %r2290;
	add.s32 	%r6162, %r6161, %r6156;
	add.s32 	%r6163, %r6162, %r57;
	add.s32 	%r6164, %r6163, %r5096;
	// begin inline asm
	shf.r.wrap.b32 %r2364, %r2374, %r2374, %r4671;
	// end inline asm
	// begin inline asm
	shf.r.wrap.b32 %r2368, %r2374, %r2374, %r4675;
	// end inline asm
	xor.b32  	%r6165, %r2368, %r2364;
	// begin inline asm
	shf.r.wrap.b32 %r2372, %r2374, %r2374, %r4679;
	// end inline asm
	xor.b32  	%r6166, %r6165, %r2372;
	xor.b32  	%r6167, %r2350, %r2326;
	and.b32  	%r6168, %r2374, %r6167;
	and.b32  	%r6169, %r2350, %r2326;
	xor.b32  	%r6170, %r6168, %r6169;
	add.s32 	%r6171, %r6164, %r2302;
	add.s32 	%r6172, %r6164, %r6170;
	add.s32 	%r6173, %r6172, %r6166;
	add.s32 	%r6174, %r6173, 1779033703;
	add.s32 	%r2382, %r2374, -1150833019;
	add.s32 	%r2398, %r2350, 1013904242;
	add.s32 	%r2414, %r2326, -1521486534;
	add.s32 	%r2430, %r6171, 1359893119;
	add.s32 	%r2446, %r2362, -1694144372;
	add.s32 	%r2462, %r2338, 528734635;
	add.s32 	%r2478, %r2314, 1541459225;
	// begin inline asm
	shf.r.wrap.b32 %r2376, %r2382, %r2382, %r3131;
	// end inline asm
	// begin inline asm
	shf.r.wrap.b32 %r2380, %r2382, %r2382, %r3135;
	// end inline asm
	shr.u32 	%r6175, %r2382, 3;
	xor.b32  	%r6176, %r6175, %r2376;
	xor.b32  	%r6177, %r6176, %r2380;
	// begin inline asm
	shf.r.wrap.b32 %r2384, %r7657, %r7657, %r3139;
	// end inline asm
	// begin inline asm
	shf.r.wrap.b32 %r2388, %r7657, %r7657, %r3143;
	// end inline asm
	xor.b32  	%r6178, %r2384, %r2388;
	add.s32 	%r6179, %r6174, %r6177;
	add.s32 	%r2622, %r6179, %r6178;
	// begin inline asm
	shf.r.wrap.b32 %r2392, %r2398, %r2398, %r3131;
	// end inline asm
	// begin inline asm
	shf.r.wrap.b32 %r2396, %r2398, %r2398, %r3135;
	// end inline asm
	shr.u32 	%r6180, %r2398, 3;
	xor.b32  	%r6181, %r6180, %r2392;
	xor.b32  	%r6182, %r6181, %r2396;
	// begin inline asm
	shf.r.wrap.b32 %r2400, %r7657, %r7657, %r3139;
	// end inline asm
	// begin inline asm
	shf.r.wrap.b32 %r2404, %r7657, %r7657, %r3143;
	// end inline asm
	xor.b32  	%r6183, %r2400, %r2404;
	add.s32 	%r6184, %r2382, %r6182;
	add.s32 	%r2638, %r6184, %r6183;
	// begin inline asm
	shf.r.wrap.b32 %r2408, %r2414, %r2414, %r3131;
	// end inline asm
	// begin inline asm
	shf.r.wrap.b32 %r2412, %r2414, %r2414, %r3135;
	// end inline asm
	shr.u32 	%r6185, %r2414, 3;
	xor.b32  	%r6186, %r6185, %r2408;
	xor.b32  	%r6187, %r6186, %r2412;
	// begin inline asm
	shf.r.wrap.b32 %r2416, %r2622, %r2622, %r3139;
	// end inline asm
	// begin inline asm
	shf.r.wrap.b32 %r2420, %r2622, %r2622, %r3143;
	// end inline asm
	shr.u32 	%r6188, %r2622, 10;
	xor.b32  	%r6189, %r6188, %r2416;
	xor.b32  	%r6190, %r6189, %r2420;
	add.s32 	%r6191, %r2398, %r6187;
	add.s32 	%r2654, %r6191, %r6190;
	// begin inline asm
	shf.r.wrap.b32 %r2424, %r2430, %r2430, %r3131;
	// end inline asm
	// begin inline asm
	shf.r.wrap.b32 %r2428, %r2430, %r2430, %r3135;
	// end inline asm
	shr.u32 	%r6192, %r2430, 3;
	xor.b32  	%r6193, %r6192, %r2424;
	xor.b32  	%r6194, %r6193, %r2428;
	// begin inline asm
	shf.r.wrap.b32 %r2432, %r2638, %r2638, %r3139;
	// end inline asm
	// begin inline asm
	shf.r.wrap.b32 %r2436, %r2638, %r2638, %r3143;
	// end inline asm
	shr.u32 	%r6195, %r2638, 10;
	xor.b32  	%r6196, %r6195, %r2432;
	xor.b32  	%r6197, %r6196, %r2436;
	add.s32 	%r6198, %r2414, %r6194;
	add.s32 	%r2670, %r6198, %r6197;
	// begin inline asm
	shf.r.wrap.b32 %r2440, %r2446, %r2446, %r3131;
	// end inline asm
	// begin inline asm
	shf.r.wrap.b32 %r2444, %r2446, %r2446, %r3135;
	// end inline asm
	shr.u32 	%r6199, %r2446, 3;
	xor.b32  	%r6200, %r6199, %r2440;
	xor.b32  	%r6201, %r6200, %r2444;
	// begin inline asm
	shf.r.wrap.b32 %r2448, %r2654, %r2654, %r3139;
	// end inline asm
	// begin inline asm
	shf.r.wrap.b32 %r2452, %r2654, %r2654, %r3143;
	// end inline asm
	shr.u32 	%r6202, %r2654, 10;
	xor.b32  	%r6203, %r6202, %r2448;
	xor.b32  	%r6204, %r6203, %r2452;
	add.s32 	%r6205, %r2430, %r6201;
	add.s32 	%r2686, %r6205, %r6204;
	// begin inline asm
	shf.r.wrap.b32 %r2456, %r2462, %r2462, %r3131;
	// end inline asm
	// begin inline asm
	shf.r.wrap.b32 %r2460, %r2462, %r2462, %r3135;
	// end inline asm
	shr.u32 	%r6206, %r2462, 3;
	xor.b32  	%r6207, %r6206, %r2456;
	xor.b32  	%r6208, %r6207, %r2460;
	// begin inline asm
	shf.r.wrap.b32 %r2464, %r2670, %r2670, %r3139;
	// end inline asm
	// begin inline asm
	shf.r.wrap.b32 %r2468, %r2670, %r2670, %r3143;
	// end inline asm
	shr.u32 	%r6209, %r2670, 10;
	xor.b32  	%r6210, %r6209, %r2464;
	xor.b32  	%r6211, %r6210, %r2468;
	add.s32 	%r6212, %r2446, %r6208;
	add.s32 	%r2702, %r6212, %r6211;
	// begin inline asm
	shf.r.wrap.b32 %r2472, %r2478, %r2478, %r3131;
	// end inline asm
	// begin inline asm
	shf.r.wrap.b32 %r2476, %r2478, %r2478, %r3135;
	// end inline asm
	shr.u32 	%r6213, %r2478, 3;
	xor.b32  	%r6214, %r6213, %r2472;
	xor.b32  	%r6215, %r6214, %r2476;
	// begin inline asm
	shf.r.wrap.b32 %r2480, %r2686, %r2686, %r3139;
	// end inline asm
	// begin inline asm
	shf.r.wrap.b32 %r2484, %r2686, %r2686, %r3143;
	// end inline asm
	shr.u32 	%r6216, %r2686, 10;
	xor.b32  	%r6217, %r6216, %r2480;
	xor.b32  	%r6218, %r6217, %r2484;
	add.s32 	%r6219, %r2462, %r6215;
	add.s32 	%r2718, %r6219, %r6218;
	mov.b32 	%r2494, -2147483648;
	// begin inline asm
	shf.r.wrap.b32 %r2488, %r2494, %r2494, %r3131;
	// end inline asm
	// begin inline asm
	shf.r.wrap.b32 %r2492, %r2494, %r2494, %r3135;
	// end inline asm
	xor.b32  	%r6220, %r2488, %r2492;
	xor.b32  	%r6221, %r6220, 268435456;
	// begin inline asm
	shf.r.wrap.b32 %r2496, %r2702, %r2702, %r3139;
	// end inline asm
	// begin inline asm
	shf.r.wrap.b32 %r2500, %r2702, %r2702, %r3143;
	// end inline asm
	shr.u32 	%r6222, %r2702, 10;
	xor.b32  	%r6223, %r6222, %r2496;
	xor.b32  	%r6224, %r6223, %r2500;
	add.s32 	%r6225, %r2478, %r6221;
	add.s32 	%r6226, %r6225, %r2622;
	add.s32 	%r2734, %r6226, %r6224;
	// begin inline asm
	shf.r.wrap.b32 %r2504, %r7657, %r7657, %r3131;
	// end inline asm
	// begin inline asm
	shf.r.wrap.b32 %r2508, %r7657, %r7657, %r3135;
	// end inline asm
	xor.b32  	%r6227, %r2504, %r2508;
	// begin inline asm
	shf.r.wrap.b32 %r2512, %r2718, %r2718, %r3139;
	// end inline asm
	// begin inline asm
	shf.r.wrap.b32 %r2516, %r2718, %r2718, %r3143;
	// end inline asm
	shr.u32 	%r6228, %r2718, 10;
	xor.b32  	%r6229, %r6228, %r2512;
	xor.b32  	%r6230, %r6229, %r2516;
	add.s32 	%r6231, %r2638, %r6227;
	add.s32 	%r6232, %r6231, %r6230;
	add.s32 	%r2545, %r6232, -2147483648;
	// begin inline asm
	shf.r.wrap.b32 %r2520, %r7657, %r7657, %r3131;
	// end inline asm
	// begin inline asm
	shf.r.wrap.b32 %r2524, %r7657, %r7657, %r3135;
	// end inline asm
	xor.b32  	%r6233, %r2520, %r2524;
	// begin inline asm
	shf.r.wrap.b32 %r2528, %r2734, %r2734, %r3139;
	// end inline asm
	// begin inline asm
	shf.r.wrap.b32 %r2532, %r2734, %r2734, %r3143;
	// end inline asm
	shr.u32 	%r6234, %r2734, 10;
	xor.b32  	%r6235, %r6234, %r2528;
	xor.b32  	%r6236, %r6235, %r2532;
	add.s32 	%r6237, %r6233, %r2654;
	add.s32 	%r2766, %r6237, %r6236;
	// begin inline asm
	shf.r.wrap.b32 %r2536, %r7657, %r7657, %r3131;
	// end inline asm
	// begin inline asm
	shf.r.wrap.b32 %r2540, %r7657, %r7657, %r3135;
	// end inline asm
	xor.b32  	%r6238, %r2536, %r2540;
	// begin inline asm
	shf.r.wrap.b32 %r2544, %r2545, %r2545, %r3139;
	// end inline asm
	// begin inline asm
	shf.r.wrap.b32 %r2548, %r2545, %r2545, %r3143;
	// end inline asm
	shr.u32 	%r6239, %r2545, 10;
	xor.b32  	%r6240, %r6239, %r2544;
	xor.b32  	%r6241, %r6240, %r2548;
	add.s32 	%r6242, %r6238, %r2670;
	add.s32 	%r2782, %r6242, %r6241;
	// begin inline asm
	shf.r.wrap.b32 %r2552, %r7657, %r7657, %r3131;
	// end inline asm
	// begin inline asm
	shf.r.wrap.b32 %r2556, %r7657, %r7657, %r3135;
	// end inline asm
	xor.b32  	%r6243, %r2552, %r2556;
	// begin inline asm
	shf.r.wrap.b32 %r2560, %r2766, %r2766, %r3139;
	// end inline asm
	// begin inline asm
	shf.r.wrap.b32 %r2564, %r2766, %r2766, %r3143;
	// end inline asm
	shr.u32 	%r6244, %r2766, 10;
	xor.b32  	%r6245, %r6244, %r2560;
	xor.b32  	%r6246, %r6245, %r2564;
	add.s32 	%r6247, %r6243, %r2686;
	add.s32 	%r2798, %r6247, %r6246;
	// begin inline asm
	shf.r.wrap.b32 %r2568, %r7657, %r7657, %r3131;
	// end inline asm
	// begin inline asm
	shf.r.wrap.b32 %r2572, %r7657, %r7657, %r3135;
	// end inline asm
	xor.b32  	%r6248, %r2568, %r2572;
	// begin inline asm
	shf.r.wrap.b32 %r2576, %r2782, %r2782, %r3139;
	// end inline asm
	// begin inline asm
	shf.r.wrap.b32 %r2580, %r2782, %r2782, %r3143;
	// end inline asm
	shr.u32 	%r6249, %r2782, 10;
	xor.b32  	%r6250, %r6249, %r2576;
	xor.b32  	%r6251, %r6250, %r2580;
	add.s32 	%r6252, %r6248, %r2702;
	add.s32 	%r2814, %r6252, %r6251;
	// begin inline asm
	shf.r.wrap.b32 %r2584, %r7657, %r7657, %r3131;
	// end inline asm
	// begin inline asm
	shf.r.wrap.b32 %r2588, %r7657, %r7657, %r3135;
	// end inline asm
	xor.b32  	%r6253, %r2584, %r2588;
	// begin inline asm
	shf.r.wrap.b32 %r2592, %r2798, %r2798, %r3139;
	// end inline asm
	// begin inline asm
	shf.r.wrap.b32 %r2596, %r2798, %r2798, %r3143;
	// end inline asm
	shr.u32 	%r6254, %r2798, 10;
	xor.b32  	%r6255, %r6254, %r2592;
	xor.b32  	%r6256, %r6255, %r2596;
	add.s32 	%r6257, %r6253, %r2718;
	add.s32 	%r2830, %r6257, %r6256;
	// begin inline asm
	shf.r.wrap.b32 %r2600, %r7657, %r7657, %r3131;
	// end inline asm
	// begin inline asm
	shf.r.wrap.b32 %r2604, %r7657, %r7657, %r3135;
	// end inline asm
	xor.b32  	%r6258, %r2600, %r2604;
	// begin inline asm
	shf.r.wrap.b32 %r2608, %r2814, %r2814, %r3139;
	// end inline asm
	// begin inline asm
	shf.r.wrap.b32 %r2612, %r2814, %r2814, %r3143;
	// end inline asm
	shr.u32 	%r6259, %r2814, 10;
	xor.b32  	%r6260, %r6259, %r2608;
	xor.b32  	%r6261, %r6260, %r2612;
	add.s32 	%r6262, %r6258, %r2734;
	add.s32 	%r2846, %r6262, %r6261;
	// begin inline asm
	shf.r.wrap.b32 %r2616, %r2622, %r2622, %r3131;
	// end inline asm
	// begin inline asm
	shf.r.wrap.b32 %r2620, %r2622, %r2622, %r3135;
	// end inline asm
	shr.u32 	%r6263, %r2622, 3;
	xor.b32  	%r6264, %r6263, %r2616;
	xor.b32  	%r6265, %r6264, %r2620;
	// begin inline asm
	shf.r.wrap.b32 %r2624, %r2830, %r2830, %r3139;
	// end inline asm
	// begin inline asm
	shf.r.wrap.b32 %r2628, %r2830, %r2830, %r3143;
	// end inline asm
	shr.u32 	%r6266, %r2830, 10;
	xor.b32  	%r6267, %r6266, %r2624;
	xor.b32  	%r6268, %r6267, %r2628;
	add.s32 	%r6269, %r6265, %r2545;
	add.s32 	%r2862, %r6269, %r6268;
	// begin inline asm
	shf.r.wrap.b32 %r2632, %r2638, %r2638, %r3131;
	// end inline asm
	// begin inline asm
	shf.r.wrap.b32 %r2636, %r2638, %r2638, %r3135;
	// end inline asm
	shr.u32 	%r6270, %r2638, 3;
	xor.b32  	%r6271, %r6270, %r2632;
	xor.b32  	%r6272, %r6271, %r2636;
	// begin inline asm
	shf.r.wrap.b32 %r2640, %r2846, %r2846, %r3139;
	// end inline asm
	// begin inline asm
	shf.r.wrap.b32 %r2644, %r2846, %r2846, %r3143;
	// end inline asm
	shr.u32 	%r6273, %r2846, 10;
	xor.b32  	%r6274, %r6273, %r2640;
	xor.b32  	%r6275, %r6274, %r2644;
	add.s32 	%r6276, %r2622, %r6272;
	add.s32 	%r6277, %r6276, %r2766;
	add.s32 	%r2878, %r6277, %r6275;
	// begin inline asm
	shf.r.wrap.b32 %r2648, %r2654, %r2654, %r3131;
	// end inline asm
	// begin inline asm
	shf.r.wrap.b32 %r2652, %r2654, %r2654, %r3135;
	// end inline asm
	shr.u32 	%r6278, %r2654, 3;
	xor.b32  	%r6279, %r6278, %r2648;
	xor.b32  	%r6280, %r6279, %r2652;
	// begin inline asm
	shf.r.wrap.b32 %r2656, %r2862, %r2862, %r3139;
	// end inline asm
	// begin inline asm
	shf.r.wrap.b32 %r2660, %r2862, %r2862, %r3143;
	// end inline asm
	shr.u32 	%r6281, %r2862, 10;
	xor.b32  	%r6282, %r6281, %r2656;
	xor.b32  	%r6283, %r6282, %r2660;
	add.s32 	%r6284, %r2638, %r6280;
	add.s32 	%r6285, %r6284, %r2782;
	add.s32 	%r2894, %r6285, %r6283;
	// begin inline asm
	shf.r.wrap.b32 %r2664, %r2670, %r2670, %r3131;
	// end inline asm
	// begin inline asm
	shf.r.wrap.b32 %r2668, %r2670, %r2670, %r3135;
	// end inline asm
	shr.u32 	%r6286, %r2670, 3;
	xor.b32  	%r6287, %r6286, %r2664;
	xor.b32  	%r6288, %r6287, %r2668;
	// begin inline asm
	shf.r.wrap.b32 %r2672, %r2878, %r2878, %r3139;
	// end inline asm
	// begin inline asm
	shf.r.wrap.b32 %r2676, %r2878, %r2878, %r3143;
	// end inline asm
	shr.u32 	%r6289, %r2878, 10;
	xor.b32  	%r6290, %r6289, %r2672;
	xor.b32  	%r6291, %r6290, %r2676;
	add.s32 	%r6292, %r2654, %r6288;
	add.s32 	%r6293, %r6292, %r2798;
	add.s32 	%r2910, %r6293, %r6291;
	// begin inline asm
	shf.r.wrap.b32 %r2680, %r2686, %r2686, %r3131;
	// end inline asm
	// begin inline asm
	shf.r.wrap.b32 %r2684, %r2686, %r2686, %r3135;
	// end inline asm
	shr.u32 	%r6294, %r2686, 3;
	xor.b32  	%r6295, %r6294, %r2680;
	xor.b32  	%r6296, %r6295, %r2684;
	// begin inline asm
	shf.r.wrap.b32 %r2688, %r2894, %r2894, %r3139;
	// end inline asm
	// begin inline asm
	shf.r.wrap.b32 %r2692, %r2894, %r2894, %r3143;
	// end inline asm
	shr.u32 	%r6297, %r2894, 10;
	xor.b32  	%r6298, %r6297, %r2688;
	xor.b32  	%r6299, %r6298, %r2692;
	add.s32 	%r6300, %r2670, %r6296;
	add.s32 	%r6301, %r6300, %r2814;
	add.s32 	%r2926, %r6301, %r6299;
	// begin inline asm
	shf.r.wrap.b32 %r2696, %r2702, %r2702, %r3131;
	// end inline asm
	// begin inline asm
	shf.r.wrap.b32 %r2700, %r2702, %r2702, %r3135;
	// end inline asm
	shr.u32 	%r6302, %r2702, 3;
	xor.b32  	%r6303, %r6302, %r2696;
	xor.b32  	%r6304, %r6303, %r2700;
	// begin inline asm
	shf.r.wrap.b32 %r2704, %r2910, %r2910, %r3139;
	// end inline asm
	// begin inline asm
	shf.r.wrap.b32 %r2708, %r2910, %r2910, %r3143;
	// end inline asm
	shr.u32 	%r6305, %r2910, 10;
	xor.b32  	%r6306, %r6305, %r2704;
	xor.b32  	%r6307, %r6306, %r2708;
	add.s32 	%r6308, %r2686, %r6304;
	add.s32 	%r6309, %r6308, %r2830;
	add.s32 	%r2942, %r6309, %r6307;
	// begin inline asm
	shf.r.wrap.b32 %r2712, %r2718, %r2718, %r3131;
	// end inline asm
	// begin inline asm
	shf.r.wrap.b32 %r2716, %r2718, %r2718, %r3135;
	// end inline asm
	shr.u32 	%r6310, %r2718, 3;
	xor.b32  	%r6311, %r6310, %r2712;
	xor.b32  	%r6312, %r6311, %r2716;
	// begin inline asm
	shf.r.wrap.b32 %r2720, %r2926, %r2926, %r3139;
	// end inline asm
	// begin inline asm
	shf.r.wrap.b32 %r2724, %r2926, %r2926, %r3143;
	// end inline asm
	shr.u32 	%r6313, %r2926, 10;
	xor.b32  	%r6314, %r6313, %r2720;
	xor.b32  	%r6315, %r6314, %r2724;
	add.s32 	%r6316, %r2702, %r6312;
	add.s32 	%r6317, %r6316, %r2846;
	add.s32 	%r2958, %r6317, %r6315;
	// begin inline asm
	shf.r.wrap.b32 %r2728, %r2734, %r2734, %r3131;
	// end inline asm
	// begin inline asm
	shf.r.wrap.b32 %r2732, %r2734, %r2734, %r3135;
	// end inline asm
	shr.u32 	%r6318, %r2734, 3;
	xor.b32  	%r6319, %r6318, %r2728;
	xor.b32  	%r6320, %r6319, %r2732;
	// begin inline asm
	shf.r.wrap.b32 %r2736, %r2942, %r2942, %r3139;
	// end inline asm
	// begin inline asm
	shf.r.wrap.b32 %r2740, %r2942, %r2942, %r3143;
	// end inline asm
	shr.u32 	%r6321, %r2942, 10;
	xor.b32  	%r6322, %r6321, %r2736;
	xor.b32  	%r6323, %r6322, %r2740;
	add.s32 	%r6324, %r2718, %r6320;
	add.s32 	%r6325, %r6324, %r2862;
	add.s32 	%r2974, %r6325, %r6323;
	// begin inline asm
	shf.r.wrap.b32 %r2744, %r2545, %r2545, %r3131;
	// end inline asm
	// begin inline asm
	shf.r.wrap.b32 %r2748, %r2545, %r2545, %r3135;
	// end inline asm
	shr.u32 	%r6326, %r2545, 3;
	xor.b32  	%r6327, %r6326, %r2744;
	xor.b32  	%r6328, %r6327, %r2748;
	// begin inline asm
	shf.r.wrap.b32 %r2752, %r2958, %r2958, %r3139;
	// end inline asm
	// begin inline asm
	shf.r.wrap.b32 %r2756, %r2958, %r2958, %r3143;
	// end inline asm
	shr.u32 	%r6329, %r2958, 10;
	xor.b32  	%r6330, %r6329, %r2752;
	xor.b32  	%r6331, %r6330, %r2756;
	add.s32 	%r6332, %r2734, %r6328;
	add.s32 	%r6333, %r6332, %r2878;
	add.s32 	%r2990, %r6333, %r6331;
	// begin inline asm
	shf.r.wrap.b32 %r2760, %r2766, %r2766, %r3131;
	// end inline asm
	// begin inline asm
	shf.r.wrap.b32 %r2764, %r2766, %r2766, %r3135;
	// end inline asm
	shr.u32 	%r6334, %r2766, 3;
	xor.b32  	%r6335, %r6334, %r2760;
	xor.b32  	%r6336, %r6335, %r2764;
	// begin inline asm
	shf.r.wrap.b32 %r2768, %r2974, %r2974, %r3139;
	// end inline asm
	// begin inline asm
	shf.r.wrap.b32 %r2772, %r2974, %r2974, %r3143;
	// end inline asm
	shr.u32 	%r6337, %r2974, 10;
	xor.b32  	%r6338, %r6337, %r2768;
	xor.b32  	%r6339, %r6338, %r2772;
	add.s32 	%r6340, %r2545, %r6336;
	add.s32 	%r6341, %r6340, %r2894;
	add.s32 	%r3006, %r6341, %r6339;
	// begin inline asm
	shf.r.wrap.b32 %r2776, %r2782, %r2782, %r3131;
	// end inline asm
	// begin inline asm
	shf.r.wrap.b32 %r2780, %r2782, %r2782, %r3135;
	// end inline asm
	shr.u32 	%r6342, %r2782, 3;
	xor.b32  	%r6343, %r6342, %r2776;
	xor.b32  	%r6344, %r6343, %r2780;
	// begin inline asm
	shf.r.wrap.b32 %r2784, %r2990, %r2990, %r3139;
	// end inline asm
	// begin inline asm
	shf.r.wrap.b32 %r2788, %r2990, %r2990, %r3143;
	// end inline asm
	shr.u32 	%r6345, %r2990, 10;
	xor.b32  	%r6346, %r6345, %r2784;
	xor.b32  	%r6347, %r6346, %r2788;
	add.s32 	%r6348, %r2766, %r6344;
	add.s32 	%r6349, %r6348, %r2910;
	add.s32 	%r3022, %r6349, %r6347;
	// begin inline asm
	shf.r.wrap.b32 %r2792, %r2798, %r2798, %r3131;
	// end inline asm
	// begin inline asm
	shf.r.wrap.b32 %r2796, %r2798, %r2798, %r3135;
	// end inline asm
	shr.u32 	%r6350, %r2798, 3;
	xor.b32  	%r6351, %r6350, %r2792;
	xor.b32  	%r6352, %r6351, %r2796;
	// begin inline asm
	shf.r.wrap.b32 %r2800, %r3006, %r3006, %r3139;
	// end inline asm
	// begin inline asm
	shf.r.wrap.b32 %r2804, %r3006, %r3006, %r3143;
	// end inline asm
	shr.u32 	%r6353, %r3006, 10;
	xor.b32  	%r6354, %r6353, %r2800;
	xor.b32  	%r6355, %r6354, %r2804;
	add.s32 	%r6356, %r2782, %r6352;
	add.s32 	%r6357, %r6356, %r2926;
	add.s32 	%r3038, %r6357, %r6355;
	// begin inline asm
	shf.r.wrap.b32 %r2808, %r2814, %r2814, %r3131;
	// end inline asm
	// begin inline asm
	shf.r.wrap.b32 %r2812, %r2814, %r2814, %r3135;
	// end inline asm
	shr.u32 	%r6358, %r2814, 3;
	xor.b32  	%r6359, %r6358, %r2808;
	xor.b32  	%r6360, %r6359, %r2812;
	// begin inline asm
	shf.r.wrap.b32 %r2816, %r3022, %r3022, %r3139;
	// end inline asm
	// begin inline asm
	shf.r.wrap.b32 %r2820, %r3022, %r3022, %r3143;
	// end inline asm
	shr.u32 	%r6361, %r3022, 10;
	xor.b32  	%r6362, %r6361, %r2816;
	xor.b32  	%r6363, %r6362, %r2820;
	add.s32 	%r6364, %r2798, %r6360;
	add.s32 	%r6365, %r6364, %r2942;
	add.s32 	%r3054, %r6365, %r6363;
	// begin inline asm
	shf.r.wrap.b32 %r2824, %r2830, %r2830, %r3131;
	// end inline asm
	// begin inline asm
	shf.r.wrap.b32 %r2828, %r2830, %r2830, %r3135;
	// end inline asm
	shr.u32 	%r6366, %r2830, 3;
	xor.b32  	%r6367, %r6366, %r2824;
	xor.b32  	%r6368, %r6367, %r2828;
	// begin inline asm
	shf.r.wrap.b32 %r2832, %r3038, %r3038, %r3139;
	// end inline asm
	// begin inline asm
	shf.r.wrap.b32 %r2836, %r3038, %r3038, %r3143;
	// end inline asm
	shr.u32 	%r6369, %r3038, 10;
	xor.b32  	%r6370, %r6369, %r2832;
	xor.b32  	%r6371, %r6370, %r2836;
	add.s32 	%r6372, %r2814, %r6368;
	add.s32 	%r6373, %r6372, %r2958;
	add.s32 	%r3070, %r6373, %r6371;
	// begin inline asm
	shf.r.wrap.b32 %r2840, %r2846, %r2846, %r3131;
	// end inline asm
	// begin inline asm
	shf.r.wrap.b32 %r2844, %r2846, %r2846, %r3135;
	// end inline asm
	shr.u32 	%r6374, %r2846, 3;
	xor.b32  	%r6375, %r6374, %r2840;
	xor.b32  	%r6376, %r6375, %r2844;
	// begin inline asm
	shf.r.wrap.b32 %r2848, %r3054, %r3054, %r3139;
	// end inline asm
	// begin inline asm
	shf.r.wrap.b32 %r2852, %r3054, %r3054, %r3143;
	// end inline asm
	shr.u32 	%r6377, %r3054, 10;
	xor.b32  	%r6378, %r6377, %r2848;
	xor.b32  	%r6379, %r6378, %r2852;
	add.s32 	%r6380, %r2830, %r6376;
	add.s32 	%r6381, %r6380, %r2974;
	add.s32 	%r3086, %r6381, %r6379;
	// begin inline asm
	shf.r.wrap.b32 %r2856, %r2862, %r2862, %r3131;
	// end inline asm
	// begin inline asm
	shf.r.wrap.b32 %r2860, %r2862, %r2862, %r3135;
	// end inline asm
	shr.u32 	%r6382, %r2862, 3;
	xor.b32  	%r6383, %r6382, %r2856;
	xor.b32  	%r6384, %r6383, %r2860;
	// begin inline asm
	shf.r.wrap.b32 %r2864, %r3070, %r3070, %r3139;
	// end inline asm
	// begin inline asm
	shf.r.wrap.b32 %r2868, %r3070, %r3070, %r3143;
	// end inline asm
	shr.u32 	%r6385, %r3070, 10;
	xor.b32  	%r6386, %r6385, %r2864;
	xor.b32  	%r6387, %r6386, %r2868;
	add.s32 	%r6388, %r2846, %r6384;
	add.s32 	%r6389, %r6388, %r2990;
	add.s32 	%r3102, %r6389, %r6387;
	// begin inline asm
	shf.r.wrap.b32 %r2872, %r2878, %r2878, %r3131;
	// end inline asm
	// begin inline asm
	shf.r.wrap.b32 %r2876, %r2878, %r2878, %r3135;
	// end inline asm
	shr.u32 	%r6390, %r2878, 3;
	xor.b32  	%r6391, %r6390, %r2872;
	xor.b32  	%r6392, %r6391, %r2876;
	// begin inline asm
	shf.r.wrap.b32 %r2880, %r3086, %r3086, %r3139;
	// end inline asm
	// begin inline asm
	shf.r.wrap.b32 %r2884, %r3086, %r3086, %r3143;
	// end inline asm
	shr.u32 	%r6393, %r3086, 10;
	xor.b32  	%r6394, %r6393, %r2880;
	xor.b32  	%r6395, %r6394, %r2884;
	add.s32 	%r6396, %r2862, %r6392;
	add.s32 	%r6397, %r6396, %r3006;
	add.s32 	%r3118, %r6397, %r6395;
	// begin inline asm
	shf.r.wrap.b32 %r2888, %r2894, %r2894, %r3131;
	// end inline asm
	// begin inline asm
	shf.r.wrap.b32 %r2892, %r2894, %r2894, %r3135;
	// end inline asm
	shr.u32 	%r6398, %r2894, 3;
	xor.b32  	%r6399, %r6398, %r2888;
	xor.b32  	%r6400, %r6399, %r2892;
	// begin inline asm
	shf.r.wrap.b32 %r2896, %r3102, %r3102, %r3139;
	// end inline asm
	// begin inline asm
	shf.r.wrap.b32 %r2900, %r3102, %r3102, %r3143;
	// end inline asm
	shr.u32 	%r6401, %r3102, 10;
	xor.b32  	%r6402, %r6401, %r2896;
	xor.b32  	%r6403, %r6402, %r2900;
	add.s32 	%r6404, %r2878, %r6400;
	add.s32 	%r6405, %r6404, %r3022;
	add.s32 	%r3134, %r6405, %r6403;
	// begin inline asm
	shf.r.wrap.b32 %r2904, %r2910, %r2910, %r3131;
	// end inline asm
	// begin inline asm
	shf.r.wrap.b32 %r2908, %r2910, %r2910, %r3135;
	// end inline asm
	shr.u32 	%r6406, %r2910, 3;
	xor.b32  	%r6407, %r6406, %r2904;
	xor.b32  	%r6408, %r6407, %r2908;
	// begin inline asm
	shf.r.wrap.b32 %r2912, %r3118, %r3118, %r3139;
	// end inline asm
	// begin inline asm
	shf.r.wrap.b32 %r2916, %r3118, %r3118, %r3143;
	// end inline asm
	shr.u32 	%r6409, %r3118, 10;
	xor.b32  	%r6410, %r6409, %r2912;
	xor.b32  	%r6411, %r6410, %r2916;
	add.s32 	%r6412, %r2894, %r6408;
	add.s32 	%r6413, %r6412, %r3038;
	add.s32 	%r2950, %r6413, %r6411;
	// begin inline asm
	shf.r.wrap.b32 %r2920, %r2926, %r2926, %r3131;
	// end inline asm
	// begin inline asm
	shf.r.wrap.b32 %r2924, %r2926, %r2926, %r3135;
	// end inline asm
	shr.u32 	%r6414, %r2926, 3;
	xor.b32  	%r6415, %r6414, %r2920;
	xor.b32  	%r6416, %r6415, %r2924;
	// begin inline asm
	shf.r.wrap.b32 %r2928, %r3134, %r3134, %r3139;
	// end inline asm
	// begin inline asm
	shf.r.wrap.b32 %r2932, %r3134, %r3134, %r3143;
	// end inline asm
	shr.u32 	%r6417, %r3134, 10;
	xor.b32  	%r6418, %r6417, %r2928;
	xor.b32  	%r6419, %r6418, %r2932;
	add.s32 	%r6420, %r2910, %r6416;
	add.s32 	%r6421, %r6420, %r3054;
	add.s32 	%r2966, %r6421, %r6419;
	// begin inline asm
	shf.r.wrap.b32 %r2936, %r2942, %r2942, %r3131;
	// end inline asm
	// begin inline asm
	shf.r.wrap.b32 %r2940, %r2942, %r2942, %r3135;
	// end inline asm
	shr.u32 	%r6422, %r2942, 3;
	xor.b32  	%r6423, %r6422, %r2936;
	xor.b32  	%r6424, %r6423, %r2940;
	// begin inline asm
	shf.r.wrap.b32 %r2944, %r2950, %r2950, %r3139;
	// end inline asm
	// begin inline asm
	shf.r.wrap.b32 %r2948, %r2950, %r2950, %r3143;
	// end inline asm
	shr.u32 	%r6425, %r2950, 10;
	xor.b32  	%r6426, %r6425, %r2944;
	xor.b32  	%r6427, %r6426, %r2948;
	add.s32 	%r6428, %r2926, %r6424;
	add.s32 	%r6429, %r6428, %r3070;
	add.s32 	%r2982, %r6429, %r6427;
	// begin inline asm
	shf.r.wrap.b32 %r2952, %r2958, %r2958, %r3131;
	// end inline asm
	// begin inline asm
	shf.r.wrap.b32 %r2956, %r2958, %r2958, %r3135;
	// end inline asm
	shr.u32 	%r6430, %r2958, 3;
	xor.b32  	%r6431, %r6430, %r2952;
	xor.b32  	%r6432, %r6431, %r2956;
	// begin inline asm
	shf.r.wrap.b32 %r2960, %r2966, %r2966, %r3139;
	// end inline asm
	// begin inline asm
	shf.r.wrap.b32 %r2964, %r2966, %r2966, %r3143;
	// end inline asm
	shr.u32 	%r6433, %r2966, 10;
	xor.b32  	%r6434, %r6433, %r2960;
	xor.b32  	%r6435, %r6434, %r2964;
	add.s32 	%r6436, %r2942, %r6432;
	add.s32 	%r6437, %r6436, %r3086;
	add.s32 	%r2998, %r6437, %r6435;
	// begin inline asm
	shf.r.wrap.b32 %r2968, %r2974, %r2974, %r3131;
	// end inline asm
	// begin inline asm
	shf.r.wrap.b32 %r2972, %r2974, %r2974, %r3135;
	// end inline asm
	shr.u32 	%r6438, %r2974, 3;
	xor.b32  	%r6439, %r6438, %r2968;
	xor.b32  	%r6440, %r6439, %r2972;
	// begin inline asm
	shf.r.wrap.b32 %r2976, %r2982, %r2982, %r3139;
	// end inline asm
	// begin inline asm
	shf.r.wrap.b32 %r2980, %r2982, %r2982, %r3143;
	// end inline asm
	shr.u32 	%r6441, %r2982, 10;
	xor.b32  	%r6442, %r6441, %r2976;
	xor.b32  	%r6443, %r6442, %r2980;
	add.s32 	%r6444, %r2958, %r6440;
	add.s32 	%r6445, %r6444, %r3102;
	add.s32 	%r3014, %r6445, %r6443;
	// begin inline asm
	shf.r.wrap.b32 %r2984, %r2990, %r2990, %r3131;
	// end inline asm
	// begin inline asm
	shf.r.wrap.b32 %r2988, %r2990, %r2990, %r3135;
	// end inline asm
	shr.u32 	%r6446, %r2990, 3;
	xor.b32  	%r6447, %r6446, %r2984;
	xor.b32  	%r6448, %r6447, %r2988;
	// begin inline asm
	shf.r.wrap.b32 %r2992, %r2998, %r2998, %r3139;
	// end inline asm
	// begin inline asm
	shf.r.wrap.b32 %r2996, %r2998, %r2998, %r3143;
	// end inline asm
	shr.u32 	%r6449, %r2998, 10;
	xor.b32  	%r6450, %r6449, %r2992;
	xor.b32  	%r6451, %r6450, %r2996;
	add.s32 	%r6452, %r2974, %r6448;
	add.s32 	%r6453, %r6452, %r3118;
	add.s32 	%r3030, %r6453, %r6451;
	// begin inline asm
	shf.r.wrap.b32 %r3000, %r3006, %r3006, %r3131;
	// end inline asm
	// begin inline asm
	shf.r.wrap.b32 %r3004, %r3006, %r3006, %r3135;
	// end inline asm
	shr.u32 	%r6454, %r3006, 3;
	xor.b32  	%r6455, %r6454, %r3000;
	xor.b32  	%r6456, %r6455, %r3004;
	// begin inline asm
	shf.r.wrap.b32 %r3008, %r3014, %r3014, %r3139;
	// end inline asm
	// begin inline asm
	shf.r.wrap.b32 %r3012, %r3014, %r3014, %r3143;
	// end inline asm
	shr.u32 	%r6457, %r3014, 10;
	xor.b32  	%r6458, %r6457, %r3008;
	xor.b32  	%r6459, %r6458, %r3012;
	add.s32 	%r6460, %r2990, %r6456;
	add.s32 	%r6461, %r6460, %r3134;
	add.s32 	%r3046, %r6461, %r6459;
	// begin inline asm
	shf.r.wrap.b32 %r3016, %r3022, %r3022, %r3131;
	// end inline asm
	// begin inline asm
	shf.r.wrap.b32 %r3020, %r3022, %r3022, %r3135;
	// end inline asm
	shr.u32 	%r6462, %r3022, 3;
	xor.b32  	%r6463, %r6462, %r3016;
	xor.b32  	%r6464, %r6463, %r3020;
	// begin inline asm
	shf.r.wrap.b32 %r3024, %r3030, %r3030, %r3139;
	// end inline asm
	// begin inline asm
	shf.r.wrap.b32 %r3028, %r3030, %r3030, %r3143;
	// end inline asm
	shr.u32 	%r6465, %r3030, 10;
	xor.b32  	%r6466, %r6465, %r3024;
	xor.b32  	%r6467, %r6466, %r3028;
	add.s32 	%r6468, %r3006, %r6464;
	add.s32 	%r6469, %r6468, %r2950;
	add.s32 	%r3062, %r6469, %r6467;
	// begin inline asm
	shf.r.wrap.b32 %r3032, %r3038, %r3038, %r3131;
	// end inline asm
	// begin inline asm
	shf.r.wrap.b32 %r3036, %r3038, %r3038, %r3135;
	// end inline asm
	shr.u32 	%r6470, %r3038, 3;
	xor.b32  	%r6471, %r6470, %r3032;
	xor.b32  	%r6472, %r6471, %r3036;
	// begin inline asm
	shf.r.wrap.b32 %r3040, %r3046, %r3046, %r3139;
	// end inline asm
	// begin inline asm
	shf.r.wrap.b32 %r3044, %r3046, %r3046, %r3143;
	// end inline asm
	shr.u32 	%r6473, %r3046, 10;
	xor.b32  	%r6474, %r6473, %r3040;
	xor.b32  	%r6475, %r6474, %r3044;
	add.s32 	%r6476, %r3022, %r6472;
	add.s32 	%r6477, %r6476, %r2966;
	add.s32 	%r3078, %r6477, %r6475;
	// begin inline asm
	shf.r.wrap.b32 %r3048, %r3054, %r3054, %r3131;
	// end inline asm
	// begin inline asm
	shf.r.wrap.b32 %r3052, %r3054, %r3054, %r3135;
	// end inline asm
	shr.u32 	%r6478, %r3054, 3;
	xor.b32  	%r6479, %r6478, %r3048;
	xor.b32  	%r6480, %r6479, %r3052;
	// begin inline asm
	shf.r.wrap.b32 %r3056, %r3062, %r3062, %r3139;
	// end inline asm
	// begin inline asm
	shf.r.wrap.b32 %r3060, %r3062, %r3062, %r3143;
	// end inline asm
	shr.u32 	%r6481, %r3062, 10;
	xor.b32  	%r6482, %r6481, %r3056;
	xor.b32  	%r6483, %r6482, %r3060;
	add.s32 	%r6484, %r3038, %r6480;
	add.s32 	%r6485, %r6484, %r2982;
	add.s32 	%r3094, %r6485, %r6483;
	// begin inline asm
	shf.r.wrap.b32 %r3064, %r3070, %r3070, %r3131;
	// end inline asm
	// begin inline asm
	shf.r.wrap.b32 %r3068, %r3070, %r3070, %r3135;
	// end inline asm
	shr.u32 	%r6486, %r3070, 3;
	xor.b32  	%r6487, %r6486, %r3064;
	xor.b32  	%r6488, %r6487, %r3068;
	// begin inline asm
	shf.r.wrap.b32 %r3072, %r3078, %r3078, %r3139;
	// end inline asm
	// begin inline asm
	shf.r.wrap.b32 %r3076, %r3078, %r3078, %r3143;
	// end inline asm
	shr.u32 	%r6489, %r3078, 10;
	xor.b32  	%r6490, %r6489, %r3072;
	xor.b32  	%r6491, %r6490, %r3076;
	add.s32 	%r6492, %r3054, %r6488;
	add.s32 	%r6493, %r6492, %r2998;
	add.s32 	%r3110, %r6493, %r6491;
	// begin inline asm
	shf.r.wrap.b32 %r3080, %r3086, %r3086, %r3131;
	// end inline asm
	// begin inline asm
	shf.r.wrap.b32 %r3084, %r3086, %r3086, %r3135;
	// end inline asm
	shr.u32 	%r6494, %r3086, 3;
	xor.b32  	%r6495, %r6494, %r3080;
	xor.b32  	%r6496, %r6495, %r3084;
	// begin inline asm
	shf.r.wrap.b32 %r3088, %r3094, %r3094, %r3139;
	// end inline asm
	// begin inline asm
	shf.r.wrap.b32 %r3092, %r3094, %r3094, %r3143;
	// end inline asm
	shr.u32 	%r6497, %r3094, 10;
	xor.b32  	%r6498, %r6497, %r3088;
	xor.b32  	%r6499, %r6498, %r3092;
	add.s32 	%r6500, %r3070, %r6496;
	add.s32 	%r6501, %r6500, %r3014;
	add.s32 	%r3126, %r6501, %r6499;
	// begin inline asm
	shf.r.wrap.b32 %r3096, %r3102, %r3102, %r3131;
	// end inline asm
	// begin inline asm
	shf.r.wrap.b32 %r3100, %r3102, %r3102, %r3135;
	// end inline asm
	shr.u32 	%r6502, %r3102, 3;
	xor.b32  	%r6503, %r6502, %r3096;
	xor.b32  	%r6504, %r6503, %r3100;
	// begin inline asm
	shf.r.wrap.b32 %r3104, %r3110, %r3110, %r3139;
	// end inline asm
	// begin inline asm
	shf.r.wrap.b32 %r3108, %r3110, %r3110, %r3143;
	// end inline asm
	shr.u32 	%r6505, %r3110, 10;
	xor.b32  	%r6506, %r6505, %r3104;
	xor.b32  	%r6507, %r6506, %r3108;
	add.s32 	%r6508, %r3086, %r6504;
	add.s32 	%r6509, %r6508, %r3030;
	add.s32 	%r3142, %r6509, %r6507;
	// begin inline asm
	shf.r.wrap.b32 %r3112, %r3118, %r3118, %r3131;
	// end inline asm
	// begin inline asm
	shf.r.wrap.b32 %r3116, %r3118, %r3118, %r3135;
	// end inline asm
	shr.u32 	%r6510, %r3118, 3;
	xor.b32  	%r6511, %r6510, %r3112;
	xor.b32  	%r6512, %r6511, %r3116;
	// begin inline asm
	shf.r.wrap.b32 %r3120, %r3126, %r3126, %r3139;
	// end inline asm
	// begin inline asm
	shf.r.wrap.b32 %r3124, %r3126, %r3126, %r3143;
	// end inline asm
	shr.u32 	%r6513, %r3126, 10;
	xor.b32  	%r6514, %r6513, %r3120;
	xor.b32  	%r6515, %r6514, %r3124;
	add.s32 	%r6516, %r3102, %r6512;
	add.s32 	%r6517, %r6516, %r3046;
	add.s32 	%r6518, %r6517, %r6515;
	// begin inline asm
	shf.r.wrap.b32 %r3128, %r3134, %r3134, %r3131;
	// end inline asm
	// begin inline asm
	shf.r.wrap.b32 %r3132, %r3134, %r3134, %r3135;
	// end inline asm
	shr.u32 	%r6519, %r3134, 3;
	xor.b32  	%r6520, %r6519, %r3128;
	xor.b32  	%r6521, %r6520, %r3132;
	// begin inline asm
	shf.r.wrap.b32 %r3136, %r3142, %r3142, %r3139;
	// end inline asm
	// begin inline asm
	shf.r.wrap.b32 %r3140, %r3142, %r3142, %r3143;
	// end inline asm
	shr.u32 	%r6522, %r3142, 10;
	xor.b32  	%r6523, %r6522, %r3136;
	xor.b32  	%r6524, %r6523, %r3140;
	add.s32 	%r6525, %r3118, %r6521;
	add.s32 	%r6526, %r6525, %r3062;
	add.s32 	%r6527, %r6526, %r6524;
	// begin inline asm
	shf.r.wrap.b32 %r3144, %r3154, %r3154, %r4659;
	// end inline asm
	// begin inline asm
	shf.r.wrap.b32 %r3148, %r3154, %r3154, %r4663;
	// end inline asm
	xor.b32  	%r6528, %r3148, %r3144;
	// begin inline asm
	shf.r.wrap.b32 %r3152, %r3154, %r3154, %r4667;
	// end inline asm
	xor.b32  	%r6529, %r6528, %r3152;
	add.s32 	%r6530, %r6529, %r2;
	add.s32 	%r6531, %r6530, %r6174;
	// begin inline asm
	shf.r.wrap.b32 %r3156, %r3166, %r3166, %r4671;
	// end inline asm
	// begin inline asm
	shf.r.wrap.b32 %r3160, %r3166, %r3166, %r4675;
	// end inline asm
	xor.b32  	%r6532, %r3160, %r3156;
	// begin inline asm
	shf.r.wrap.b32 %r3164, %r3166, %r3166, %r4679;
	// end inline asm
	xor.b32  	%r6533, %r6532, %r3164;
	add.s32 	%r3178, %r6531, -1521486534;
	add.s32 	%r6534, %r6531, %r6533;
	add.s32 	%r3181, %r6534, 980412007;
	// begin inline asm
	shf.r.wrap.b32 %r3168, %r3178, %r3178, %r4659;
	// end inline asm
	// begin inline asm
	shf.r.wrap.b32 %r3172, %r3178, %r3178, %r4663;
	// end inline asm
	xor.b32  	%r6535, %r3172, %r3168;
	// begin inline asm
	shf.r.wrap.b32 %r3176, %r3178, %r3178, %r4667;
	// end inline asm
	xor.b32  	%r6536, %r6535, %r3176;
	and.b32  	%r6537, %r3178, 1359893119;
	sub.s32 	%r6538, 1521486533, %r6531;
	and.b32  	%r6539, %r6538, -1694144372;
	or.b32  	%r6540, %r6537, %r6539;
	add.s32 	%r6541, %r6540, %r6536;
	add.s32 	%r6542, %r6541, %r3;
	add.s32 	%r6543, %r6542, %r2382;
	and.b32  	%r6544, %r3181, -781301534;
	add.s32 	%r6545, %r6543, %r6544;
	// begin inline asm
	shf.r.wrap.b32 %r3180, %r3181, %r3181, %r4671;
	// end inline asm
	// begin inline asm
	shf.r.wrap.b32 %r3184, %r3181, %r3181, %r4675;
	// end inline asm
	xor.b32  	%r6546, %r3184, %r3180;
	// begin inline asm
	shf.r.wrap.b32 %r3188, %r3181, %r3181, %r4679;
	// end inline asm
	xor.b32  	%r6547, %r6546, %r3188;
	add.s32 	%r3193, %r6543, 1542638877;
	add.s32 	%r6548, %r6545, %r6547;
	add.s32 	%r3214, %r6548, 1233485744;
	// begin inline asm
	shf.r.wrap.b32 %r3192, %r3193, %r3193, %r4659;
	// end inline asm
	// begin inline asm
	shf.r.wrap.b32 %r3196, %r3193, %r3193, %r4663;
	// end inline asm
	xor.b32  	%r6549, %r3196, %r3192;
	// begin inline asm
	shf.r.wrap.b32 %r3200, %r3193, %r3193, %r4667;
	// end inline asm
	xor.b32  	%r6550, %r6549, %r3200;
	and.b32  	%r6551, %r3193, %r3178;
	sub.s32 	%r6552, 604844770, %r6543;
	and.b32  	%r6553, %r6552, 1359893119;
	or.b32  	%r6554, %r6551, %r6553;
	add.s32 	%r6555, %r6554, %r6550;
	add.s32 	%r6556, %r6555, %r5125;
	add.s32 	%r6557, %r6556, %r2398;
	xor.b32  	%r6558, %r3181, 1779033703;
	and.b32  	%r6559, %r3214, %r6558;
	and.b32  	%r6560, %r3181, 1779033703;
	xor.b32  	%r6561, %r6559, %r6560;
	add.s32 	%r6562, %r6557, %r6561;
	// begin inline asm
	shf.r.wrap.b32 %r3204, %r3214, %r3214, %r4671;
	// end inline asm
	// begin inline asm
	shf.r.wrap.b32 %r3208, %r3214, %r3214, %r4675;
	// end inline asm
	xor.b32  	%r6563, %r3208, %r3204;
	// begin inline asm
	shf.r.wrap.b32 %r3212, %r3214, %r3214, %r4679;
	// end inline asm
	xor.b32  	%r6564, %r6563, %r3212;
	add.s32 	%r3217, %r6557, 1449989905;
	add.s32 	%r6565, %r6562, %r6564;
	add.s32 	%r3229, %r6565, -1694144372;
	// begin inline asm
	shf.r.wrap.b32 %r3216, %r3217, %r3217, %r4659;
	// end inline asm
	// begin inline asm
	shf.r.wrap.b32 %r3220, %r3217, %r3217, %r4663;
	// end inline asm
	xor.b32  	%r6566, %r3220, %r3216;
	// begin inline asm
	shf.r.wrap.b32 %r3224, %r3217, %r3217, %r4667;
	// end inline asm
	xor.b32  	%r6567, %r6566, %r3224;
	and.b32  	%r6568, %r3217, %r3193;
	sub.s32 	%r6569, -1449989906, %r6557;
	and.b32  	%r6570, %r3178, %r6569;
	or.b32  	%r6571, %r6568, %r6570;
	add.s32 	%r6572, %r6571, %r6567;
	add.s32 	%r6573, %r6572, %r5143;
	add.s32 	%r6574, %r6573, %r2414;
	xor.b32  	%r6575, %r3214, %r3181;
	and.b32  	%r6576, %r3229, %r6575;
	and.b32  	%r6577, %r3214, %r3181;
	xor.b32  	%r6578, %r6576, %r6577;
	add.s32 	%r6579, %r6574, %r6578;
	// begin inline asm
	shf.r.wrap.b32 %r3228, %r3229, %r3229, %r4671;
	// end inline asm
	// begin inline asm
	shf.r.wrap.b32 %r3232, %r3229, %r3229, %r4675;
	// end inline asm
	xor.b32  	%r6580, %r3232, %r3228;
	// begin inline asm
	shf.r.wrap.b32 %r3236, %r3229, %r3229, %r4679;
	// end inline asm
	xor.b32  	%r6581, %r6580, %r3236;
	add.s32 	%r3241, %r6574, -1156040474;
	add.s32 	%r6582, %r6579, %r6581;
	add.s32 	%r3253, %r6582, 1359893119;
	// begin inline asm
	shf.r.wrap.b32 %r3240, %r3241, %r3241, %r4659;
	// end inline asm
	// begin inline asm
	shf.r.wrap.b32 %r3244, %r3241, %r3241, %r4663;
	// end inline asm
	xor.b32  	%r6583, %r3244, %r3240;
	// begin inline asm
	shf.r.wrap.b32 %r3248, %r3241, %r3241, %r4667;
	// end inline asm
	xor.b32  	%r6584, %r6583, %r3248;
	and.b32  	%r6585, %r3241, %r3217;
	sub.s32 	%r6586, 1156040473, %r6574;
	and.b32  	%r6587, %r3193, %r6586;
	or.b32  	%r6588, %r6585, %r6587;
	add.s32 	%r6589, %r6588, %r3178;
	add.s32 	%r6590, %r6589, %r6584;
	add.s32 	%r6591, %r6590, %r4;
	add.s32 	%r6592, %r6591, %r2430;
	// begin inline asm
	shf.r.wrap.b32 %r3252, %r3253, %r3253, %r4671;
	// end inline asm
	// begin inline asm
	shf.r.wrap.b32 %r3256, %r3253, %r3253, %r4675;
	// end inline asm
	xor.b32  	%r6593, %r3256, %r3252;
	// begin inline asm
	shf.r.wrap.b32 %r3260, %r3253, %r3253, %r4679;
	// end inline asm
	xor.b32  	%r6594, %r6593, %r3260;
	xor.b32  	%r6595, %r3229, %r3214;
	and.b32  	%r6596, %r3253, %r6595;
	and.b32  	%r6597, %r3229, %r3214;
	xor.b32  	%r6598, %r6596, %r6597;
	add.s32 	%r3274, %r6592, %r3181;
	add.s32 	%r6599, %r6592, %r6598;
	add.s32 	%r3286, %r6599, %r6594;
	// begin inline asm
	shf.r.wrap.b32 %r3264, %r3274, %r3274, %r4659;
	// end inline asm
	// begin inline asm
	shf.r.wrap.b32 %r3268, %r3274, %r3274, %r4663;
	// end inline asm
	xor.b32  	%r6600, %r3268, %r3264;
	// begin inline asm
	shf.r.wrap.b32 %r3272, %r3274, %r3274, %r4667;
	// end inline asm
	xor.b32  	%r6601, %r6600, %r3272;
	and.b32  	%r6602, %r3274, %r3241;
	not.b32 	%r6603, %r3274;
	and.b32  	%r6604, %r3217, %r6603;
	or.b32  	%r6605, %r6602, %r6604;
	add.s32 	%r6606, %r6605, %r3193;
	add.s32 	%r6607, %r6606, %r6601;
	add.s32 	%r6608, %r6607, %r5;
	add.s32 	%r6609, %r6608, %r2446;
	// begin inline asm
	shf.r.wrap.b32 %r3276, %r3286, %r3286, %r4671;
	// end inline asm
	// begin inline asm
	shf.r.wrap.b32 %r3280, %r3286, %r3286, %r4675;
	// end inline asm
	xor.b32  	%r6610, %r3280, %r3276;
	// begin inline asm
	shf.r.wrap.b32 %r3284, %r3286, %r3286, %r4679;
	// end inline asm
	xor.b32  	%r6611, %r6610, %r3284;
	xor.b32  	%r6612, %r3253, %r3229;
	and.b32  	%r6613, %r3286, %r6612;
	and.b32  	%r6614, %r3253, %r3229;
	xor.b32  	%r6615, %r6613, %r6614;
	add.s32 	%r3298, %r6609, %r3214;
	add.s32 	%r6616, %r6609, %r6615;
	add.s32 	%r3310, %r6616, %r6611;
	// begin inline asm
	shf.r.wrap.b32 %r3288, %r3298, %r3298, %r4659;
	// end inline asm
	// begin inline asm
	shf.r.wrap.b32 %r3292, %r3298, %r3298, %r4663;
	// end inline asm
	xor.b32  	%r6617, %r3292, %r3288;
	// begin inline asm
	shf.r.wrap.b32 %r3296, %r3298, %r3298, %r4667;
	// end inline asm
	xor.b32  	%r6618, %r6617, %r3296;
	and.b32  	%r6619, %r3298, %r3274;
	not.b32 	%r6620, %r3298;
	and.b32  	%r6621, %r3241, %r6620;
	or.b32  	%r6622, %r6619, %r6621;
	add.s32 	%r6623, %r6622, %r3217;
	add.s32 	%r6624, %r6623, %r6618;
	add.s32 	%r6625, %r6624, %r6;
	add.s32 	%r6626, %r6625, %r2462;
	// begin inline asm
	shf.r.wrap.b32 %r3300, %r3310, %r3310, %r4671;
	// end inline asm
	// begin inline asm
	shf.r.wrap.b32 %r3304, %r3310, %r3310, %r4675;
	// end inline asm
	xor.b32  	%r6627, %r3304, %r3300;
	// begin inline asm
	shf.r.wrap.b32 %r3308, %r3310, %r3310, %r4679;
	// end inline asm
	xor.b32  	%r6628, %r6627, %r3308;
	xor.b32  	%r6629, %r3286, %r3253;
	and.b32  	%r6630, %r3310, %r6629;
	and.b32  	%r6631, %r3286, %r3253;
	xor.b32  	%r6632, %r6630, %r6631;
	add.s32 	%r3322, %r6626, %r3229;
	add.s32 	%r6633, %r6626, %r6632;
	add.s32 	%r3334, %r6633, %r6628;
	// begin inline asm
	shf.r.wrap.b32 %r3312, %r3322, %r3322, %r4659;
	// end inline asm
	// begin inline asm
	shf.r.wrap.b32 %r3316, %r3322, %r3322, %r4663;
	// end inline asm
	xor.b32  	%r6634, %r3316, %r3312;
	// begin inline asm
	shf.r.wrap.b32 %r3320, %r3322, %r3322, %r4667;
	// end inline asm
	xor.b32  	%r6635, %r6634, %r3320;
	and.b32  	%r6636, %r3322, %r3298;
	not.b32 	%r6637, %r3322;
	and.b32  	%r6638, %r3274, %r6637;
	or.b32  	%r6639, %r6636, %r6638;
	add.s32 	%r6640, %r6639, %r3241;
	add.s32 	%r6641, %r6640, %r6635;
	add.s32 	%r6642, %r6641, %r7;
	add.s32 	%r6643, %r6642, %r2478;
	// begin inline asm
	shf.r.wrap.b32 %r3324, %r3334, %r3334, %r4671;
	// end inline asm
	// begin inline asm
	shf.r.wrap.b32 %r3328, %r3334, %r3334, %r4675;
	// end inline asm
	xor.b32  	%r6644, %r3328, %r3324;
	// begin inline asm
	shf.r.wrap.b32 %r3332, %r3334, %r3334, %r4679;
	// end inline asm
	xor.b32  	%r6645, %r6644, %r3332;
	xor.b32  	%r6646, %r3310, %r3286;
	and.b32  	%r6647, %r3334, %r6646;
	and.b32  	%r6648, %r3310, %r3286;
	xor.b32  	%r6649, %r6647, %r6648;
	add.s32 	%r3346, %r6643, %r3253;
	add.s32 	%r6650, %r6643, %r6649;
	add.s32 	%r3358, %r6650, %r6645;
	// begin inline asm
	shf.r.wrap.b32 %r3336, %r3346, %r3346, %r4659;
	// end inline asm
	// begin inline asm
	shf.r.wrap.b32 %r3340, %r3346, %r3346, %r4663;
	// end inline asm
	xor.b32  	%r6651, %r3340, %r3336;
	// begin inline asm
	shf.r.wrap.b32 %r3344, %r3346, %r3346, %r4667;
	// end inline asm
	xor.b32  	%r6652, %r6651, %r3344;
	and.b32  	%r6653, %r3346, %r3322;
	not.b32 	%r6654, %r3346;
	and.b32  	%r6655, %r3298, %r6654;
	or.b32  	%r6656, %r6653, %r6655;
	add.s32 	%r6657, %r6656, %r3274;
	add.s32 	%r6658, %r6657, %r6652;
	add.s32 	%r6659, %r6658, %r8;
	xor.b32  	%r6660, %r6659, -2147483648;
	// begin inline asm
	shf.r.wrap.b32 %r3348, %r3358, %r3358, %r4671;
	// end inline asm
	// begin inline asm
	shf.r.wrap.b32 %r3352, %r3358, %r3358, %r4675;
	// end inline asm
	xor.b32  	%r6661, %r3352, %r3348;
	// begin inline asm
	shf.r.wrap.b32 %r3356, %r3358, %r3358, %r4679;
	// end inline asm
	xor.b32  	%r6662, %r6661, %r3356;
	xor.b32  	%r6663, %r3334, %r3310;
	and.b32  	%r6664, %r3358, %r6663;
	and.b32  	%r6665, %r3334, %r3310;
	xor.b32  	%r6666, %r6664, %r6665;
	add.s32 	%r3370, %r6660, %r3286;
	add.s32 	%r6667, %r6660, %r6666;
	add.s32 	%r3382, %r6667, %r6662;
	// begin inline asm
	shf.r.wrap.b32 %r3360, %r3370, %r3370, %r4659;
	// end inline asm
	// begin inline asm
	shf.r.wrap.b32 %r3364, %r3370, %r3370, %r4663;
	// end inline asm
	xor.b32  	%r6668, %r3364, %r3360;
	// begin inline asm
	shf.r.wrap.b32 %r3368, %r3370, %r3370, %r4667;
	// end inline asm
	xor.b32  	%r6669, %r6668, %r3368;
	and.b32  	%r6670, %r3370, %r3346;
	not.b32 	%r6671, %r3370;
	and.b32  	%r6672, %r3322, %r6671;
	or.b32  	%r6673, %r6670, %r6672;
	add.s32 	%r6674, %r6673, %r3298;
	add.s32 	%r6675, %r6674, %r6669;
	add.s32 	%r6676, %r6675, %r9;
	// begin inline asm
	shf.r.wrap.b32 %r3372, %r3382, %r3382, %r4671;
	// end inline asm
	// begin inline asm
	shf.r.wrap.b32 %r3376, %r3382, %r3382, %r4675;
	// end inline asm
	xor.b32  	%r6677, %r3376, %r3372;
	// begin inline asm
	shf.r.wrap.b32 %r3380, %r3382, %r3382, %r4679;
	// end inline asm
	xor.b32  	%r6678, %r6677, %r3380;
	xor.b32  	%r6679, %r3358, %r3334;
	and.b32  	%r6680, %r3382, %r6679;
	and.b32  	%r6681, %r3358, %r3334;
	xor.b32  	%r6682, %r6680, %r6681;
	add.s32 	%r3394, %r6676, %r3310;
	add.s32 	%r6683, %r6676, %r6682;
	add.s32 	%r3406, %r6683, %r6678;
	// begin inline asm
	shf.r.wrap.b32 %r3384, %r3394, %r3394, %r4659;
	// end inline asm
	// begin inline asm
	shf.r.wrap.b32 %r3388, %r3394, %r3394, %r4663;
	// end inline asm
	xor.b32  	%r6684, %r3388, %r3384;
	// begin inline asm
	shf.r.wrap.b32 %r3392, %r3394, %r3394, %r4667;
	// end inline asm
	xor.b32  	%r6685, %r6684, %r3392;
	and.b32  	%r6686, %r3394, %r3370;
	not.b32 	%r6687, %r3394;
	and.b32  	%r6688, %r3346, %r6687;
	or.b32  	%r6689, %r6686, %r6688;
	add.s32 	%r6690, %r6689, %r3322;
	add.s32 	%r6691, %r6690, %r6685;
	add.s32 	%r6692, %r6691, %r10;
	// begin inline asm
	shf.r.wrap.b32 %r3396, %r3406, %r3406, %r4671;
	// end inline asm
	// begin inline asm
	shf.r.wrap.b32 %r3400, %r3406, %r3406, %r4675;
	// end inline asm
	xor.b32  	%r6693, %r3400, %r3396;
	// begin inline asm
	shf.r.wrap.b32 %r3404, %r3406, %r3406, %r4679;
	// end inline asm
	xor.b32  	%r6694, %r6693, %r3404;
	xor.b32  	%r6695, %r3382, %r3358;
	and.b32  	%r6696, %r3406, %r6695;
	and.b32  	%r6697, %r3382, %r3358;
	xor.b32  	%r6698, %r6696, %r6697;
	add.s32 	%r3418, %r6692, %r3334;
	add.s32 	%r6699, %r6692, %r6698;
	add.s32 	%r3430, %r6699, %r6694;
	// begin inline asm
	shf.r.wrap.b32 %r3408, %r3418, %r3418, %r4659;
	// end inline asm
	// begin inline asm
	shf.r.wrap.b32 %r3412, %r3418, %r3418, %r4663;
	// end inline asm
	xor.b32  	%r6700, %r3412, %r3408;
	// begin inline asm
	shf.r.wrap.b32 %r3416, %r3418, %r3418, %r4667;
	// end inline asm
	xor.b32  	%r6701, %r6700, %r3416;
	and.b32  	%r6702, %r3418, %r3394;
	not.b32 	%r6703, %r3418;
	and.b32  	%r6704, %r3370, %r6703;
	or.b32  	%r6705, %r6702, %r6704;
	add.s32 	%r6706, %r6705, %r3346;
	add.s32 	%r6707, %r6706, %r6701;
	add.s32 	%r6708, %r6707, %r5278;
	// begin inline asm
	shf.r.wrap.b32 %r3420, %r3430, %r3430, %r4671;
	// end inline asm
	// begin inline asm
	shf.r.wrap.b32 %r3424, %r3430, %r3430, %r4675;
	// end inline asm
	xor.b32  	%r6709, %r3424, %r3420;
	// begin inline asm
	shf.r.wrap.b32 %r3428, %r3430, %r3430, %r4679;
	// end inline asm
	xor.b32  	%r6710, %r6709, %r3428;
	xor.b32  	%r6711, %r3406, %r3382;
	and.b32  	%r6712, %r3430, %r6711;
	and.b32  	%r6713, %r3406, %r3382;
	xor.b32  	%r6714, %r6712, %r6713;
	add.s32 	%r3442, %r6708, %r3358;
	add.s32 	%r6715, %r6708, %r6714;
	add.s32 	%r3454, %r6715, %r6710;
	// begin inline asm
	shf.r.wrap.b32 %r3432, %r3442, %r3442, %r4659;
	// end inline asm
	// begin inline asm
	shf.r.wrap.b32 %r3436, %r3442, %r3442, %r4663;
	// end inline asm
	xor.b32  	%r6716, %r3436, %r3432;
	// begin inline asm
	shf.r.wrap.b32 %r3440, %r3442, %r3442, %r4667;
	// end inline asm
	xor.b32  	%r6717, %r6716, %r3440;
	and.b32  	%r6718, %r3442, %r3418;
	not.b32 	%r6719, %r3442;
	and.b32  	%r6720, %r3394, %r6719;
	or.b32  	%r6721, %r6718, %r6720;
	add.s32 	%r6722, %r6721, %r3370;
	add.s32 	%r6723, %r6722, %r6717;
	add.s32 	%r6724, %r6723, %r11;
	// begin inline asm
	shf.r.wrap.b32 %r3444, %r3454, %r3454, %r4671;
	// end inline asm
	// begin inline asm
	shf.r.wrap.b32 %r3448, %r3454, %r3454, %r4675;
	// end inline asm
	xor.b32  	%r6725, %r3448, %r3444;
	// begin inline asm
	shf.r.wrap.b32 %r3452, %r3454, %r3454, %r4679;
	// end inline asm
	xor.b32  	%r6726, %r6725, %r3452;
	xor.b32  	%r6727, %r3430, %r3406;
	and.b32  	%r6728, %r3454, %r6727;
	and.b32  	%r6729, %r3430, %r3406;
	xor.b32  	%r6730, %r6728, %r6729;
	add.s32 	%r3466, %r6724, %r3382;
	add.s32 	%r6731, %r6724, %r6730;
	add.s32 	%r3478, %r6731, %r6726;
	// begin inline asm
	shf.r.wrap.b32 %r3456, %r3466, %r3466, %r4659;
	// end inline asm
	// begin inline asm
	shf.r.wrap.b32 %r3460, %r3466, %r3466, %r4663;
	// end inline asm
	xor.b32  	%r6732, %r3460, %r3456;
	// begin inline asm
	shf.r.wrap.b32 %r3464, %r3466, %r3466, %r4667;
	// end inline asm
	xor.b32  	%r6733, %r6732, %r3464;
	and.b32  	%r6734, %r3466, %r3442;
	not.b32 	%r6735, %r3466;
	and.b32  	%r6736, %r3418, %r6735;
	or.b32  	%r6737, %r6734, %r6736;
	add.s32 	%r6738, %r6737, %r3394;
	add.s32 	%r6739, %r6738, %r6733;
	add.s32 	%r6740, %r6739, %r12;
	// begin inline asm
	shf.r.wrap.b32 %r3468, %r3478, %r3478, %r4671;
	// end inline asm
	// begin inline asm
	shf.r.wrap.b32 %r3472, %r3478, %r3478, %r4675;
	// end inline asm
	xor.b32  	%r6741, %r3472, %r3468;
	// begin inline asm
	shf.r.wrap.b32 %r3476, %r3478, %r3478, %r4679;
	// end inline asm
	xor.b32  	%r6742, %r6741, %r3476;
	xor.b32  	%r6743, %r3454, %r3430;
	and.b32  	%r6744, %r3478, %r6743;
	and.b32  	%r6745, %r3454, %r3430;
	xor.b32  	%r6746, %r6744, %r6745;
	add.s32 	%r3490, %r6740, %r3406;
	add.s32 	%r6747, %r6740, %r6746;
	add.s32 	%r3502, %r6747, %r6742;
	// begin inline asm
	shf.r.wrap.b32 %r3480, %r3490, %r3490, %r4659;
	// end inline asm
	// begin inline asm
	shf.r.wrap.b32 %r3484, %r3490, %r3490, %r4663;
	// end inline asm
	xor.b32  	%r6748, %r3484, %r3480;
	// begin inline asm
	shf.r.wrap.b32 %r3488, %r3490, %r3490, %r4667;
	// end inline asm
	xor.b32  	%r6749, %r6748, %r3488;
	and.b32  	%r6750, %r3490, %r3466;
	not.b32 	%r6751, %r3490;
	and.b32  	%r6752, %r3442, %r6751;
	or.b32  	%r6753, %r6750, %r6752;
	add.s32 	%r6754, %r6753, %r3418;
	add.s32 	%r6755, %r6754, %r6749;
	add.s32 	%r6756, %r6755, %r13;
	// begin inline asm
	shf.r.wrap.b32 %r3492, %r3502, %r3502, %r4671;
	// end inline asm
	// begin inline asm
	shf.r.wrap.b32 %r3496, %r3502, %r3502, %r4675;
	// end inline asm
	xor.b32  	%r6757, %r3496, %r3492;
	// begin inline asm
	shf.r.wrap.b32 %r3500, %r3502, %r3502, %r4679;
	// end inline asm
	xor.b32  	%r6758, %r6757, %r3500;
	xor.b32  	%r6759, %r3478, %r3454;
	and.b32  	%r6760, %r3502, %r6759;
	and.b32  	%r6761, %r3478, %r3454;
	xor.b32  	%r6762, %r6760, %r6761;
	add.s32 	%r3514, %r6756, %r3430;
	add.s32 	%r6763, %r6756, %r6762;
	add.s32 	%r3526, %r6763, %r6758;
	// begin inline asm
	shf.r.wrap.b32 %r3504, %r3514, %r3514, %r4659;
	// end inline asm
	// begin inline asm
	shf.r.wrap.b32 %r3508, %r3514, %r3514, %r4663;
	// end inline asm
	xor.b32  	%r6764, %r3508, %r3504;
	// begin inline asm
	shf.r.wrap.b32 %r3512, %r3514, %r3514, %r4667;
	// end inline asm
	xor.b32  	%r6765, %r6764, %r3512;
	and.b32  	%r6766, %r3514, %r3490;
	not.b32 	%r6767, %r3514;
	and.b32  	%r6768, %r3466, %r6767;
	or.b32  	%r6769, %r6766, %r6768;
	add.s32 	%r6770, %r6769, %r3442;
	add.s32 	%r6771, %r6770, %r6765;
	add.s32 	%r6772, %r6771, %r14;
	// begin inline asm
	shf.r.wrap.b32 %r3516, %r3526, %r3526, %r4671;
	// end inline asm
	// begin inline asm
	shf.r.wrap.b32 %r3520, %r3526, %r3526, %r4675;
	// end inline asm
	xor.b32  	%r6773, %r3520, %r3516;
	// begin inline asm
	shf.r.wrap.b32 %r3524, %r3526, %r3526, %r4679;
	// end inline asm
	xor.b32  	%r6774, %r6773, %r3524;
	xor.b32  	%r6775, %r3502, %r3478;
	and.b32  	%r6776, %r3526, %r6775;
	and.b32  	%r6777, %r3502, %r3478;
	xor.b32  	%r6778, %r6776, %r6777;
	add.s32 	%r3538, %r6772, %r3454;
	add.s32 	%r6779, %r6772, %r6778;
	add.s32 	%r3550, %r6779, %r6774;
	// begin inline asm
	shf.r.wrap.b32 %r3528, %r3538, %r3538, %r4659;
	// end inline asm
	// begin inline asm
	shf.r.wrap.b32 %r3532, %r3538, %r3538, %r4663;
	// end inline asm
	xor.b32  	%r6780, %r3532, %r3528;
	// begin inline asm
	shf.r.wrap.b32 %r3536, %r3538, %r3538, %r4667;
	// end inline asm
	xor.b32  	%r6781, %r6780, %r3536;
	and.b32  	%r6782, %r3538, %r3514;
	not.b32 	%r6783, %r3538;
	and.b32  	%r6784, %r3490, %r6783;
	or.b32  	%r6785, %r6782, %r6784;
	add.s32 	%r6786, %r6785, %r3466;
	add.s32 	%r6787, %r6786, %r6781;
	add.s32 	%r6788, %r6787, %r15;
	add.s32 	%r6789, %r6788, %r2622;
	// begin inline asm
	shf.r.wrap.b32 %r3540, %r3550, %r3550, %r4671;
	// end inline asm
	// begin inline asm
	shf.r.wrap.b32 %r3544, %r3550, %r3550, %r4675;
	// end inline asm
	xor.b32  	%r6790, %r3544, %r3540;
	// begin inline asm
	shf.r.wrap.b32 %r3548, %r3550, %r3550, %r4679;
	// end inline asm
	xor.b32  	%r6791, %r6790, %r3548;
	xor.b32  	%r6792, %r3526, %r3502;
	and.b32  	%r6793, %r3550, %r6792;
	and.b32  	%r6794, %r3526, %r3502;
	xor.b32  	%r6795, %r6793, %r6794;
	add.s32 	%r3562, %r6789, %r3478;
	add.s32 	%r6796, %r6789, %r6795;
	add.s32 	%r3574, %r6796, %r6791;
	// begin inline asm
	shf.r.wrap.b32 %r3552, %r3562, %r3562, %r4659;
	// end inline asm
	// begin inline asm
	shf.r.wrap.b32 %r3556, %r3562, %r3562, %r4663;
	// end inline asm
	xor.b32  	%r6797, %r3556, %r3552;
	// begin inline asm
	shf.r.wrap.b32 %r3560, %r3562, %r3562, %r4667;
	// end inline asm
	xor.b32  	%r6798, %r6797, %r3560;
	and.b32  	%r6799, %r3562, %r3538;
	not.b32 	%r6800, %r3562;
	and.b32  	%r6801, %r3514, %r6800;
	or.b32  	%r6802, %r6799, %r6801;
	add.s32 	%r6803, %r6802, %r3490;
	add.s32 	%r6804, %r6803, %r6798;
	add.s32 	%r6805, %r6804, %r16;
	add.s32 	%r6806, %r6805, %r2638;
	// begin inline asm
	shf.r.wrap.b32 %r3564, %r3574, %r3574, %r4671;
	// end inline asm
	// begin inline asm
	shf.r.wrap.b32 %r3568, %r3574, %r3574, %r4675;
	// end inline asm
	xor.b32  	%r6807, %r3568, %r3564;
	// begin inline asm
	shf.r.wrap.b32 %r3572, %r3574, %r3574, %r4679;
	// end inline asm
	xor.b32  	%r6808, %r6807, %r3572;
	xor.b32  	%r6809, %r3550, %r3526;
	and.b32  	%r6810, %r3574, %r6809;
	and.b32  	%r6811, %r3550, %r3526;
	xor.b32  	%r6812, %r6810, %r6811;
	add.s32 	%r3586, %r6806, %r3502;
	add.s32 	%r6813, %r6806, %r6812;
	add.s32 	%r3598, %r6813, %r6808;
	// begin inline asm
	shf.r.wrap.b32 %r3576, %r3586, %r3586, %r4659;
	// end inline asm
	// begin inline asm
	shf.r.wrap.b32 %r3580, %r3586, %r3586, %r4663;
	// end inline asm
	xor.b32  	%r6814, %r3580, %r3576;
	// begin inline asm
	shf.r.wrap.b32 %r3584, %r3586, %r3586, %r4667;
	// end inline asm
	xor.b32  	%r6815, %r6814, %r3584;
	and.b32  	%r6816, %r3586, %r3562;
	not.b32 	%r6817, %r3586;
	and.b32  	%r6818, %r3538, %r6817;
	or.b32  	%r6819, %r6816, %r6818;
	add.s32 	%r6820, %r6819, %r3514;
	add.s32 	%r6821, %r6820, %r6815;
	add.s32 	%r6822, %r6821, %r17;
	add.s32 	%r6823, %r6822, %r2654;
	// begin inline asm
	shf.r.wrap.b32 %r3588, %r3598, %r3598, %r4671;
	// end inline asm
	// begin inline asm
	shf.r.wrap.b32 %r3592, %r3598, %r3598, %r4675;
	// end inline asm
	xor.b32  	%r6824, %r3592, %r3588;
	// begin inline asm
	shf.r.wrap.b32 %r3596, %r3598, %r3598, %r4679;
	// end inline asm
	xor.b32  	%r6825, %r6824, %r3596;
	xor.b32  	%r6826, %r3574, %r3550;
	and.b32  	%r6827, %r3598, %r6826;
	and.b32  	%r6828, %r3574, %r3550;
	xor.b32  	%r6829, %r6827, %r6828;
	add.s32 	%r3610, %r6823, %r3526;
	add.s32 	%r6830, %r6823, %r6829;
	add.s32 	%r3622, %r6830, %r6825;
	// begin inline asm
	shf.r.wrap.b32 %r3600, %r3610, %r3610, %r4659;
	// end inline asm
	// begin inline asm
	shf.r.wrap.b32 %r3604, %r3610, %r3610, %r4663;
	// end inline asm
	xor.b32  	%r6831, %r3604, %r3600;
	// begin inline asm
	shf.r.wrap.b32 %r3608, %r3610, %r3610, %r4667;
	// end inline asm
	xor.b32  	%r6832, %r6831, %r3608;
	and.b32  	%r6833, %r3610, %r3586;
	not.b32 	%r6834, %r3610;
	and.b32  	%r6835, %r3562, %r6834;
	or.b32  	%r6836, %r6833, %r6835;
	add.s32 	%r6837, %r6836, %r3538;
	add.s32 	%r6838, %r6837, %r6832;
	add.s32 	%r6839, %r6838, %r18;
	add.s32 	%r6840, %r6839, %r2670;
	// begin inline asm
	shf.r.wrap.b32 %r3612, %r3622, %r3622, %r4671;
	// end inline asm
	// begin inline asm
	shf.r.wrap.b32 %r3616, %r3622, %r3622, %r4675;
	// end inline asm
	xor.b32  	%r6841, %r3616, %r3612;
	// begin inline asm
	shf.r.wrap.b32 %r3620, %r3622, %r3622, %r4679;
	// end inline asm
	xor.b32  	%r6842, %r6841, %r3620;
	xor.b32  	%r6843, %r3598, %r3574;
	and.b32  	%r6844, %r3622, %r6843;
	and.b32  	%r6845, %r3598, %r3574;
	xor.b32  	%r6846, %r6844, %r6845;
	add.s32 	%r3634, %r6840, %r3550;
	add.s32 	%r6847, %r6840, %r6846;
	add.s32 	%r3646, %r6847, %r6842;
	// begin inline asm
	shf.r.wrap.b32 %r3624, %r3634, %r3634, %r4659;
	// end inline asm
	// begin inline asm
	shf.r.wrap.b32 %r3628, %r3634, %r3634, %r4663;
	// end inline asm
	xor.b32  	%r6848, %r3628, %r3624;
	// begin inline asm
	shf.r.wrap.b32 %r3632, %r3634, %r3634, %r4667;
	// end inline asm
	xor.b32  	%r6849, %r6848, %r3632;
	and.b32  	%r6850, %r3634, %r3610;
	not.b32 	%r6851, %r3634;
	and.b32  	%r6852, %r3586, %r6851;
	or.b32  	%r6853, %r6850, %r6852;
	add.s32 	%r6854, %r6853, %r3562;
	add.s32 	%r6855, %r6854, %r6849;
	add.s32 	%r6856, %r6855, %r19;
	add.s32 	%r6857, %r6856, %r2686;
	// begin inline asm
	shf.r.wrap.b32 %r3636, %r3646, %r3646, %r4671;
	// end inline asm
	// begin inline asm
	shf.r.wrap.b32 %r3640, %r3646, %r3646, %r4675;
	// end inline asm
	xor.b32  	%r6858, %r3640, %r3636;
	// begin inline asm
	shf.r.wrap.b32 %r3644, %r3646, %r3646, %r4679;
	// end inline asm
	xor.b32  	%r6859, %r6858, %r3644;
	xor.b32  	%r6860, %r3622, %r3598;
	and.b32  	%r6861, %r3646, %r6860;
	and.b32  	%r6862, %r3622, %r3598;
	xor.b32  	%r6863, %r6861, %r6862;
	add.s32 	%r3658, %r6857, %r3574;
	add.s32 	%r6864, %r6857, %r6863;
	add.s32 	%r3670, %r6864, %r6859;
	// begin inline asm
	shf.r.wrap.b32 %r3648, %r3658, %r3658, %r4659;
	// end inline asm
	// begin inline asm
	shf.r.wrap.b32 %r3652, %r3658, %r3658, %r4663;
	// end inline asm
	xor.b32  	%r6865, %r3652, %r3648;
	// begin inline asm
	shf.r.wrap.b32 %r3656, %r3658, %r3658, %r4667;
	// end inline asm
	xor.b32  	%r6866, %r6865, %r3656;
	and.b32  	%r6867, %r3658, %r3634;
	not.b32 	%r6868, %r3658;
	and.b32  	%r6869, %r3610, %r6868;
	or.b32  	%r6870, %r6867, %r6869;
	add.s32 	%r6871, %r6870, %r3586;
	add.s32 	%r6872, %r6871, %r6866;
	add.s32 	%r6873, %r6872, %r20;
	add.s32 	%r6874, %r6873, %r2702;
	// begin inline asm
	shf.r.wrap.b32 %r3660, %r3670, %r3670, %r4671;
	// end inline asm
	// begin inline asm
	shf.r.wrap.b32 %r3664, %r3670, %r3670, %r4675;
	// end inline asm
	xor.b32  	%r6875, %r3664, %r3660;
	// begin inline asm
	shf.r.wrap.b32 %r3668, %r3670, %r3670, %r4679;
	// end inline asm
	xor.b32  	%r6876, %r6875, %r3668;
	xor.b32  	%r6877, %r3646, %r3622;
	and.b32  	%r6878, %r3670, %r6877;
	and.b32  	%r6879, %r3646, %r3622;
	xor.b32  	%r6880, %r6878, %r6879;
	add.s32 	%r3682, %r6874, %r3598;
	add.s32 	%r6881, %r6874, %r6880;
	add.s32 	%r3694, %r6881, %r6876;
	// begin inline asm
	shf.r.wrap.b32 %r3672, %r3682, %r3682, %r4659;
	// end inline asm
	// begin inline asm
	shf.r.wrap.b32 %r3676, %r3682, %r3682, %r4663;
	// end inline asm
	xor.b32  	%r6882, %r3676, %r3672;
	// begin inline asm
	shf.r.wrap.b32 %r3680, %r3682, %r3682, %r4667;
	// end inline asm
	xor.b32  	%r6883, %r6882, %r3680;
	and.b32  	%r6884, %r3682, %r3658;
	not.b32 	%r6885, %r3682;
	and.b32  	%r6886, %r3634, %r6885;
	or.b32  	%r6887, %r6884, %r6886;
	add.s32 	%r6888, %r6887, %r3610;
	add.s32 	%r6889, %r6888, %r6883;
	add.s32 	%r6890, %r6889, %r21;
	add.s32 	%r6891, %r6890, %r2718;
	// begin inline asm
	shf.r.wrap.b32 %r3684, %r3694, %r3694, %r4671;
	// end inline asm
	// begin inline asm
	shf.r.wrap.b32 %r3688, %r3694, %r3694, %r4675;
	// end inline asm
	xor.b32  	%r6892, %r3688, %r3684;
	// begin inline asm
	shf.r.wrap.b32 %r3692, %r3694, %r3694, %r4679;
	// end inline asm
	xor.b32  	%r6893, %r6892, %r3692;
	xor.b32  	%r6894, %r3670, %r3646;
	and.b32  	%r6895, %r3694, %r6894;
	and.b32  	%r6896, %r3670, %r3646;
	xor.b32  	%r6897, %r6895, %r6896;
	add.s32 	%r3706, %r6891, %r3622;
	add.s32 	%r6898, %r6891, %r6897;
	add.s32 	%r3718, %r6898, %r6893;
	// begin inline asm
	shf.r.wrap.b32 %r3696, %r3706, %r3706, %r4659;
	// end inline asm
	// begin inline asm
	shf.r.wrap.b32 %r3700, %r3706, %r3706, %r4663;
	// end inline asm
	xor.b32  	%r6899, %r3700, %r3696;
	// begin inline asm
	shf.r.wrap.b32 %r3704, %r3706, %r3706, %r4667;
	// end inline asm
	xor.b32  	%r6900, %r6899, %r3704;
	and.b32  	%r6901, %r3706, %r3682;
	not.b32 	%r6902, %r3706;
	and.b32  	%r6903, %r3658, %r6902;
	or.b32  	%r6904, %r6901, %r6903;
	add.s32 	%r6905, %r6904, %r3634;
	add.s32 	%r6906, %r6905, %r6900;
	add.s32 	%r6907, %r6906, %r22;
	add.s32 	%r6908, %r6907, %r2734;
	// begin inline asm
	shf.r.wrap.b32 %r3708, %r3718, %r3718, %r4671;
	// end inline asm
	// begin inline asm
	shf.r.wrap.b32 %r3712, %r3718, %r3718, %r4675;
	// end inline asm
	xor.b32  	%r6909, %r3712, %r3708;
	// begin inline asm
	shf.r.wrap.b32 %r3716, %r3718, %r3718, %r4679;
	// end inline asm
	xor.b32  	%r6910, %r6909, %r3716;
	xor.b32  	%r6911, %r3694, %r3670;
	and.b32  	%r6912, %r3718, %r6911;
	and.b32  	%r6913, %r3694, %r3670;
	xor.b32  	%r6914, %r6912, %r6913;
	add.s32 	%r3730, %r6908, %r3646;
	add.s32 	%r6915, %r6908, %r6914;
	add.s32 	%r3742, %r6915, %r6910;
	// begin inline asm
	shf.r.wrap.b32 %r3720, %r3730, %r3730, %r4659;
	// end inline asm
	// begin inline asm
	shf.r.wrap.b32 %r3724, %r3730, %r3730, %r4663;
	// end inline asm
	xor.b32  	%r6916, %r3724, %r3720;
	// begin inline asm
	shf.r.wrap.b32 %r3728, %r3730, %r3730, %r4667;
	// end inline asm
	xor.b32  	%r6917, %r6916, %r3728;
	and.b32  	%r6918, %r3730, %r3706;
	not.b32 	%r6919, %r3730;
	and.b32  	%r6920, %r3682, %r6919;
	or.b32  	%r6921, %r6918, %r6920;
	add.s32 	%r6922, %r6921, %r3658;
	add.s32 	%r6923, %r6922, %r6917;
	add.s32 	%r6924, %r6923, %r23;
	add.s32 	%r6925, %r6924, %r2545;
	// begin inline asm
	shf.r.wrap.b32 %r3732, %r3742, %r3742, %r4671;
	// end inline asm
	// begin inline asm
	shf.r.wrap.b32 %r3736, %r3742, %r3742, %r4675;
	// end inline asm
	xor.b32  	%r6926, %r3736, %r3732;
	// begin inline asm
	shf.r.wrap.b32 %r3740, %r3742, %r3742, %r4679;
	// end inline asm
	xor.b32  	%r6927, %r6926, %r3740;
	xor.b32  	%r6928, %r3718, %r3694;
	and.b32  	%r6929, %r3742, %r6928;
	and.b32  	%r6930, %r3718, %r3694;
	xor.b32  	%r6931, %r6929, %r6930;
	add.s32 	%r3754, %r6925, %r3670;
	add.s32 	%r6932, %r6925, %r6931;
	add.s32 	%r3766, %r6932, %r6927;
	// begin inline asm
	shf.r.wrap.b32 %r3744, %r3754, %r3754, %r4659;
	// end inline asm
	// begin inline asm
	shf.r.wrap.b32 %r3748, %r3754, %r3754, %r4663;
	// end inline asm
	xor.b32  	%r6933, %r3748, %r3744;
	// begin inline asm
	shf.r.wrap.b32 %r3752, %r3754, %r3754, %r4667;
	// end inline asm
	xor.b32  	%r6934, %r6933, %r3752;
	and.b32  	%r6935, %r3754, %r3730;
	not.b32 	%r6936, %r3754;
	and.b32  	%r6937, %r3706, %r6936;
	or.b32  	%r6938, %r6935, %r6937;
	add.s32 	%r6939, %r6938, %r3682;
	add.s32 	%r6940, %r6939, %r6934;
	add.s32 	%r6941, %r6940, %r24;
	add.s32 	%r6942, %r6941, %r2766;
	// begin inline asm
	shf.r.wrap.b32 %r3756, %r3766, %r3766, %r4671;
	// end inline asm
	// begin inline asm
	shf.r.wrap.b32 %r3760, %r3766, %r3766, %r4675;
	// end inline asm
	xor.b32  	%r6943, %r3760, %r3756;
	// begin inline asm
	shf.r.wrap.b32 %r3764, %r3766, %r3766, %r4679;
	// end inline asm
	xor.b32  	%r6944, %r6943, %r3764;
	xor.b32  	%r6945, %r3742, %r3718;
	and.b32  	%r6946, %r3766, %r6945;
	and.b32  	%r6947, %r3742, %r3718;
	xor.b32  	%r6948, %r6946, %r6947;
	add.s32 	%r3778, %r6942, %r3694;
	add.s32 	%r6949, %r6942, %r6948;
	add.s32 	%r3790, %r6949, %r6944;
	// begin inline asm
	shf.r.wrap.b32 %r3768, %r3778, %r3778, %r4659;
	// end inline asm
	// begin inline asm
	shf.r.wrap.b32 %r3772, %r3778, %r3778, %r4663;
	// end inline asm
	xor.b32  	%r6950, %r3772, %r3768;
	// begin inline asm
	shf.r.wrap.b32 %r3776, %r3778, %r3778, %r4667;
	// end inline asm
	xor.b32  	%r6951, %r6950, %r3776;
	and.b32  	%r6952, %r3778, %r3754;
	not.b32 	%r6953, %r3778;
	and.b32  	%r6954, %r3730, %r6953;
	or.b32  	%r6955, %r6952, %r6954;
	add.s32 	%r6956, %r6955, %r3706;
	add.s32 	%r6957, %r6956, %r6951;
	add.s32 	%r6958, %r6957, %r5529;
	add.s32 	%r6959, %r6958, %r2782;
	// begin inline asm
	shf.r.wrap.b32 %r3780, %r3790, %r3790, %r4671;
	// end inline asm
	// begin inline asm
	shf.r.wrap.b32 %r3784, %r3790, %r3790, %r4675;
	// end inline asm
	xor.b32  	%r6960, %r3784, %r3780;
	// begin inline asm
	shf.r.wrap.b32 %r3788, %r3790, %r3790, %r4679;
	// end inline asm
	xor.b32  	%r6961, %r6960, %r3788;
	xor.b32  	%r6962, %r3766, %r3742;
	and.b32  	%r6963, %r3790, %r6962;
	and.b32  	%r6964, %r3766, %r3742;
	xor.b32  	%r6965, %r6963, %r6964;
	add.s32 	%r3802, %r6959, %r3718;
	add.s32 	%r6966, %r6959, %r6965;
	add.s32 	%r3814, %r6966, %r6961;
	// begin inline asm
	shf.r.wrap.b32 %r3792, %r3802, %r3802, %r4659;
	// end inline asm
	// begin inline asm
	shf.r.wrap.b32 %r3796, %r3802, %r3802, %r4663;
	// end inline asm
	xor.b32  	%r6967, %r3796, %r3792;
	// begin inline asm
	shf.r.wrap.b32 %r3800, %r3802, %r3802, %r4667;
	// end inline asm
	xor.b32  	%r6968, %r6967, %r3800;
	and.b32  	%r6969, %r3802, %r3778;
	not.b32 	%r6970, %r3802;
	and.b32  	%r6971, %r3754, %r6970;
	or.b32  	%r6972, %r6969, %r6971;
	add.s32 	%r6973, %r6972, %r3730;
	add.s32 	%r6974, %r6973, %r6968;
	add.s32 	%r6975, %r6974, %r5547;
	add.s32 	%r6976, %r6975, %r2798;
	// begin inline asm
	shf.r.wrap.b32 %r3804, %r3814, %r3814, %r4671;
	// end inline asm
	// begin inline asm
	shf.r.wrap.b32 %r3808, %r3814, %r3814, %r4675;
	// end inline asm
	xor.b32  	%r6977, %r3808, %r3804;
	// begin inline asm
	shf.r.wrap.b32 %r3812, %r3814, %r3814, %r4679;
	// end inline asm
	xor.b32  	%r6978, %r6977, %r3812;
	xor.b32  	%r6979, %r3790, %r3766;
	and.b32  	%r6980, %r3814, %r6979;
	and.b32  	%r6981, %r3790, %r3766;
	xor.b32  	%r6982, %r6980, %r6981;
	add.s32 	%r3826, %r6976, %r3742;
	add.s32 	%r6983, %r6976, %r6982;
	add.s32 	%r3838, %r6983, %r6978;
	// begin inline asm
	shf.r.wrap.b32 %r3816, %r3826, %r3826, %r4659;
	// end inline asm
	// begin inline asm
	shf.r.wrap.b32 %r3820, %r3826, %r3826, %r4663;
	// end inline asm
	xor.b32  	%r6984, %r3820, %r3816;
	// begin inline asm
	shf.r.wrap.b32 %r3824, %r3826, %r3826, %r4667;
	// end inline asm
	xor.b32  	%r6985, %r6984, %r3824;
	and.b32  	%r6986, %r3826, %r3802;
	not.b32 	%r6987, %r3826;
	and.b32  	%r6988, %r3778, %r6987;
	or.b32  	%r6989, %r6986, %r6988;
	add.s32 	%r6990, %r6989, %r3754;
	add.s32 	%r6991, %r6990, %r6985;
	add.s32 	%r6992, %r6991, %r25;
	add.s32 	%r6993, %r6992, %r2814;
	// begin inline asm
	shf.r.wrap.b32 %r3828, %r3838, %r3838, %r4671;
	// end inline asm
	// begin inline asm
	shf.r.wrap.b32 %r3832, %r3838, %r3838, %r4675;
	// end inline asm
	xor.b32  	%r6994, %r3832, %r3828;
	// begin inline asm
	shf.r.wrap.b32 %r3836, %r3838, %r3838, %r4679;
	// end inline asm
	xor.b32  	%r6995, %r6994, %r3836;
	xor.b32  	%r6996, %r3814, %r3790;
	and.b32  	%r6997, %r3838, %r6996;
	and.b32  	%r6998, %r3814, %r3790;
	xor.b32  	%r6999, %r6997, %r6998;
	add.s32 	%r3850, %r6993, %r3766;
	add.s32 	%r7000, %r6993, %r6999;
	add.s32 	%r3862, %r7000, %r6995;
	// begin inline asm
	shf.r.wrap.b32 %r3840, %r3850, %r3850, %r4659;
	// end inline asm
	// begin inline asm
	shf.r.wrap.b32 %r3844, %r3850, %r3850, %r4663;
	// end inline asm
	xor.b32  	%r7001, %r3844, %r3840;
	// begin inline asm
	shf.r.wrap.b32 %r3848, %r3850, %r3850, %r4667;
	// end inline asm
	xor.b32  	%r7002, %r7001, %r3848;
	and.b32  	%r7003, %r3850, %r3826;
	not.b32 	%r7004, %r3850;
	and.b32  	%r7005, %r3802, %r7004;
	or.b32  	%r7006, %r7003, %r7005;
	add.s32 	%r7007, %r7006, %r3778;
	add.s32 	%r7008, %r7007, %r7002;
	add.s32 	%r7009, %r7008, %r26;
	add.s32 	%r7010, %r7009, %r2830;
	// begin inline asm
	shf.r.wrap.b32 %r3852, %r3862, %r3862, %r4671;
	// end inline asm
	// begin inline asm
	shf.r.wrap.b32 %r3856, %r3862, %r3862, %r4675;
	// end inline asm
	xor.b32  	%r7011, %r3856, %r3852;
	// begin inline asm
	shf.r.wrap.b32 %r3860, %r3862, %r3862, %r4679;
	// end inline asm
	xor.b32  	%r7012, %r7011, %r3860;
	xor.b32  	%r7013, %r3838, %r3814;
	and.b32  	%r7014, %r3862, %r7013;
	and.b32  	%r7015, %r3838, %r3814;
	xor.b32  	%r7016, %r7014, %r7015;
	add.s32 	%r3874, %r7010, %r3790;
	add.s32 	%r7017, %r7010, %r7016;
	add.s32 	%r3886, %r7017, %r7012;
	// begin inline asm
	shf.r.wrap.b32 %r3864, %r3874, %r3874, %r4659;
	// end inline asm
	// begin inline asm
	shf.r.wrap.b32 %r3868, %r3874, %r3874, %r4663;
	// end inline asm
	xor.b32  	%r7018, %r3868, %r3864;
	// begin inline asm
	shf.r.wrap.b32 %r3872, %r3874, %r3874, %r4667;
	// end inline asm
	xor.b32  	%r7019, %r7018, %r3872;
	and.b32  	%r7020, %r3874, %r3850;
	not.b32 	%r7021, %r3874;
	and.b32  	%r7022, %r3826, %r7021;
	or.b32  	%r7023, %r7020, %r7022;
	add.s32 	%r7024, %r7023, %r3802;
	add.s32 	%r7025, %r7024, %r7019;
	add.s32 	%r7026, %r7025, %r27;
	add.s32 	%r7027, %r7026, %r2846;
	// begin inline asm
	shf.r.wrap.b32 %r3876, %r3886, %r3886, %r4671;
	// end inline asm
	// begin inline asm
	shf.r.wrap.b32 %r3880, %r3886, %r3886, %r4675;
	// end inline asm
	xor.b32  	%r7028, %r3880, %r3876;
	// begin inline asm
	shf.r.wrap.b32 %r3884, %r3886, %r3886, %r4679;
	// end inline asm
	xor.b32  	%r7029, %r7028, %r3884;
	xor.b32  	%r7030, %r3862, %r3838;
	and.b32  	%r7031, %r3886, %r7030;
	and.b32  	%r7032, %r3862, %r3838;
	xor.b32  	%r7033, %r7031, %r7032;
	add.s32 	%r3898, %r7027, %r3814;
	add.s32 	%r7034, %r7027, %r7033;
	add.s32 	%r3910, %r7034, %r7029;
	// begin inline asm
	shf.r.wrap.b32 %r3888, %r3898, %r3898, %r4659;
	// end inline asm
	// begin inline asm
	shf.r.wrap.b32 %r3892, %r3898, %r3898, %r4663;
	// end inline asm
	xor.b32  	%r7035, %r3892, %r3888;
	// begin inline asm
	shf.r.wrap.b32 %r3896, %r3898, %r3898, %r4667;
	// end inline asm
	xor.b32  	%r7036, %r7035, %r3896;
	and.b32  	%r7037, %r3898, %r3874;
	not.b32 	%r7038, %r3898;
	and.b32  	%r7039, %r3850, %r7038;
	or.b32  	%r7040, %r7037, %r7039;
	add.s32 	%r7041, %r7040, %r3826;
	add.s32 	%r7042, %r7041, %r7036;
	add.s32 	%r7043, %r7042, %r5616;
	add.s32 	%r7044, %r7043, %r2862;
	// begin inline asm
	shf.r.wrap.b32 %r3900, %r3910, %r3910, %r4671;
	// end inline asm
	// begin inline asm
	shf.r.wrap.b32 %r3904, %r3910, %r3910, %r4675;
	// end inline asm
	xor.b32  	%r7045, %r3904, %r3900;
	// begin inline asm
	shf.r.wrap.b32 %r3908, %r3910, %r3910, %r4679;
	// end inline asm
	xor.b32  	%r7046, %r7045, %r3908;
	xor.b32  	%r7047, %r3886, %r3862;
	and.b32  	%r7048, %r3910, %r7047;
	and.b32  	%r7049, %r3886, %r3862;
	xor.b32  	%r7050, %r7048, %r7049;
	add.s32 	%r3922, %r7044, %r3838;
	add.s32 	%r7051, %r7044, %r7050;
	add.s32 	%r3934, %r7051, %r7046;
	// begin inline asm
	shf.r.wrap.b32 %r3912, %r3922, %r3922, %r4659;
	// end inline asm
	// begin inline asm
	shf.r.wrap.b32 %r3916, %r3922, %r3922, %r4663;
	// end inline asm
	xor.b32  	%r7052, %r3916, %r3912;
	// begin inline asm
	shf.r.wrap.b32 %r3920, %r3922, %r3922, %r4667;
	// end inline asm
	xor.b32  	%r7053, %r7052, %r3920;
	and.b32  	%r7054, %r3922, %r3898;
	not.b32 	%r7055, %r3922;
	and.b32  	%r7056, %r3874, %r7055;
	or.b32  	%r7057, %r7054, %r7056;
	add.s32 	%r7058, %r7057, %r3850;
	add.s32 	%r7059, %r7058, %r7053;
	add.s32 	%r7060, %r7059, %r28;
	add.s32 	%r7061, %r7060, %r2878;
	// begin inline asm
	shf.r.wrap.b32 %r3924, %r3934, %r3934, %r4671;
	// end inline asm
	// begin inline asm
	shf.r.wrap.b32 %r3928, %r3934, %r3934, %r4675;
	// end inline asm
	xor.b32  	%r7062, %r3928, %r3924;
	// begin inline asm
	shf.r.wrap.b32 %r3932, %r3934, %r3934, %r4679;
	// end inline asm
	xor.b32  	%r7063, %r7062, %r3932;
	xor.b32  	%r7064, %r3910, %r3886;
	and.b32  	%r7065, %r3934, %r7064;
	and.b32  	%r7066, %r3910, %r3886;
	xor.b32  	%r7067, %r7065, %r7066;
	add.s32 	%r3946, %r7061, %r3862;
	add.s32 	%r7068, %r7061, %r7067;
	add.s32 	%r3958, %r7068, %r7063;
	// begin inline asm
	shf.r.wrap.b32 %r3936, %r3946, %r3946, %r4659;
	// end inline asm
	// begin inline asm
	shf.r.wrap.b32 %r3940, %r3946, %r3946, %r4663;
	// end inline asm
	xor.b32  	%r7069, %r3940, %r3936;
	// begin inline asm
	shf.r.wrap.b32 %r3944, %r3946, %r3946, %r4667;
	// end inline asm
	xor.b32  	%r7070, %r7069, %r3944;
	and.b32  	%r7071, %r3946, %r3922;
	not.b32 	%r7072, %r3946;
	and.b32  	%r7073, %r3898, %r7072;
	or.b32  	%r7074, %r7071, %r7073;
	add.s32 	%r7075, %r7074, %r3874;
	add.s32 	%r7076, %r7075, %r7070;
	add.s32 	%r7077, %r7076, %r29;
	add.s32 	%r7078, %r7077, %r2894;
	// begin inline asm
	shf.r.wrap.b32 %r3948, %r3958, %r3958, %r4671;
	// end inline asm
	// begin inline asm
	shf.r.wrap.b32 %r3952, %r3958, %r3958, %r4675;
	// end inline asm
	xor.b32  	%r7079, %r3952, %r3948;
	// begin inline asm
	shf.r.wrap.b32 %r3956, %r3958, %r3958, %r4679;
	// end inline asm
	xor.b32  	%r7080, %r7079, %r3956;
	xor.b32  	%r7081, %r3934, %r3910;
	and.b32  	%r7082, %r3958, %r7081;
	and.b32  	%r7083, %r3934, %r3910;
	xor.b32  	%r7084, %r7082, %r7083;
	add.s32 	%r3970, %r7078, %r3886;
	add.s32 	%r7085, %r7078, %r7084;
	add.s32 	%r3982, %r7085, %r7080;
	// begin inline asm
	shf.r.wrap.b32 %r3960, %r3970, %r3970, %r4659;
	// end inline asm
	// begin inline asm
	shf.r.wrap.b32 %r3964, %r3970, %r3970, %r4663;
	// end inline asm
	xor.b32  	%r7086, %r3964, %r3960;
	// begin inline asm
	shf.r.wrap.b32 %r3968, %r3970, %r3970, %r4667;
	// end inline asm
	xor.b32  	%r7087, %r7086, %r3968;
	and.b32  	%r7088, %r3970, %r3946;
	not.b32 	%r7089, %r3970;
	and.b32  	%r7090, %r3922, %r7089;
	or.b32  	%r7091, %r7088, %r7090;
	add.s32 	%r7092, %r7091, %r3898;
	add.s32 	%r7093, %r7092, %r7087;
	add.s32 	%r7094, %r7093, %r30;
	add.s32 	%r7095, %r7094, %r2910;
	// begin inline asm
	shf.r.wrap.b32 %r3972, %r3982, %r3982, %r4671;
	// end inline asm
	// begin inline asm
	shf.r.wrap.b32 %r3976, %r3982, %r3982, %r4675;
	// end inline asm
	xor.b32  	%r7096, %r3976, %r3972;
	// begin inline asm
	shf.r.wrap.b32 %r3980, %r3982, %r3982, %r4679;
	// end inline asm
	xor.b32  	%r7097, %r7096, %r3980;
	xor.b32  	%r7098, %r3958, %r3934;
	and.b32  	%r7099, %r3982, %r7098;
	and.b32  	%r7100, %r3958, %r3934;
	xor.b32  	%r7101, %r7099, %r7100;
	add.s32 	%r3994, %r7095, %r3910;
	add.s32 	%r7102, %r7095, %r7101;
	add.s32 	%r4006, %r7102, %r7097;
	// begin inline asm
	shf.r.wrap.b32 %r3984, %r3994, %r3994, %r4659;
	// end inline asm
	// begin inline asm
	shf.r.wrap.b32 %r3988, %r3994, %r3994, %r4663;
	// end inline asm
	xor.b32  	%r7103, %r3988, %r3984;
	// begin inline asm
	shf.r.wrap.b32 %r3992, %r3994, %r3994, %r4667;
	// end inline asm
	xor.b32  	%r7104, %r7103, %r3992;
	and.b32  	%r7105, %r3994, %r3970;
	not.b32 	%r7106, %r3994;
	and.b32  	%r7107, %r3946, %r7106;
	or.b32  	%r7108, %r7105, %r7107;
	add.s32 	%r7109, %r7108, %r3922;
	add.s32 	%r7110, %r7109, %r7104;
	add.s32 	%r7111, %r7110, %r31;
	add.s32 	%r7112, %r7111, %r2926;
	// begin inline asm
	shf.r.wrap.b32 %r3996, %r4006, %r4006, %r4671;
	// end inline asm
	// begin inline asm
	shf.r.wrap.b32 %r4000, %r4006, %r4006, %r4675;
	// end inline asm
	xor.b32  	%r7113, %r4000, %r3996;
	// begin inline asm
	shf.r.wrap.b32 %r4004, %r4006, %r4006, %r4679;
	// end inline asm
	xor.b32  	%r7114, %r7113, %r4004;
	xor.b32  	%r7115, %r3982, %r3958;
	and.b32  	%r7116, %r4006, %r7115;
	and.b32  	%r7117, %r3982, %r3958;
	xor.b32  	%r7118, %r7116, %r7117;
	add.s32 	%r4018, %r7112, %r3934;
	add.s32 	%r7119, %r7112, %r7118;
	add.s32 	%r4030, %r7119, %r7114;
	// begin inline asm
	shf.r.wrap.b32 %r4008, %r4018, %r4018, %r4659;
	// end inline asm
	// begin inline asm
	shf.r.wrap.b32 %r4012, %r4018, %r4018, %r4663;
	// end inline asm
	xor.b32  	%r7120, %r4012, %r4008;
	// begin inline asm
	shf.r.wrap.b32 %r4016, %r4018, %r4018, %r4667;
	// end inline asm
	xor.b32  	%r7121, %r7120, %r4016;
	and.b32  	%r7122, %r4018, %r3994;
	not.b32 	%r7123, %r4018;
	and.b32  	%r7124, %r3970, %r7123;
	or.b32  	%r7125, %r7122, %r7124;
	add.s32 	%r7126, %r7125, %r3946;
	add.s32 	%r7127, %r7126, %r7121;
	add.s32 	%r7128, %r7127, %r32;
	add.s32 	%r7129, %r7128, %r2942;
	// begin inline asm
	shf.r.wrap.b32 %r4020, %r4030, %r4030, %r4671;
	// end inline asm
	// begin inline asm
	shf.r.wrap.b32 %r4024, %r4030, %r4030, %r4675;
	// end inline asm
	xor.b32  	%r7130, %r4024, %r4020;
	// begin inline asm
	shf.r.wrap.b32 %r4028, %r4030, %r4030, %r4679;
	// end inline asm
	xor.b32  	%r7131, %r7130, %r4028;
	xor.b32  	%r7132, %r4006, %r3982;
	and.b32  	%r7133, %r4030, %r7132;
	and.b32  	%r7134, %r4006, %r3982;
	xor.b32  	%r7135, %r7133, %r7134;
	add.s32 	%r4042, %r7129, %r3958;
	add.s32 	%r7136, %r7129, %r7135;
	add.s32 	%r4054, %r7136, %r7131;
	// begin inline asm
	shf.r.wrap.b32 %r4032, %r4042, %r4042, %r4659;
	// end inline asm
	// begin inline asm
	shf.r.wrap.b32 %r4036, %r4042, %r4042, %r4663;
	// end inline asm
	xor.b32  	%r7137, %r4036, %r4032;
	// begin inline asm
	shf.r.wrap.b32 %r4040, %r4042, %r4042, %r4667;
	// end inline asm
	xor.b32  	%r7138, %r7137, %r4040;
	and.b32  	%r7139, %r4042, %r4018;
	not.b32 	%r7140, %r4042;
	and.b32  	%r7141, %r3994, %r7140;
	or.b32  	%r7142, %r7139, %r7141;
	add.s32 	%r7143, %r7142, %r3970;
	add.s32 	%r7144, %r7143, %r7138;
	add.s32 	%r7145, %r7144, %r33;
	add.s32 	%r7146, %r7145, %r2958;
	// begin inline asm
	shf.r.wrap.b32 %r4044, %r4054, %r4054, %r4671;
	// end inline asm
	// begin inline asm
	shf.r.wrap.b32 %r4048, %r4054, %r4054, %r4675;
	// end inline asm
	xor.b32  	%r7147, %r4048, %r4044;
	// begin inline asm
	shf.r.wrap.b32 %r4052, %r4054, %r4054, %r4679;
	// end inline asm
	xor.b32  	%r7148, %r7147, %r4052;
	xor.b32  	%r7149, %r4030, %r4006;
	and.b32  	%r7150, %r4054, %r7149;
	and.b32  	%r7151, %r4030, %r4006;
	xor.b32  	%r7152, %r7150, %r7151;
	add.s32 	%r4066, %r7146, %r3982;
	add.s32 	%r7153, %r7146, %r7152;
	add.s32 	%r4078, %r7153, %r7148;
	// begin inline asm
	shf.r.wrap.b32 %r4056, %r4066, %r4066, %r4659;
	// end inline asm
	// begin inline asm
	shf.r.wrap.b32 %r4060, %r4066, %r4066, %r4663;
	// end inline asm
	xor.b32  	%r7154, %r4060, %r4056;
	// begin inline asm
	shf.r.wrap.b32 %r4064, %r4066, %r4066, %r4667;
	// end inline asm
	xor.b32  	%r7155, %r7154, %r4064;
	and.b32  	%r7156, %r4066, %r4042;
	not.b32 	%r7157, %r4066;
	and.b32  	%r7158, %r4018, %r7157;
	or.b32  	%r7159, %r7156, %r7158;
	add.s32 	%r7160, %r7159, %r3994;
	add.s32 	%r7161, %r7160, %r7155;
	add.s32 	%r7162, %r7161, %r34;
	add.s32 	%r7163, %r7162, %r2974;
	// begin inline asm
	shf.r.wrap.b32 %r4068, %r4078, %r4078, %r4671;
	// end inline asm
	// begin inline asm
	shf.r.wrap.b32 %r4072, %r4078, %r4078, %r4675;
	// end inline asm
	xor.b32  	%r7164, %r4072, %r4068;
	// begin inline asm
	shf.r.wrap.b32 %r4076, %r4078, %r4078, %r4679;
	// end inline asm
	xor.b32  	%r7165, %r7164, %r4076;
	xor.b32  	%r7166, %r4054, %r4030;
	and.b32  	%r7167, %r4078, %r7166;
	and.b32  	%r7168, %r4054, %r4030;
	xor.b32  	%r7169, %r7167, %r7168;
	add.s32 	%r4090, %r7163, %r4006;
	add.s32 	%r7170, %r7163, %r7169;
	add.s32 	%r4102, %r7170, %r7165;
	// begin inline asm
	shf.r.wrap.b32 %r4080, %r4090, %r4090, %r4659;
	// end inline asm
	// begin inline asm
	shf.r.wrap.b32 %r4084, %r4090, %r4090, %r4663;
	// end inline asm
	xor.b32  	%r7171, %r4084, %r4080;
	// begin inline asm
	shf.r.wrap.b32 %r4088, %r4090, %r4090, %r4667;
	// end inline asm
	xor.b32  	%r7172, %r7171, %r4088;
	and.b32  	%r7173, %r4090, %r4066;
	not.b32 	%r7174, %r4090;
	and.b32  	%r7175, %r4042, %r7174;
	or.b32  	%r7176, %r7173, %r7175;
	add.s32 	%r7177, %r7176, %r4018;
	add.s32 	%r7178, %r7177, %r7172;
	add.s32 	%r7179, %r7178, %r35;
	add.s32 	%r7180, %r7179, %r2990;
	// begin inline asm
	shf.r.wrap.b32 %r4092, %r4102, %r4102, %r4671;
	// end inline asm
	// begin inline asm
	shf.r.wrap.b32 %r4096, %r4102, %r4102, %r4675;
	// end inline asm
	xor.b32  	%r7181, %r4096, %r4092;
	// begin inline asm
	shf.r.wrap.b32 %r4100, %r4102, %r4102, %r4679;
	// end inline asm
	xor.b32  	%r7182, %r7181, %r4100;
	xor.b32  	%r7183, %r4078, %r4054;
	and.b32  	%r7184, %r4102, %r7183;
	and.b32  	%r7185, %r4078, %r4054;
	xor.b32  	%r7186, %r7184, %r7185;
	add.s32 	%r4114, %r7180, %r4030;
	add.s32 	%r7187, %r7180, %r7186;
	add.s32 	%r4126, %r7187, %r7182;
	// begin inline asm
	shf.r.wrap.b32 %r4104, %r4114, %r4114, %r4659;
	// end inline asm
	// begin inline asm
	shf.r.wrap.b32 %r4108, %r4114, %r4114, %r4663;
	// end inline asm
	xor.b32  	%r7188, %r4108, %r4104;
	// begin inline asm
	shf.r.wrap.b32 %r4112, %r4114, %r4114, %r4667;
	// end inline asm
	xor.b32  	%r7189, %r7188, %r4112;
	and.b32  	%r7190, %r4114, %r4090;
	not.b32 	%r7191, %r4114;
	and.b32  	%r7192, %r4066, %r7191;
	or.b32  	%r7193, %r7190, %r7192;
	add.s32 	%r7194, %r7193, %r4042;
	add.s32 	%r7195, %r7194, %r7189;
	add.s32 	%r7196, %r7195, %r36;
	add.s32 	%r7197, %r7196, %r3006;
	// begin inline asm
	shf.r.wrap.b32 %r4116, %r4126, %r4126, %r4671;
	// end inline asm
	// begin inline asm
	shf.r.wrap.b32 %r4120, %r4126, %r4126, %r4675;
	// end inline asm
	xor.b32  	%r7198, %r4120, %r4116;
	// begin inline asm
	shf.r.wrap.b32 %r4124, %r4126, %r4126, %r4679;
	// end inline asm
	xor.b32  	%r7199, %r7198, %r4124;
	xor.b32  	%r7200, %r4102, %r4078;
	and.b32  	%r7201, %r4126, %r7200;
	and.b32  	%r7202, %r4102, %r4078;
	xor.b32  	%r7203, %r7201, %r7202;
	add.s32 	%r4138, %r7197, %r4054;
	add.s32 	%r7204, %r7197, %r7203;
	add.s32 	%r4150, %r7204, %r7199;
	// begin inline asm
	shf.r.wrap.b32 %r4128, %r4138, %r4138, %r4659;
	// end inline asm
	// begin inline asm
	shf.r.wrap.b32 %r4132, %r4138, %r4138, %r4663;
	// end inline asm
	xor.b32  	%r7205, %r4132, %r4128;
	// begin inline asm
	shf.r.wrap.b32 %r4136, %r4138, %r4138, %r4667;
	// end inline asm
	xor.b32  	%r7206, %r7205, %r4136;
	and.b32  	%r7207, %r4138, %r4114;
	not.b32 	%r7208, %r4138;
	and.b32  	%r7209, %r4090, %r7208;
	or.b32  	%r7210, %r7207, %r7209;
	add.s32 	%r7211, %r7210, %r4066;
	add.s32 	%r7212, %r7211, %r7206;
	add.s32 	%r7213, %r7212, %r37;
	add.s32 	%r7214, %r7213, %r3022;
	// begin inline asm
	shf.r.wrap.b32 %r4140, %r4150, %r4150, %r4671;
	// end inline asm
	// begin inline asm
	shf.r.wrap.b32 %r4144, %r4150, %r4150, %r4675;
	// end inline asm
	xor.b32  	%r7215, %r4144, %r4140;
	// begin inline asm
	shf.r.wrap.b32 %r4148, %r4150, %r4150, %r4679;
	// end inline asm
	xor.b32  	%r7216, %r7215, %r4148;
	xor.b32  	%r7217, %r4126, %r4102;
	and.b32  	%r7218, %r4150, %r7217;
	and.b32  	%r7219, %r4126, %r4102;
	xor.b32  	%r7220, %r7218, %r7219;
	add.s32 	%r4162, %r7214, %r4078;
	add.s32 	%r7221, %r7214, %r7220;
	add.s32 	%r4174, %r7221, %r7216;
	// begin inline asm
	shf.r.wrap.b32 %r4152, %r4162, %r4162, %r4659;
	// end inline asm
	// begin inline asm
	shf.r.wrap.b32 %r4156, %r4162, %r4162, %r4663;
	// end inline asm
	xor.b32  	%r7222, %r4156, %r4152;
	// begin inline asm
	shf.r.wrap.b32 %r4160, %r4162, %r4162, %r4667;
	// end inline asm
	xor.b32  	%r7223, %r7222, %r4160;
	and.b32  	%r7224, %r4162, %r4138;
	not.b32 	%r7225, %r4162;
	and.b32  	%r7226, %r4114, %r7225;
	or.b32  	%r7227, %r7224, %r7226;
	add.s32 	%r7228, %r7227, %r4090;
	add.s32 	%r7229, %r7228, %r7223;
	add.s32 	%r7230, %r7229, %r38;
	add.s32 	%r7231, %r7230, %r3038;
	// begin inline asm
	shf.r.wrap.b32 %r4164, %r4174, %r4174, %r4671;
	// end inline asm
	// begin inline asm
	shf.r.wrap.b32 %r4168, %r4174, %r4174, %r4675;
	// end inline asm
	xor.b32  	%r7232, %r4168, %r4164;
	// begin inline asm
	shf.r.wrap.b32 %r4172, %r4174, %r4174, %r4679;
	// end inline asm
	xor.b32  	%r7233, %r7232, %r4172;
	xor.b32  	%r7234, %r4150, %r4126;
	and.b32  	%r7235, %r4174, %r7234;
	and.b32  	%r7236, %r4150, %r4126;
	xor.b32  	%r7237, %r7235, %r7236;
	add.s32 	%r4186, %r7231, %r4102;
	add.s32 	%r7238, %r7231, %r7237;
	add.s32 	%r4198, %r7238, %r7233;
	// begin inline asm
	shf.r.wrap.b32 %r4176, %r4186, %r4186, %r4659;
	// end inline asm
	// begin inline asm
	shf.r.wrap.b32 %r4180, %r4186, %r4186, %r4663;
	// end inline asm
	xor.b32  	%r7239, %r4180, %r4176;
	// begin inline asm
	shf.r.wrap.b32 %r4184, %r4186, %r4186, %r4667;
	// end inline asm
	xor.b32  	%r7240, %r7239, %r4184;
	and.b32  	%r7241, %r4186, %r4162;
	not.b32 	%r7242, %r4186;
	and.b32  	%r7243, %r4138, %r7242;
	or.b32  	%r7244, %r7241, %r7243;
	add.s32 	%r7245, %r7244, %r4114;
	add.s32 	%r7246, %r7245, %r7240;
	add.s32 	%r7247, %r7246, %r39;
	add.s32 	%r7248, %r7247, %r3054;
	// begin inline asm
	shf.r.wrap.b32 %r4188, %r4198, %r4198, %r4671;
	// end inline asm
	// begin inline asm
	shf.r.wrap.b32 %r4192, %r4198, %r4198, %r4675;
	// end inline asm
	xor.b32  	%r7249, %r4192, %r4188;
	// begin inline asm
	shf.r.wrap.b32 %r4196, %r4198, %r4198, %r4679;
	// end inline asm
	xor.b32  	%r7250, %r7249, %r4196;
	xor.b32  	%r7251, %r4174, %r4150;
	and.b32  	%r7252, %r4198, %r7251;
	and.b32  	%r7253, %r4174, %r4150;
	xor.b32  	%r7254, %r7252, %r7253;
	add.s32 	%r4210, %r7248, %r4126;
	add.s32 	%r7255, %r7248, %r7254;
	add.s32 	%r4222, %r7255, %r7250;
	// begin inline asm
	shf.r.wrap.b32 %r4200, %r4210, %r4210, %r4659;
	// end inline asm
	// begin inline asm
	shf.r.wrap.b32 %r4204, %r4210, %r4210, %r4663;
	// end inline asm
	xor.b32  	%r7256, %r4204, %r4200;
	// begin inline asm
	shf.r.wrap.b32 %r4208, %r4210, %r4210, %r4667;
	// end inline asm
	xor.b32  	%r7257, %r7256, %r4208;
	and.b32  	%r7258, %r4210, %r4186;
	not.b32 	%r7259, %r4210;
	and.b32  	%r7260, %r4162, %r7259;
	or.b32  	%r7261, %r7258, %r7260;
	add.s32 	%r7262, %r7261, %r4138;
	add.s32 	%r7263, %r7262, %r7257;
	add.s32 	%r7264, %r7263, %r40;
	add.s32 	%r7265, %r7264, %r3070;
	// begin inline asm
	shf.r.wrap.b32 %r4212, %r4222, %r4222, %r4671;
	// end inline asm
	// begin inline asm
	shf.r.wrap.b32 %r4216, %r4222, %r4222, %r4675;
	// end inline asm
	xor.b32  	%r7266, %r4216, %r4212;
	// begin inline asm
	shf.r.wrap.b32 %r4220, %r4222, %r4222, %r4679;
	// end inline asm
	xor.b32  	%r7267, %r7266, %r4220;
	xor.b32  	%r7268, %r4198, %r4174;
	and.b32  	%r7269, %r4222, %r7268;
	and.b32  	%r7270, %r4198, %r4174;
	xor.b32  	%r7271, %r7269, %r7270;
	add.s32 	%r4234, %r7265, %r4150;
	add.s32 	%r7272, %r7265, %r7271;
	add.s32 	%r4246, %r7272, %r7267;
	// begin inline asm
	shf.r.wrap.b32 %r4224, %r4234, %r4234, %r4659;
	// end inline asm
	// begin inline asm
	shf.r.wrap.b32 %r4228, %r4234, %r4234, %r4663;
	// end inline asm
	xor.b32  	%r7273, %r4228, %r4224;
	// begin inline asm
	shf.r.wrap.b32 %r4232, %r4234, %r4234, %r4667;
	// end inline asm
	xor.b32  	%r7274, %r7273, %r4232;
	and.b32  	%r7275, %r4234, %r4210;
	not.b32 	%r7276, %r4234;
	and.b32  	%r7277, %r4186, %r7276;
	or.b32  	%r7278, %r7275, %r7277;
	add.s32 	%r7279, %r7278, %r4162;
	add.s32 	%r7280, %r7279, %r7274;
	add.s32 	%r7281, %r7280, %r41;
	add.s32 	%r7282, %r7281, %r3086;
	// begin inline asm
	shf.r.wrap.b32 %r4236, %r4246, %r4246, %r4671;
	// end inline asm
	// begin inline asm
	shf.r.wrap.b32 %r4240, %r4246, %r4246, %r4675;
	// end inline asm
	xor.b32  	%r7283, %r4240, %r4236;
	// begin inline asm
	shf.r.wrap.b32 %r4244, %r4246, %r4246, %r4679;
	// end inline asm
	xor.b32  	%r7284, %r7283, %r4244;
	xor.b32  	%r7285, %r4222, %r4198;
	and.b32  	%r7286, %r4246, %r7285;
	and.b32  	%r7287, %r4222, %r4198;
	xor.b32  	%r7288, %r7286, %r7287;
	add.s32 	%r4258, %r7282, %r4174;
	add.s32 	%r7289, %r7282, %r7288;
	add.s32 	%r4270, %r7289, %r7284;
	// begin inline asm
	shf.r.wrap.b32 %r4248, %r4258, %r4258, %r4659;
	// end inline asm
	// begin inline asm
	shf.r.wrap.b32 %r4252, %r4258, %r4258, %r4663;
	// end inline asm
	xor.b32  	%r7290, %r4252, %r4248;
	// begin inline asm
	shf.r.wrap.b32 %r4256, %r4258, %r4258, %r4667;
	// end inline asm
	xor.b32  	%r7291, %r7290, %r4256;
	and.b32  	%r7292, %r4258, %r4234;
	not.b32 	%r7293, %r4258;
	and.b32  	%r7294, %r4210, %r7293;
	or.b32  	%r7295, %r7292, %r7294;
	add.s32 	%r7296, %r7295, %r4186;
	add.s32 	%r7297, %r7296, %r7291;
	add.s32 	%r7298, %r7297, %r42;
	add.s32 	%r7299, %r7298, %r3102;
	// begin inline asm
	shf.r.wrap.b32 %r4260, %r4270, %r4270, %r4671;
	// end inline asm
	// begin inline asm
	shf.r.wrap.b32 %r4264, %r4270, %r4270, %r4675;
	// end inline asm
	xor.b32  	%r7300, %r4264, %r4260;
	// begin inline asm
	shf.r.wrap.b32 %r4268, %r4270, %r4270, %r4679;
	// end inline asm
	xor.b32  	%r7301, %r7300, %r4268;
	xor.b32  	%r7302, %r4246, %r4222;
	and.b32  	%r7303, %r4270, %r7302;
	and.b32  	%r7304, %r4246, %r4222;
	xor.b32  	%r7305, %r7303, %r7304;
	add.s32 	%r4282, %r7299, %r4198;
	add.s32 	%r7306, %r7299, %r7305;
	add.s32 	%r4294, %r7306, %r7301;
	// begin inline asm
	shf.r.wrap.b32 %r4272, %r4282, %r4282, %r4659;
	// end inline asm
	// begin inline asm
	shf.r.wrap.b32 %r4276, %r4282, %r4282, %r4663;
	// end inline asm
	xor.b32  	%r7307, %r4276, %r4272;
	// begin inline asm
	shf.r.wrap.b32 %r4280, %r4282, %r4282, %r4667;
	// end inline asm
	xor.b32  	%r7308, %r7307, %r4280;
	and.b32  	%r7309, %r4282, %r4258;
	not.b32 	%r7310, %r4282;
	and.b32  	%r7311, %r4234, %r7310;
	or.b32  	%r7312, %r7309, %r7311;
	add.s32 	%r7313, %r7312, %r4210;
	add.s32 	%r7314, %r7313, %r7308;
	add.s32 	%r7315, %r7314, %r43;
	add.s32 	%r7316, %r7315, %r3118;
	// begin inline asm
	shf.r.wrap.b32 %r4284, %r4294, %r4294, %r4671;
	// end inline asm
	// begin inline asm
	shf.r.wrap.b32 %r4288, %r4294, %r4294, %r4675;
	// end inline asm
	xor.b32  	%r7317, %r4288, %r4284;
	// begin inline asm
	shf.r.wrap.b32 %r4292, %r4294, %r4294, %r4679;
	// end inline asm
	xor.b32  	%r7318, %r7317, %r4292;
	xor.b32  	%r7319, %r4270, %r4246;
	and.b32  	%r7320, %r4294, %r7319;
	and.b32  	%r7321, %r4270, %r4246;
	xor.b32  	%r7322, %r7320, %r7321;
	add.s32 	%r4306, %r7316, %r4222;
	add.s32 	%r7323, %r7316, %r7322;
	add.s32 	%r4318, %r7323, %r7318;
	// begin inline asm
	shf.r.wrap.b32 %r4296, %r4306, %r4306, %r4659;
	// end inline asm
	// begin inline asm
	shf.r.wrap.b32 %r4300, %r4306, %r4306, %r4663;
	// end inline asm
	xor.b32  	%r7324, %r4300, %r4296;
	// begin inline asm
	shf.r.wrap.b32 %r4304, %r4306, %r4306, %r4667;
	// end inline asm
	xor.b32  	%r7325, %r7324, %r4304;
	and.b32  	%r7326, %r4306, %r4282;
	not.b32 	%r7327, %r4306;
	and.b32  	%r7328, %r4258, %r7327;
	or.b32  	%r7329, %r7326, %r7328;
	add.s32 	%r7330, %r7329, %r4234;
	add.s32 	%r7331, %r7330, %r7325;
	add.s32 	%r7332, %r7331, %r44;
	add.s32 	%r7333, %r7332, %r3134;
	// begin inline asm
	shf.r.wrap.b32 %r4308, %r4318, %r4318, %r4671;
	// end inline asm
	// begin inline asm
	shf.r.wrap.b32 %r4312, %r4318, %r4318, %r4675;
	// end inline asm
	xor.b32  	%r7334, %r4312, %r4308;
	// begin inline asm
	shf.r.wrap.b32 %r4316, %r4318, %r4318, %r4679;
	// end inline asm
	xor.b32  	%r7335, %r7334, %r4316;
	xor.b32  	%r7336, %r4294, %r4270;
	and.b32  	%r7337, %r4318, %r7336;
	and.b32  	%r7338, %r4294, %r4270;
	xor.b32  	%r7339, %r7337, %r7338;
	add.s32 	%r4330, %r7333, %r4246;
	add.s32 	%r7340, %r7333, %r7339;
	add.s32 	%r4342, %r7340, %r7335;
	// begin inline asm
	shf.r.wrap.b32 %r4320, %r4330, %r4330, %r4659;
	// end inline asm
	// begin inline asm
	shf.r.wrap.b32 %r4324, %r4330, %r4330, %r4663;
	// end inline asm
	xor.b32  	%r7341, %r4324, %r4320;
	// begin inline asm
	shf.r.wrap.b32 %r4328, %r4330, %r4330, %r4667;
	// end inline asm
	xor.b32  	%r7342, %r7341, %r4328;
	and.b32  	%r7343, %r4330, %r4306;
	not.b32 	%r7344, %r4330;
	and.b32  	%r7345, %r4282, %r7344;
	or.b32  	%r7346, %r7343, %r7345;
	add.s32 	%r7347, %r7346, %r4258;
	add.s32 	%r7348, %r7347, %r7342;
	add.s32 	%r7349, %r7348, %r45;
	add.s32 	%r7350, %r7349, %r2950;
	// begin inline asm
	shf.r.wrap.b32 %r4332, %r4342, %r4342, %r4671;
	// end inline asm
	// begin inline asm
	shf.r.wrap.b32 %r4336, %r4342, %r4342, %r4675;
	// end inline asm
	xor.b32  	%r7351, %r4336, %r4332;
	// begin inline asm
	shf.r.wrap.b32 %r4340, %r4342, %r4342, %r4679;
	// end inline asm
	xor.b32  	%r7352, %r7351, %r4340;
	xor.b32  	%r7353, %r4318, %r4294;
	and.b32  	%r7354, %r4342, %r7353;
	and.b32  	%r7355, %r4318, %r4294;
	xor.b32  	%r7356, %r7354, %r7355;
	add.s32 	%r4354, %r7350, %r4270;
	add.s32 	%r7357, %r7350, %r7356;
	add.s32 	%r4366, %r7357, %r7352;
	// begin inline asm
	shf.r.wrap.b32 %r4344, %r4354, %r4354, %r4659;
	// end inline asm
	// begin inline asm
	shf.r.wrap.b32 %r4348, %r4354, %r4354, %r4663;
	// end inline asm
	xor.b32  	%r7358, %r4348, %r4344;
	// begin inline asm
	shf.r.wrap.b32 %r4352, %r4354, %r4354, %r4667;
	// end inline asm
	xor.b32  	%r7359, %r7358, %r4352;
	and.b32  	%r7360, %r4354, %r4330;
	not.b32 	%r7361, %r4354;
	and.b32  	%r7362, %r4306, %r7361;
	or.b32  	%r7363, %r7360, %r7362;
	add.s32 	%r7364, %r7363, %r4282;
	add.s32 	%r7365, %r7364, %r7359;
	add.s32 	%r7366, %r7365, %r46;
	add.s32 	%r7367, %r7366, %r2966;
	// begin inline asm
	shf.r.wrap.b32 %r4356, %r4366, %r4366, %r4671;
	// end inline asm
	// begin inline asm
	shf.r.wrap.b32 %r4360, %r4366, %r4366, %r4675;
	// end inline asm
	xor.b32  	%r7368, %r4360, %r4356;
	// begin inline asm
	shf.r.wrap.b32 %r4364, %r4366, %r4366, %r4679;
	// end inline asm
	xor.b32  	%r7369, %r7368, %r4364;
	xor.b32  	%r7370, %r4342, %r4318;
	and.b32  	%r7371, %r4366, %r7370;
	and.b32  	%r7372, %r4342, %r4318;
	xor.b32  	%r7373, %r7371, %r7372;
	add.s32 	%r4378, %r7367, %r4294;
	add.s32 	%r7374, %r7367, %r7373;
	add.s32 	%r4390, %r7374, %r7369;
	// begin inline asm
	shf.r.wrap.b32 %r4368, %r4378, %r4378, %r4659;
	// end inline asm
	// begin inline asm
	shf.r.wrap.b32 %r4372, %r4378, %r4378, %r4663;
	// end inline asm
	xor.b32  	%r7375, %r4372, %r4368;
	// begin inline asm
	shf.r.wrap.b32 %r4376, %r4378, %r4378, %r4667;
	// end inline asm
	xor.b32  	%r7376, %r7375, %r4376;
	and.b32  	%r7377, %r4378, %r4354;
	not.b32 	%r7378, %r4378;
	and.b32  	%r7379, %r4330, %r7378;
	or.b32  	%r7380, %r7377, %r7379;
	add.s32 	%r7381, %r7380, %r4306;
	add.s32 	%r7382, %r7381, %r7376;
	add.s32 	%r7383, %r7382, %r47;
	add.s32 	%r7384, %r7383, %r2982;
	// begin inline asm
	shf.r.wrap.b32 %r4380, %r4390, %r4390, %r4671;
	// end inline asm
	// begin inline asm
	shf.r.wrap.b32 %r4384, %r4390, %r4390, %r4675;
	// end inline asm
	xor.b32  	%r7385, %r4384, %r4380;
	// begin inline asm
	shf.r.wrap.b32 %r4388, %r4390, %r4390, %r4679;
	// end inline asm
	xor.b32  	%r7386, %r7385, %r4388;
	xor.b32  	%r7387, %r4366, %r4342;
	and.b32  	%r7388, %r4390, %r7387;
	and.b32  	%r7389, %r4366, %r4342;
	xor.b32  	%r7390, %r7388, %r7389;
	add.s32 	%r4402, %r7384, %r4318;
	add.s32 	%r7391, %r7384, %r7390;
	add.s32 	%r4414, %r7391, %r7386;
	// begin inline asm
	shf.r.wrap.b32 %r4392, %r4402, %r4402, %r4659;
	// end inline asm
	// begin inline asm
	shf.r.wrap.b32 %r4396, %r4402, %r4402, %r4663;
	// end inline asm
	xor.b32  	%r7392, %r4396, %r4392;
	// begin inline asm
	shf.r.wrap.b32 %r4400, %r4402, %r4402, %r4667;
	// end inline asm
	xor.b32  	%r7393, %r7392, %r4400;
	and.b32  	%r7394, %r4402, %r4378;
	not.b32 	%r7395, %r4402;
	and.b32  	%r7396, %r4354, %r7395;
	or.b32  	%r7397, %r7394, %r7396;
	add.s32 	%r7398, %r7397, %r4330;
	add.s32 	%r7399, %r7398, %r7393;
	add.s32 	%r7400, %r7399, %r48;
	add.s32 	%r7401, %r7400, %r2998;
	// begin inline asm
	shf.r.wrap.b32 %r4404, %r4414, %r4414, %r4671;
	// end inline asm
	// begin inline asm
	shf.r.wrap.b32 %r4408, %r4414, %r4414, %r4675;
	// end inline asm
	xor.b32  	%r7402, %r4408, %r4404;
	// begin inline asm
	shf.r.wrap.b32 %r4412, %r4414, %r4414, %r4679;
	// end inline asm
	xor.b32  	%r7403, %r7402, %r4412;
	xor.b32  	%r7404, %r4390, %r4366;
	and.b32  	%r7405, %r4414, %r7404;
	and.b32  	%r7406, %r4390, %r4366;
	xor.b32  	%r7407, %r7405, %r7406;
	add.s32 	%r4426, %r7401, %r4342;
	add.s32 	%r7408, %r7401, %r7407;
	add.s32 	%r4438, %r7408, %r7403;
	// begin inline asm
	shf.r.wrap.b32 %r4416, %r4426, %r4426, %r4659;
	// end inline asm
	// begin inline asm
	shf.r.wrap.b32 %r4420, %r4426, %r4426, %r4663;
	// end inline asm
	xor.b32  	%r7409, %r4420, %r4416;
	// begin inline asm
	shf.r.wrap.b32 %r4424, %r4426, %r4426, %r4667;
	// end inline asm
	xor.b32  	%r7410, %r7409, %r4424;
	and.b32  	%r7411, %r4426, %r4402;
	not.b32 	%r7412, %r4426;
	and.b32  	%r7413, %r4378, %r7412;
	or.b32  	%r7414, %r7411, %r7413;
	add.s32 	%r7415, %r7414, %r4354;
	add.s32 	%r7416, %r7415, %r7410;
	add.s32 	%r7417, %r7416, %r49;
	add.s32 	%r7418, %r7417, %r3014;
	// begin inline asm
	shf.r.wrap.b32 %r4428, %r4438, %r4438, %r4671;
	// end inline asm
	// begin inline asm
	shf.r.wrap.b32 %r4432, %r4438, %r4438, %r4675;
	// end inline asm
	xor.b32  	%r7419, %r4432, %r4428;
	// begin inline asm
	shf.r.wrap.b32 %r4436, %r4438, %r4438, %r4679;
	// end inline asm
	xor.b32  	%r7420, %r7419, %r4436;
	xor.b32  	%r7421, %r4414, %r4390;
	and.b32  	%r7422, %r4438, %r7421;
	and.b32  	%r7423, %r4414, %r4390;
	xor.b32  	%r7424, %r7422, %r7423;
	add.s32 	%r4450, %r7418, %r4366;
	add.s32 	%r7425, %r7418, %r7424;
	add.s32 	%r4462, %r7425, %r7420;
	// begin inline asm
	shf.r.wrap.b32 %r4440, %r4450, %r4450, %r4659;
	// end inline asm
	// begin inline asm
	shf.r.wrap.b32 %r4444, %r4450, %r4450, %r4663;
	// end inline asm
	xor.b32  	%r7426, %r4444, %r4440;
	// begin inline asm
	shf.r.wrap.b32 %r4448, %r4450, %r4450, %r4667;
	// end inline asm
	xor.b32  	%r7427, %r7426, %r4448;
	and.b32  	%r7428, %r4450, %r4426;
	not.b32 	%r7429, %r4450;
	and.b32  	%r7430, %r4402, %r7429;
	or.b32  	%r7431, %r7428, %r7430;
	add.s32 	%r7432, %r7431, %r4378;
	add.s32 	%r7433, %r7432, %r7427;
	add.s32 	%r7434, %r7433, %r50;
	add.s32 	%r7435, %r7434, %r3030;
	// begin inline asm
	shf.r.wrap.b32 %r4452, %r4462, %r4462, %r4671;
	// end inline asm
	// begin inline asm
	shf.r.wrap.b32 %r4456, %r4462, %r4462, %r4675;
	// end inline asm
	xor.b32  	%r7436, %r4456, %r4452;
	// begin inline asm
	shf.r.wrap.b32 %r4460, %r4462, %r4462, %r4679;
	// end inline asm
	xor.b32  	%r7437, %r7436, %r4460;
	xor.b32  	%r7438, %r4438, %r4414;
	and.b32  	%r7439, %r4462, %r7438;
	and.b32  	%r7440, %r4438, %r4414;
	xor.b32  	%r7441, %r7439, %r7440;
	add.s32 	%r4474, %r7435, %r4390;
	add.s32 	%r7442, %r7435, %r7441;
	add.s32 	%r4486, %r7442, %r7437;
	// begin inline asm
	shf.r.wrap.b32 %r4464, %r4474, %r4474, %r4659;
	// end inline asm
	// begin inline asm
	shf.r.wrap.b32 %r4468, %r4474, %r4474, %r4663;
	// end inline asm
	xor.b32  	%r7443, %r4468, %r4464;
	// begin inline asm
	shf.r.wrap.b32 %r4472, %r4474, %r4474, %r4667;
	// end inline asm
	xor.b32  	%r7444, %r7443, %r4472;
	and.b32  	%r7445, %r4474, %r4450;
	not.b32 	%r7446, %r4474;
	and.b32  	%r7447, %r4426, %r7446;
	or.b32  	%r7448, %r7445, %r7447;
	add.s32 	%r7449, %r7448, %r4402;
	add.s32 	%r7450, %r7449, %r7444;
	add.s32 	%r7451, %r7450, %r51;
	add.s32 	%r7452, %r7451, %r3046;
	// begin inline asm
	shf.r.wrap.b32 %r4476, %r4486, %r4486, %r4671;
	// end inline asm
	// begin inline asm
	shf.r.wrap.b32 %r4480, %r4486, %r4486, %r4675;
	// end inline asm
	xor.b32  	%r7453, %r4480, %r4476;
	// begin inline asm
	shf.r.wrap.b32 %r4484, %r4486, %r4486, %r4679;
	// end inline asm
	xor.b32  	%r7454, %r7453, %r4484;
	xor.b32  	%r7455, %r4462, %r4438;
	and.b32  	%r7456, %r4486, %r7455;
	and.b32  	%r7457, %r4462, %r4438;
	xor.b32  	%r7458, %r7456, %r7457;
	add.s32 	%r4498, %r7452, %r4414;
	add.s32 	%r7459, %r7452, %r7458;
	add.s32 	%r4510, %r7459, %r7454;
	// begin inline asm
	shf.r.wrap.b32 %r4488, %r4498, %r4498, %r4659;
	// end inline asm
	// begin inline asm
	shf.r.wrap.b32 %r4492, %r4498, %r4498, %r4663;
	// end inline asm
	xor.b32  	%r7460, %r4492, %r4488;
	// begin inline asm
	shf.r.wrap.b32 %r4496, %r4498, %r4498, %r4667;
	// end inline asm
	xor.b32  	%r7461, %r7460, %r4496;
	and.b32  	%r7462, %r4498, %r4474;
	not.b32 	%r7463, %r4498;
	and.b32  	%r7464, %r4450, %r7463;
	or.b32  	%r7465, %r7462, %r7464;
	add.s32 	%r7466, %r7465, %r4426;
	add.s32 	%r7467, %r7466, %r7461;
	add.s32 	%r7468, %r7467, %r52;
	add.s32 	%r7469, %r7468, %r3062;
	// begin inline asm
	shf.r.wrap.b32 %r4500, %r4510, %r4510, %r4671;
	// end inline asm
	// begin inline asm
	shf.r.wrap.b32 %r4504, %r4510, %r4510, %r4675;
	// end inline asm
	xor.b32  	%r7470, %r4504, %r4500;
	// begin inline asm
	shf.r.wrap.b32 %r4508, %r4510, %r4510, %r4679;
	// end inline asm
	xor.b32  	%r7471, %r7470, %r4508;
	xor.b32  	%r7472, %r4486, %r4462;
	and.b32  	%r7473, %r4510, %r7472;
	and.b32  	%r7474, %r4486, %r4462;
	xor.b32  	%r7475, %r7473, %r7474;
	add.s32 	%r4522, %r7469, %r4438;
	add.s32 	%r7476, %r7469, %r7475;
	add.s32 	%r4534, %r7476, %r7471;
	// begin inline asm
	shf.r.wrap.b32 %r4512, %r4522, %r4522, %r4659;
	// end inline asm
	// begin inline asm
	shf.r.wrap.b32 %r4516, %r4522, %r4522, %r4663;
	// end inline asm
	xor.b32  	%r7477, %r4516, %r4512;
	// begin inline asm
	shf.r.wrap.b32 %r4520, %r4522, %r4522, %r4667;
	// end inline asm
	xor.b32  	%r7478, %r7477, %r4520;
	and.b32  	%r7479, %r4522, %r4498;
	not.b32 	%r7480, %r4522;
	and.b32  	%r7481, %r4474, %r7480;
	or.b32  	%r7482, %r7479, %r7481;
	add.s32 	%r7483, %r7482, %r4450;
	add.s32 	%r7484, %r7483, %r7478;
	add.s32 	%r7485, %r7484, %r53;
	add.s32 	%r7486, %r7485, %r3078;
	// begin inline asm
	shf.r.wrap.b32 %r4524, %r4534, %r4534, %r4671;
	// end inline asm
	// begin inline asm
	shf.r.wrap.b32 %r4528, %r4534, %r4534, %r4675;
	// end inline asm
	xor.b32  	%r7487, %r4528, %r4524;
	// begin inline asm
	shf.r.wrap.b32 %r4532, %r4534, %r4534, %r4679;
	// end inline asm
	xor.b32  	%r7488, %r7487, %r4532;
	xor.b32  	%r7489, %r4510, %r4486;
	and.b32  	%r7490, %r4534, %r7489;
	and.b32  	%r7491, %r4510, %r4486;
	xor.b32  	%r7492, %r7490, %r7491;
	add.s32 	%r4546, %r7486, %r4462;
	add.s32 	%r7493, %r7486, %r7492;
	add.s32 	%r4558, %r7493, %r7488;
	// begin inline asm
	shf.r.wrap.b32 %r4536, %r4546, %r4546, %r4659;
	// end inline asm
	// begin inline asm
	shf.r.wrap.b32 %r4540, %r4546, %r4546, %r4663;
	// end inline asm
	xor.b32  	%r7494, %r4540, %r4536;
	// begin inline asm
	shf.r.wrap.b32 %r4544, %r4546, %r4546, %r4667;
	// end inline asm
	xor.b32  	%r7495, %r7494, %r4544;
	and.b32  	%r7496, %r4546, %r4522;
	not.b32 	%r7497, %r4546;
	and.b32  	%r7498, %r4498, %r7497;
	or.b32  	%r7499, %r7496, %r7498;
	add.s32 	%r7500, %r7499, %r4474;
	add.s32 	%r7501, %r7500, %r7495;
	add.s32 	%r7502, %r7501, %r6076;
	add.s32 	%r7503, %r7502, %r3094;
	// begin inline asm
	shf.r.wrap.b32 %r4548, %r4558, %r4558, %r4671;
	// end inline asm
	// begin inline asm
	shf.r.wrap.b32 %r4552, %r4558, %r4558, %r4675;
	// end inline asm
	xor.b32  	%r7504, %r4552, %r4548;
	// begin inline asm
	shf.r.wrap.b32 %r4556, %r4558, %r4558, %r4679;
	// end inline asm
	xor.b32  	%r7505, %r7504, %r4556;
	xor.b32  	%r7506, %r4534, %r4510;
	and.b32  	%r7507, %r4558, %r7506;
	and.b32  	%r7508, %r4534, %r4510;
	xor.b32  	%r7509, %r7507, %r7508;
	add.s32 	%r4570, %r7503, %r4486;
	add.s32 	%r7510, %r7503, %r7509;
	add.s32 	%r4582, %r7510, %r7505;
	// begin inline asm
	shf.r.wrap.b32 %r4560, %r4570, %r4570, %r4659;
	// end inline asm
	// begin inline asm
	shf.r.wrap.b32 %r4564, %r4570, %r4570, %r4663;
	// end inline asm
	xor.b32  	%r7511, %r4564, %r4560;
	// begin inline asm
	shf.r.wrap.b32 %r4568, %r4570, %r4570, %r4667;
	// end inline asm
	xor.b32  	%r7512, %r7511, %r4568;
	and.b32  	%r7513, %r4570, %r4546;
	not.b32 	%r7514, %r4570;
	and.b32  	%r7515, %r4522, %r7514;
	or.b32  	%r7516, %r7513, %r7515;
	add.s32 	%r7517, %r7516, %r4498;
	add.s32 	%r7518, %r7517, %r7512;
	add.s32 	%r7519, %r7518, %r6094;
	add.s32 	%r7520, %r7519, %r3110;
	// begin inline asm
	shf.r.wrap.b32 %r4572, %r4582, %r4582, %r4671;
	// end inline asm
	// begin inline asm
	shf.r.wrap.b32 %r4576, %r4582, %r4582, %r4675;
	// end inline asm
	xor.b32  	%r7521, %r4576, %r4572;
	// begin inline asm
	shf.r.wrap.b32 %r4580, %r4582, %r4582, %r4679;
	// end inline asm
	xor.b32  	%r7522, %r7521, %r4580;
	xor.b32  	%r7523, %r4558, %r4534;
	and.b32  	%r7524, %r4582, %r7523;
	and.b32  	%r7525, %r4558, %r4534;
	xor.b32  	%r7526, %r7524, %r7525;
	add.s32 	%r4594, %r7520, %r4510;
	add.s32 	%r7527, %r7520, %r7526;
	add.s32 	%r4606, %r7527, %r7522;
	// begin inline asm
	shf.r.wrap.b32 %r4584, %r4594, %r4594, %r4659;
	// end inline asm
	// begin inline asm
	shf.r.wrap.b32 %r4588, %r4594, %r4594, %r4663;
	// end inline asm
	xor.b32  	%r7528, %r4588, %r4584;
	// begin inline asm
	shf.r.wrap.b32 %r4592, %r4594, %r4594, %r4667;
	// end inline asm
	xor.b32  	%r7529, %r7528, %r4592;
	and.b32  	%r7530, %r4594, %r4570;
	not.b32 	%r7531, %r4594;
	and.b32  	%r7532, %r4546, %r7531;
	or.b32  	%r7533, %r7530, %r7532;
	add.s32 	%r7534, %r7533, %r4522;
	add.s32 	%r7535, %r7534, %r7529;
	add.s32 	%r7536, %r7535, %r54;
	add.s32 	%r7537, %r7536, %r3126;
	// begin inline asm
	shf.r.wrap.b32 %r4596, %r4606, %r4606, %r4671;
	// end inline asm
	// begin inline asm
	shf.r.wrap.b32 %r4600, %r4606, %r4606, %r4675;
	// end inline asm
	xor.b32  	%r7538, %r4600, %r4596;
	// begin inline asm
	shf.r.wrap.b32 %r4604, %r4606, %r4606, %r4679;
	// end inline asm
	xor.b32  	%r7539, %r7538, %r4604;
	xor.b32  	%r7540, %r4582, %r4558;
	and.b32  	%r7541, %r4606, %r7540;
	and.b32  	%r7542, %r4582, %r4558;
	xor.b32  	%r7543, %r7541, %r7542;
	add.s32 	%r4618, %r7537, %r4534;
	add.s32 	%r7544, %r7537, %r7543;
	add.s32 	%r4630, %r7544, %r7539;
	// begin inline asm
	shf.r.wrap.b32 %r4608, %r4618, %r4618, %r4659;
	// end inline asm
	// begin inline asm
	shf.r.wrap.b32 %r4612, %r4618, %r4618, %r4663;
	// end inline asm
	xor.b32  	%r7545, %r4612, %r4608;
	// begin inline asm
	shf.r.wrap.b32 %r4616, %r4618, %r4618, %r4667;
	// end inline asm
	xor.b32  	%r7546, %r7545, %r4616;
	and.b32  	%r7547, %r4618, %r4594;
	not.b32 	%r7548, %r4618;
	and.b32  	%r7549, %r4570, %r7548;
	or.b32  	%r7550, %r7547, %r7549;
	add.s32 	%r7551, %r7550, %r4546;
	add.s32 	%r7552, %r7551, %r7546;
	add.s32 	%r7553, %r7552, %r55;
	add.s32 	%r7554, %r7553, %r3142;
	// begin inline asm
	shf.r.wrap.b32 %r4620, %r4630, %r4630, %r4671;
	// end inline asm
	// begin inline asm
	shf.r.wrap.b32 %r4624, %r4630, %r4630, %r4675;
	// end inline asm
	xor.b32  	%r7555, %r4624, %r4620;
	// begin inline asm
	shf.r.wrap.b32 %r4628, %r4630, %r4630, %r4679;
	// end inline asm
	xor.b32  	%r7556, %r7555, %r4628;
	xor.b32  	%r7557, %r4606, %r4582;
	and.b32  	%r7558, %r4630, %r7557;
	and.b32  	%r7559, %r4606, %r4582;
	xor.b32  	%r7560, %r7558, %r7559;
	add.s32 	%r4642, %r7554, %r4558;
	add.s32 	%r7561, %r7554, %r7560;
	add.s32 	%r4654, %r7561, %r7556;
	// begin inline asm
	shf.r.wrap.b32 %r4632, %r4642, %r4642, %r4659;
	// end inline asm
	// begin inline asm
	shf.r.wrap.b32 %r4636, %r4642, %r4642, %r4663;
	// end inline asm
	xor.b32  	%r7562, %r4636, %r4632;
	// begin inline asm
	shf.r.wrap.b32 %r4640, %r4642, %r4642, %r4667;
	// end inline asm
	xor.b32  	%r7563, %r7562, %r4640;
	and.b32  	%r7564, %r4642, %r4618;
	not.b32 	%r7565, %r4642;
	and.b32  	%r7566, %r4594, %r7565;
	or.b32  	%r7567, %r7564, %r7566;
	add.s32 	%r7568, %r7567, %r4570;
	add.s32 	%r7569, %r7568, %r7563;
	add.s32 	%r7570, %r7569, %r56;
	add.s32 	%r7571, %r7570, %r6518;
	// begin inline asm
	shf.r.wrap.b32 %r4644, %r4654, %r4654, %r4671;
	// end inline asm
	// begin inline asm
	shf.r.wrap.b32 %r4648, %r4654, %r4654, %r4675;
	// end inline asm
	xor.b32  	%r7572, %r4648, %r4644;
	// begin inline asm
	shf.r.wrap.b32 %r4652, %r4654, %r4654, %r4679;
	// end inline asm
	xor.b32  	%r7573, %r7572, %r4652;
	xor.b32  	%r7574, %r4630, %r4606;
	and.b32  	%r7575, %r4654, %r7574;
	and.b32  	%r7576, %r4630, %r4606;
	xor.b32  	%r7577, %r7575, %r7576;
	add.s32 	%r4666, %r7571, %r4582;
	add.s32 	%r7578, %r7571, %r7577;
	add.s32 	%r4678, %r7578, %r7573;
	// begin inline asm
	shf.r.wrap.b32 %r4656, %r4666, %r4666, %r4659;
	// end inline asm
	// begin inline asm
	shf.r.wrap.b32 %r4660, %r4666, %r4666, %r4663;
	// end inline asm
	xor.b32  	%r7579, %r4660, %r4656;
	// begin inline asm
	shf.r.wrap.b32 %r4664, %r4666, %r4666, %r4667;
	// end inline asm
	xor.b32  	%r7580, %r7579, %r4664;
	and.b32  	%r7581, %r4666, %r4642;
	not.b32 	%r7582, %r4666;
	and.b32  	%r7583, %r4618, %r7582;
	or.b32  	%r7584, %r7581, %r7583;
	add.s32 	%r7585, %r7584, %r4594;
	add.s32 	%r7586, %r7585, %r7580;
	add.s32 	%r7587, %r7586, %r57;
	add.s32 	%r7588, %r7587, %r6527;
	// begin inline asm
	shf.r.wrap.b32 %r4668, %r4678, %r4678, %r4671;
	// end inline asm
	// begin inline asm
	shf.r.wrap.b32 %r4672, %r4678, %r4678, %r4675;
	// end inline asm
	xor.b32  	%r7589, %r4672, %r4668;
	// begin inline asm
	shf.r.wrap.b32 %r4676, %r4678, %r4678, %r4679;
	// end inline asm
	xor.b32  	%r7590, %r7589, %r4676;
	xor.b32  	%r7591, %r4654, %r4630;
	and.b32  	%r7592, %r4678, %r7591;
	and.b32  	%r7593, %r4654, %r4630;
	xor.b32  	%r7594, %r7592, %r7593;
	add.s32 	%r7595, %r7588, %r4606;
	add.s32 	%r7596, %r7588, %r7594;
	add.s32 	%r7597, %r7596, %r7590;
	add.s32 	%r7598, %r7597, 1779033703;
	add.s32 	%r7599, %r4678, -1150833019;
	add.s32 	%r7600, %r4654, 1013904242;
	add.s32 	%r7601, %r4630, -1521486534;
	add.s32 	%r7602, %r7595, 1359893119;
	add.s32 	%r7603, %r4666, -1694144372;
	add.s32 	%r7604, %r4642, 528734635;
	add.s32 	%r7605, %r4618, 1541459225;
	shr.u32 	%r7606, %r7598, 24;
	shr.u32 	%r7607, %r7598, 16;
	shr.u32 	%r7608, %r7598, 8;
	shr.u32 	%r7609, %r7599, 24;
	shr.u32 	%r7610, %r7599, 16;
	shr.u32 	%r7611, %r7599, 8;
	shr.u32 	%r7612, %r7600, 24;
	shr.u32 	%r7613, %r7600, 16;
	shr.u32 	%r7614, %r7600, 8;
	shr.u32 	%r7615, %r7601, 24;
	shr.u32 	%r7616, %r7601, 16;
	shr.u32 	%r7617, %r7601, 8;
	prmt.b32 	%r7618, %r7608, %r7598, 0x3340U;
	prmt.b32 	%r7619, %r7606, %r7607, 0x3340U;
	prmt.b32 	%r7620, %r7619, %r7618, 0x5410U;
	prmt.b32 	%r7621, %r7611, %r7599, 0x3340U;
	prmt.b32 	%r7622, %r7609, %r7610, 0x3340U;
	prmt.b32 	%r7623, %r7622, %r7621, 0x5410U;
	prmt.b32 	%r7624, %r7614, %r7600, 0x3340U;
	prmt.b32 	%r7625, %r7612, %r7613, 0x3340U;
	prmt.b32 	%r7626, %r7625, %r7624, 0x5410U;
	prmt.b32 	%r7627, %r7617, %r7601, 0x3340U;
	prmt.b32 	%r7628, %r7615, %r7616, 0x3340U;
	prmt.b32 	%r7629, %r7628, %r7627, 0x5410U;
	st.local.v4.b32 	[%rd2], {%r7620, %r7623, %r7626, %r7629};
	shr.u32 	%r7630, %r7602, 24;
	shr.u32 	%r7631, %r7602, 16;
	shr.u32 	%r7632, %r7602, 8;
	shr.u32 	%r7633, %r7603, 24;
	shr.u32 	%r7634, %r7603, 16;
	shr.u32 	%r7635, %r7603, 8;
	shr.u32 	%r7636, %r7604, 24;
	shr.u32 	%r7637, %r7604, 16;
	shr.u32 	%r7638, %r7604, 8;
	shr.u32 	%r7639, %r7605, 24;
	shr.u32 	%r7640, %r7605, 16;
	shr.u32 	%r7641, %r7605, 8;
	prmt.b32 	%r7642, %r7632, %r7602, 0x3340U;
	prmt.b32 	%r7643, %r7630, %r7631, 0x3340U;
	prmt.b32 	%r7644, %r7643, %r7642, 0x5410U;
	prmt.b32 	%r7645, %r7635, %r7603, 0x3340U;
	prmt.b32 	%r7646, %r7633, %r7634, 0x3340U;
	prmt.b32 	%r7647, %r7646, %r7645, 0x5410U;
	prmt.b32 	%r7648, %r7638, %r7604, 0x3340U;
	prmt.b32 	%r7649, %r7636, %r7637, 0x3340U;
	prmt.b32 	%r7650, %r7649, %r7648, 0x5410U;
	prmt.b32 	%r7651, %r7641, %r7605, 0x3340U;
	prmt.b32 	%r7652, %r7639, %r7640, 0x3340U;
	prmt.b32 	%r7653, %r7652, %r7651, 0x5410U;
	st.local.v4.b32 	[%rd2+16], {%r7644, %r7647, %r7650, %r7653};
$L__BB0_4:
	cvt.u64.u32 	%rd9, %r7657;
	add.s64 	%rd10, %rd2, %rd9;
	ld.local.u8 	%rs1, [%rd10];
	add.s32 	%r7654, %r59, %r7657;
	cvt.u64.u32 	%rd11, %r7654;
	add.s64 	%rd12, %rd1, %rd11;
	ld.global.u8 	%rs2, [%rd12+36];
	setp.gt.u16 	%p3, %rs1, %rs2;
	@%p3 bra 	$L__BB0_7;
	setp.ge.u16 	%p4, %rs1, %rs2;
	add.s32 	%r61, %r7657, 1;
	setp.lt.u32 	%p5, %r7657, 31;
	and.pred  	%p6, %p4, %p5;
	mov.u32 	%r7657, %r61;
	@%p6 bra 	$L__BB0_4;
	ld.param.u64 	%rd16, [_Z11mine_kernelPhPjmi_param_1];
	cvta.to.global.u64 	%rd13, %rd16;
	mul.wide.u32 	%rd14, %r7656, 4;
	add.s64 	%rd15, %rd13, %rd14;
	atom.relaxed.global.cas.b32 	%r7655, [%rd15], 0, %r1;
$L__BB0_7:
	add.s32 	%r7656, %r7656, 1;
	setp.ne.s32 	%p7, %r7656, %r63;
	@%p7 bra 	$L__BB0_2;
$L__BB0_8:
	ret;

}


// ===== COMPILED SASS (sm_100) =====

	.target	sm_100

	.elftype	@"ET_EXEC"


//--------------------- .note.nv.tkinfo           --------------------------
	.section	.note.nv.tkinfo,"",@"SHT_NOTE"
	.sectionflags	@"SHF_NOTE_NV_TKINFO"
	.tkinfo
        /*0018*/ 	.word	0x00000002
        /*0030*/ 	.string	""
        /*0030*/ 	.string	"ptxas"
        /*0030*/ 	.string	"Cuda compilation tools, release 13.0, V13.0.88"
        /*0030*/ 	.string	"Build cuda_13.0.r13.0/compiler.36424714_0"
        /*0030*/ 	.string	"-arch sm_100 -m 64 "



//--------------------- .note.nv.cuinfo           --------------------------
	.section	.note.nv.cuinfo,"",@"SHT_NOTE"
	.sectionflags	@"SHF_NOTE_NV_CUINFO"
        /*0018*/ 	.short	0x0002
        /*001a*/ 	.short	0x0064
        /*001c*/ 	.short	0x0082
	.zero		2


//--------------------- .nv.info                  --------------------------
	.section	.nv.info,"",@"SHT_CUDA_INFO"
	.align	4


	//----- nvinfo : EIATTR_REGCOUNT
	.align		4
        /*0000*/ 	.byte	0x04, 0x2f
        /*0002*/ 	.short	(.L_2 - .L_1)
	.align		4
.L_1:
        /*0004*/ 	.word	index@(_Z11mine_kernelPhPjmi)
        /*0008*/ 	.word	0x0000005b


	//----- nvinfo : EIATTR_FRAME_SIZE
	.align		4
.L_2:
        /*000c*/ 	.byte	0x04, 0x11
        /*000e*/ 	.short	(.L_4 - .L_3)
	.align		4
.L_3:
        /*0010*/ 	.word	index@(_Z11mine_kernelPhPjmi)
        /*0014*/ 	.word	0x00000020


	//----- nvinfo : EIATTR_MIN_STACK_SIZE
	.align		4
.L_4:
        /*0018*/ 	.byte	0x04, 0x12
        /*001a*/ 	.short	(.L_6 - .L_5)
	.align		4
.L_5:
        /*001c*/ 	.word	index@(_Z11mine_kernelPhPjmi)
        /*0020*/ 	.word	0x00000020
.L_6:


//--------------------- .nv.compat                --------------------------
	.section	.nv.compat,"",@"SHT_CUDA_COMPAT_INFO"
	.align	4
        /*0000*/ 	.byte	0x02, 0x09, 0x00, 0x00, 0x02, 0x02, 0x01, 0x00, 0x02, 0x05, 0x05, 0x00, 0x03, 0x07, 0x01, 0x01
        /*0010*/ 	.byte	0x02, 0x03, 0x00, 0x00, 0x02, 0x06, 0x01, 0x00, 0x04, 0x0b, 0x08, 0x00, 0x09, 0x00, 0x00, 0x00
        /*0020*/ 	.byte	0x00, 0x00, 0x00, 0x00


//--------------------- .nv.info._Z11mine_kernelPhPjmi --------------------------
	.section	.nv.info._Z11mine_kernelPhPjmi,"",@"SHT_CUDA_INFO"
	.sectionflags	@""
	.align	4


	//----- nvinfo : EIATTR_CUDA_API_VERSION
	.align		4
        /*0000*/ 	.byte	0x04, 0x37
        /*0002*/ 	.short	(.L_8 - .L_7)
.L_7:
        /*0004*/ 	.word	0x00000082


	//----- nvinfo : EIATTR_KPARAM_INFO
	.align		4
.L_8:
        /*0008*/ 	.byte	0x04, 0x17
        /*000a*/ 	.short	(.L_10 - .L_9)
.L_9:
        /*000c*/ 	.word	0x00000000
        /*0010*/ 	.short	0x0003
        /*0012*/ 	.short	0x0018
        /*0014*/ 	.byte	0x00, 0xf0, 0x11, 0x00


	//----- nvinfo : EIATTR_KPARAM_INFO
	.align		4
.L_10:
        /*0018*/ 	.byte	0x04, 0x17
        /*001a*/ 	.short	(.L_12 - .L_11)
.L_11:
        /*001c*/ 	.word	0x00000000
        /*0020*/ 	.short	0x0002
        /*0022*/ 	.short	0x0010
        /*0024*/ 	.byte	0x00, 0xf0, 0x21, 0x00


	//----- nvinfo : EIATTR_KPARAM_INFO
	.align		4
.L_12:
        /*0028*/ 	.byte	0x04, 0x17
        /*002a*/ 	.short	(.L_14 - .L_13)
.L_13:
        /*002c*/ 	.word	0x00000000
        /*0030*/ 	.short	0x0001
        /*0032*/ 	.short	0x0008
        /*0034*/ 	.byte	0x00, 0xf5, 0x21, 0x00


	//----- nvinfo : EIATTR_KPARAM_INFO
	.align		4
.L_14:
        /*0038*/ 	.byte	0x04, 0x17
        /*003a*/ 	.short	(.L_16 - .L_15)
.L_15:
        /*003c*/ 	.word	0x00000000
        /*0040*/ 	.short	0x0000
        /*0042*/ 	.short	0x0000
        /*0044*/ 	.byte	0x00, 0xf5, 0x21, 0x00


	//----- nvinfo : EIATTR_SPARSE_MMA_MASK
	.align		4
.L_16:
        /*0048*/ 	.byte	0x03, 0x50
        /*004a*/ 	.short	0x0000


	//----- nvinfo : EIATTR_MAXREG_COUNT
	.align		4
        /*004c*/ 	.byte	0x03, 0x1b
        /*004e*/ 	.short	0x00ff


	//----- nvinfo : EIATTR_MERCURY_ISA_VERSION
	.align		4
        /*0050*/ 	.byte	0x03, 0x5f
        /*0052*/ 	.short	0x0101


	//----- nvinfo : EIATTR_VRC_CTA_INIT_COUNT
	.align		4
        /*0054*/ 	.byte	0x02, 0x4a
	.zero		1
	.zero		1


	//----- nvinfo : EIATTR_EXIT_INSTR_OFFSETS
	.align		4
        /*0058*/ 	.byte	0x04, 0x1c
        /*005a*/ 	.short	(.L_18 - .L_17)


	//   ....[0]....
.L_17:
        /*005c*/ 	.word	0x00000040


	//   ....[1]....
        /*0060*/ 	.word	0x0000b1a0


	//----- nvinfo : EIATTR_CBANK_PARAM_SIZE
	.align		4
.L_18:
        /*0064*/ 	.byte	0x03, 0x19
        /*0066*/ 	.short	0x001c


	//----- nvinfo : EIATTR_PARAM_CBANK
	.align		4
        /*0068*/ 	.byte	0x04, 0x0a
        /*006a*/ 	.short	(.L_20 - .L_19)
	.align		4
.L_19:
        /*006c*/ 	.word	index@(.nv.constant0._Z11mine_kernelPhPjmi)
        /*0070*/ 	.short	0x0380
        /*0072*/ 	.short	0x001c


	//----- nvinfo : EIATTR_SW_WAR
	.align		4
.L_20:
        /*0074*/ 	.byte	0x04, 0x36
        /*0076*/ 	.short	(.L_22 - .L_21)
.L_21:
        /*0078*/ 	.word	0x00000008
.L_22:


//--------------------- .nv.callgraph             --------------------------
	.section	.nv.callgraph,"",@"SHT_CUDA_CALLGRAPH"
	.align	4
	.sectionentsize	8
	.align		4
        /*0000*/ 	.word	0x00000000
	.align		4
        /*0004*/ 	.word	0xffffffff
	.align		4
        /*0008*/ 	.word	0x00000000
	.align		4
        /*000c*/ 	.word	0xfffffffe
	.align		4
        /*0010*/ 	.word	0x00000000
	.align		4
        /*0014*/ 	.word	0xfffffffd
	.align		4
        /*0018*/ 	.word	0x00000000
	.align		4
        /*001c*/ 	.word	0xfffffffc


//--------------------- .nv.constant3             --------------------------
	.section	.nv.constant3,"a",@progbits
	.align	4
.nv.constant3:
	.type		k,@object
	.size		k,(.L_0 - k)
k:
        /*0000*/ 	.byte	0x98, 0x2f, 0x8a, 0x42, 0x91, 0x44, 0x37, 0x71, 0xcf, 0xfb, 0xc0, 0xb5, 0xa5, 0xdb, 0xb5, 0xe9
        /* <DEDUP_REMOVED lines=15> */
.L_0:


//--------------------- .text._Z11mine_kernelPhPjmi --------------------------
	.section	.text._Z11mine_kernelPhPjmi,"ax",@progbits
	.align	128
        .global         _Z11mine_kernelPhPjmi
        .type           _Z11mine_kernelPhPjmi,@function
        .size           _Z11mine_kernelPhPjmi,(.L_x_4 - _Z11mine_kernelPhPjmi)
        .other          _Z11mine_kernelPhPjmi,@"STO_CUDA_ENTRY STV_DEFAULT"
_Z11mine_kernelPhPjmi:
.text._Z11mine_kernelPhPjmi:
[----:B------:R-:W0:Y:S08]  /*0000*/  LDC R1, c[0x0][0x37c] ;  /* 0x0000df00ff017b82 */ /* 0x000e300000000800 */
[----:B------:R-:W1:Y:S01]  /*0010*/  LDC R0, c[0x0][0x398] ;  /* 0x0000e600ff007b82 */ /* 0x000e620000000800 */
[----:B0-----:R-:W-:Y:S01]  /*0020*/  VIADD R1, R1, 0xffffffe0 ;  /* 0xffffffe001017836 */ /* 0x001fe20000000000 */
[----:B-1----:R-:W-:-:S13]  /*0030*/  ISETP.GE.AND P0, PT, R0, 0x1, PT ;  /* 0x000000010000780c */ /* 0x002fda0003f06270 */
[----:B------:R-:W-:Y:S05]  /*0040*/  @!P0 EXIT ;  /* 0x000000000000894d */ /* 0x000fea0003800000 */
[----:B------:R-:W0:Y:S01]  /*0050*/  S2R R3, SR_CTAID.X ;  /* 0x0000000000037919 */ /* 0x000e220000002500 */
[----:B------:R-:W1:Y:S01]  /*0060*/  LDC R58, c[0x3][RZ] ;  /* 0x00c00000ff3a7b82 */ /* 0x000e620000000800 */
[----:B------:R-:W0:Y:S01]  /*0070*/  LDCU UR4, c[0x0][0x360] ;  /* 0x00006c00ff0477ac */ /* 0x000e220008000800 */
[----:B------:R-:W0:Y:S01]  /*0080*/  S2R R0, SR_TID.X ;  /* 0x0000000000007919 */ /* 0x000e220000002100 */
[----:B------:R-:W2:Y:S01]  /*0090*/  LDCU UR5, c[0x0][0x390] ;  /* 0x00007200ff0577ac */ /* 0x000ea20008000800 */
[----:B------:R-:W3:Y:S01]  /*00a0*/  LDCU.64 UR8, c[0x0][0x358] ;  /* 0x00006b00ff0877ac */ /* 0x000ee20008000a00 */
[----:B-1----:R-:W-:Y:S02]  /*00b0*/  VIADD R58, R58, 0x7b6696a5 ;  /* 0x7b6696a53a3a7836 */ /* 0x002fe40000000000 */
[----:B0-----:R-:W-:Y:S01]  /*00c0*/  IMAD R3, R3, UR4, R0 ;  /* 0x0000000403037c24 */ /* 0x001fe2000f8e0200 */
[----:B------:R-:W-:-:S03]  /*00d0*/  UMOV UR4, URZ ;  /* 0x000000ff00047c82 */ /* 0x000fc60008000000 */
[----:B--23--:R-:W-:-:S07]  /*00e0*/  VIADD R3, R3, UR5 ;  /* 0x0000000503037c36 */ /* 0x00cfce0008000000 */
.L_x_2:
[----:B0-----:R-:W0:Y:S01]  /*00f0*/  LDCU.64 UR6, c[0x0][0x380] ;  /* 0x00007000ff0677ac */ /* 0x001e220008000a00 */
[----:B------:R-:W-:-:S04]  /*0100*/  UIMAD UR10, UR4, 0x70, URZ ;  /* 0x00000070040a78a4 */ /* 0x000fc8000f8e02ff */
[----:B0-----:R-:W-:-:S04]  /*0110*/  UIADD3 UR5, UP0, UPT, UR10, UR6, URZ ;  /* 0x000000060a057290 */ /* 0x001fc8000ff1e0ff */
[----:B------:R-:W-:Y:S02]  /*0120*/  UIADD3.X UR6, UPT, UPT, URZ, UR7, URZ, UP0, !UPT ;  /* 0x00000007ff067290 */ /* 0x000fe400087fe4ff */
[----:B------:R-:W-:-:S04]  /*0130*/  IMAD.U32 R12, RZ, RZ, UR5 ;  /* 0x00000005ff0c7e24 */ /* 0x000fc8000f8e00ff */
[----:B------:R-:W-:-:S05]  /*0140*/  IMAD.U32 R13, RZ, RZ, UR6 ;  /* 0x00000006ff0d7e24 */ /* 0x000fca000f8e00ff */
[----:B------:R-:W2:Y:S02]  /*0150*/  LDG.E R0, desc[UR8][R12.64] ;  /* 0x000000080c007981 */ /* 0x000ea4000c1e1900 */
[----:B--2---:R-:W-:-:S13]  /*0160*/  ISETP.NE.AND P0, PT, R0, 0x20, PT ;  /* 0x000000200000780c */ /* 0x004fda0003f05270 */
[----:B-----5:R-:W-:Y:S05]  /*0170*/  @P0 BRA `(.L_x_0) ;  /* 0x000000ac00f80947 */ /* 0x020fea0003800000 */
[----:B------:R-:W2:Y:S01]  /*0180*/  LDG.E.U8 R0, desc[UR8][R12.64+0x5] ;  /* 0x000005080c007981 */ /* 0x000ea2000c1e1100 */
[----:B------:R-:W0:Y:S01]  /*0190*/  LDC.64 R50, c[0x3][0x10] ;  /* 0x00c00400ff327b82 */ /* 0x000e220000000a00 */
[----:B------:R-:W1:Y:S02]  /*01a0*/  LDCU.64 UR6, c[0x0][0x380] ;  /* 0x00007000ff0677ac */ /* 0x000e640008000a00 */
[----:B------:R-:W2:Y:S04]  /*01b0*/  LDG.E.U8 R25, desc[UR8][R12.64+0x4] ;  /* 0x000004080c197981 */ /* 0x000ea8000c1e1100 */
[----:B------:R-:W3:Y:S01]  /*01c0*/  LDG.E.U8 R10, desc[UR8][R12.64+0x6] ;  /* 0x000006080c0a7981 */ /* 0x000ee2000c1e1100 */
[----:B------:R-:W4:Y:S03]  /*01d0*/  LDC.64 R52, c[0x3][0x18] ;  /* 0x00c00600ff347b82 */ /* 0x000f260000000a00 */
[----:B------:R-:W5:Y:S04]  /*01e0*/  LDG.E.U8 R19, desc[UR8][R12.64+0x7] ;  /* 0x000007080c137981 */ /* 0x000f68000c1e1100 */
[----:B------:R-:W4:Y:S01]  /*01f0*/  LDG.E.U8 R15, desc[UR8][R12.64+0x9] ;  /* 0x000009080c0f7981 */ /* 0x000f22000c1e1100 */
[----:B------:R-:W1:Y:S03]  /*0200*/  LDC.64 R42, c[0x3][0x30] ;  /* 0x00c00c00ff2a7b82 */ /* 0x000e660000000a00 */
[----:B------:R-:W4:Y:S04]  /*0210*/  LDG.E.U8 R32, desc[UR8][R12.64+0x8] ;  /* 0x000008080c207981 */ /* 0x000f28000c1e1100 */
        /* <DEDUP_REMOVED lines=28> */
[----:B------:R0:W4:Y:S01]  /*03e0*/  LDG.E.U8 R26, desc[UR8][R12.64+0x23] ;  /* 0x000023080c1a7981 */ /* 0x000122000c1e1100 */
[----:B--2---:R-:W-:-:S02]  /*03f0*/  IMAD R25, R25, 0x100, R0 ;  /* 0x0000010019197824 */ /* 0x004fc400078e0200 */
[----:B------:R-:W2:Y:S02]  /*0400*/  LDC R0, c[0x3][0x4] ;  /* 0x00c00100ff007b82 */ /* 0x000ea40000000800 */
[----:B---3--:R-:W-:-:S04]  /*0410*/  IMAD R10, R25, 0x100, R10 ;  /* 0x00000100190a7824 */ /* 0x008fc800078e020a */
[----:B-----5:R-:W-:-:S05]  /*0420*/  IMAD.U32 R19, R10, 0x100, R19 ;  /* 0x000001000a137824 */ /* 0x020fca00078e0013 */
[----:B------:R-:W-:Y:S01]  /*0430*/  IADD3 R10, PT, PT, R19, 0x3587272b, R58 ;  /* 0x3587272b130a7810 */ /* 0x000fe20007ffe03a */
[----:B----4-:R-:W-:-:S03]  /*0440*/  IMAD R27, R32, 0x100, R15 ;  /* 0x00000100201b7824 */ /* 0x010fc600078e020f */
[C---:B------:R-:W-:Y:S01]  /*0450*/  IADD3 R40, PT, PT, -R10.reuse, 0x5ab00ac5, RZ ;  /* 0x5ab00ac50a287810 */ /* 0x040fe20007ffe1ff */
[----:B------:R-:W-:Y:S02]  /*0460*/  VIADD R25, R10, 0xa54ff53a ;  /* 0xa54ff53a0a197836 */ /* 0x000fe40000000000 */
[----:B------:R-:W-:-:S03]  /*0470*/  IMAD R27, R27, 0x100, R16 ;  /* 0x000001001b1b7824 */ /* 0x000fc600078e0210 */
[--C-:B------:R-:W-:Y:S01]  /*0480*/  SHF.R.W.U32 R15, R25, 0x6, R25.reuse ;  /* 0x00000006190f7819 */ /* 0x100fe20000001e19 */
[----:B------:R-:W-:Y:S01]  /*0490*/  IMAD.U32 R18, R27, 0x100, R18 ;  /* 0x000001001b127824 */ /* 0x000fe200078e0012 */
[C-C-:B------:R-:W-:Y:S02]  /*04a0*/  SHF.R.W.U32 R32, R25.reuse, 0xb, R25.reuse ;  /* 0x0000000b19207819 */ /* 0x140fe40000001e19 */
[C---:B0-----:R-:W-:Y:S02]  /*04b0*/  SHF.R.W.U32 R12, R25.reuse, 0x19, R25 ;  /* 0x00000019190c7819 */ /* 0x041fe40000001e19 */
[----:B------:R-:W-:Y:S02]  /*04c0*/  LOP3.LUT R13, R25, 0x510e527f, RZ, 0xc0, !PT ;  /* 0x510e527f190d7812 */ /* 0x000fe400078ec0ff */
[----:B------:R-:W-:Y:S01]  /*04d0*/  LOP3.LUT R15, R12, R32, R15, 0x96, !PT ;  /* 0x000000200c0f7212 */ /* 0x000fe200078e960f */
[----:B------:R-:W-:Y:S01]  /*04e0*/  IMAD R37, R34, 0x100, R17 ;  /* 0x0000010022257824 */ /* 0x000fe200078e0211 */
[----:B------:R-:W-:-:S02]  /*04f0*/  LOP3.LUT R40, R13, 0x9b05688c, R40, 0xf8, !PT ;  /* 0x9b05688c0d287812 */ /* 0x000fc400078ef828 */
[----:B------:R-:W0:Y:S01]  /*0500*/  LDC.64 R12, c[0x3][0x8] ;  /* 0x00c00200ff0c7b82 */ /* 0x000e220000000a00 */
[----:B------:R-:W-:Y:S01]  /*0510*/  IMAD R20, R37, 0x100, R20 ;  /* 0x0000010025147824 */ /* 0x000fe200078e0214 */
[----:B--2---:R-:W-:-:S03]  /*0520*/  IADD3 R15, PT, PT, R40, R0, R15 ;  /* 0x00000000280f7210 */ /* 0x004fc60007ffe00f */
[----:B------:R-:W-:Y:S02]  /*0530*/  IMAD.U32 R33, R20, 0x100, R33 ;  /* 0x0000010014217824 */ /* 0x000fe400078e0021 */
[----:B------:R-:W-:Y:S01]  /*0540*/  IMAD.IADD R27, R18, 0x1, R15 ;  /* 0x00000001121b7824 */ /* 0x000fe200078e020f */
[----:B------:R-:W2:Y:S03]  /*0550*/  LDC.64 R40, c[0x3][0x28] ;  /* 0x00c00a00ff287b82 */ /* 0x000ea60000000a00 */
[C---:B------:R-:W-:Y:S01]  /*0560*/  VIADD R32, R27.reuse, 0x5bf2cd1d ;  /* 0x5bf2cd1d1b207836 */ /* 0x040fe20000000000 */
[----:B------:R-:W-:Y:S01]  /*0570*/  IADD3 R35, PT, PT, -R27, 0x240d32e2, RZ ;  /* 0x240d32e21b237810 */ /* 0x000fe20007ffe1ff */
[----:B------:R-:W-:-:S03]  /*0580*/  IMAD R37, R36, 0x100, R21 ;  /* 0x0000010024257824 */ /* 0x000fc600078e0215 */
[C---:B------:R-:W-:Y:S01]  /*0590*/  SHF.R.W.U32 R15, R32.reuse, 0x6, R32 ;  /* 0x00000006200f7819 */ /* 0x040fe20000001e20 */
[----:B------:R-:W-:Y:S01]  /*05a0*/  IMAD R37, R37, 0x100, R22 ;  /* 0x0000010025257824 */ /* 0x000fe200078e0216 */
[C-C-:B------:R-:W-:Y:S02]  /*05b0*/  SHF.R.W.U32 R16, R32.reuse, 0xb, R32.reuse ;  /* 0x0000000b20107819 */ /* 0x140fe40000001e20 */
[C---:B------:R-:W-:Y:S01]  /*05c0*/  SHF.R.W.U32 R17, R32.reuse, 0x19, R32 ;  /* 0x0000001920117819 */ /* 0x040fe20000001e20 */
[----:B------:R-:W-:Y:S01]  /*05d0*/  IMAD.U32 R30, R37, 0x100, R30 ;  /* 0x00000100251e7824 */ /* 0x000fe200078e001e */
[----:B------:R-:W-:Y:S02]  /*05e0*/  LOP3.LUT R34, R32, R25, RZ, 0xc0, !PT ;  /* 0x0000001920227212 */ /* 0x000fe400078ec0ff */
[----:B------:R-:W-:Y:S02]  /*05f0*/  LOP3.LUT R15, R17, R16, R15, 0x96, !PT ;  /* 0x00000010110f7212 */ /* 0x000fe400078e960f */
[----:B------:R-:W-:Y:S01]  /*0600*/  LOP3.LUT R34, R34, 0x510e527f, R35, 0xf8, !PT ;  /* 0x510e527f22227812 */ /* 0x000fe200078ef823 */
[----:B------:R-:W-:-:S03]  /*0610*/  IMAD R37, R38, 0x100, R23 ;  /* 0x0000010026257824 */ /* 0x000fc600078e0217 */
[----:B0-----:R-:W-:Y:S01]  /*0620*/  IADD3 R34, PT, PT, R34, R12, R15 ;  /* 0x0000000c22227210 */ /* 0x001fe20007ffe00f */
[----:B------:R-:W-:-:S04]  /*0630*/  IMAD R24, R37, 0x100, R24 ;  /* 0x0000010025187824 */ /* 0x000fc800078e0218 */
[----:B------:R-:W-:Y:S02]  /*0640*/  IMAD.IADD R17, R33, 0x1, R34 ;  /* 0x0000000121117824 */ /* 0x000fe400078e0222 */
[----:B------:R-:W-:Y:S02]  /*0650*/  IMAD.U32 R31, R24, 0x100, R31 ;  /* 0x00000100181f7824 */ /* 0x000fe400078e001f */
[C---:B------:R-:W-:Y:S01]  /*0660*/  VIADD R20, R17.reuse, 0x566d1711 ;  /* 0x566d171111147836 */ /* 0x040fe20000000000 */
[----:B------:R-:W-:-:S04]  /*0670*/  IADD3 R35, PT, PT, -R17, -0x566d1712, RZ ;  /* 0xa992e8ee11237810 */ /* 0x000fc80007ffe1ff */
[--C-:B------:R-:W-:Y:S01]  /*0680*/  SHF.R.W.U32 R15, R20, 0x6, R20.reuse ;  /* 0x00000006140f7819 */ /* 0x100fe20000001e14 */
[----:B------:R-:W-:Y:S01]  /*0690*/  IMAD R36, R14, 0x100, R11 ;  /* 0x000001000e247824 */ /* 0x000fe200078e020b */
[C-C-:B------:R-:W-:Y:S02]  /*06a0*/  SHF.R.W.U32 R16, R20.reuse, 0xb, R20.reuse ;  /* 0x0000000b14107819 */ /* 0x140fe40000001e14 */
[C---:B------:R-:W-:Y:S02]  /*06b0*/  SHF.R.W.U32 R21, R20.reuse, 0x19, R20 ;  /* 0x0000001914157819 */ /* 0x040fe40000001e14 */
[----:B------:R-:W-:Y:S02]  /*06c0*/  LOP3.LUT R34, R20, R32, RZ, 0xc0, !PT ;  /* 0x0000002014227212 */ /* 0x000fe400078ec0ff */
[----:B------:R-:W-:Y:S02]  /*06d0*/  LOP3.LUT R16, R21, R16, R15, 0x96, !PT ;  /* 0x0000001015107212 */ /* 0x000fe400078e960f */
[----:B------:R-:W-:-:S04]  /*06e0*/  LOP3.LUT R34, R34, R25, R35, 0xf8, !PT ;  /* 0x0000001922227212 */ /* 0x000fc800078ef823 */
[----:B------:R-:W-:-:S05]  /*06f0*/  IADD3 R15, PT, PT, R34, R13, R16 ;  /* 0x0000000d220f7210 */ /* 0x000fca0007ffe010 */
[----:B------:R-:W-:-:S04]  /*0700*/  IMAD.IADD R16, R30, 0x1, R15 ;  /* 0x000000011e107824 */ /* 0x000fc800078e020f */
[C---:B------:R-:W-:Y:S01]  /*0710*/  VIADD R15, R16.reuse, 0xbb1838e6 ;  /* 0xbb1838e6100f7836 */ /* 0x040fe20000000000 */
[----:B------:R-:W-:-:S04]  /*0720*/  IADD3 R34, PT, PT, -R16, 0x44e7c719, RZ ;  /* 0x44e7c71910227810 */ /* 0x000fc80007ffe1ff */
[C-C-:B------:R-:W-:Y:S02]  /*0730*/  SHF.R.W.U32 R21, R15.reuse, 0x6, R15.reuse ;  /* 0x000000060f157819 */ /* 0x140fe40000001e0f */
[C-C-:B------:R-:W-:Y:S02]  /*0740*/  SHF.R.W.U32 R22, R15.reuse, 0xb, R15.reuse ;  /* 0x0000000b0f167819 */ /* 0x140fe40000001e0f */
[C---:B------:R-:W-:Y:S02]  /*0750*/  SHF.R.W.U32 R23, R15.reuse, 0x19, R15 ;  /* 0x000000190f177819 */ /* 0x040fe40000001e0f */
[----:B------:R-:W-:Y:S02]  /*0760*/  LOP3.LUT R35, R15, R20, RZ, 0xc0, !PT ;  /* 0x000000140f237212 */ /* 0x000fe400078ec0ff */
[----:B------:R-:W-:Y:S01]  /*0770*/  LOP3.LUT R22, R23, R22, R21, 0x96, !PT ;  /* 0x0000001617167212 */ /* 0x000fe200078e9615 */
[----:B------:R-:W-:Y:S01]  /*0780*/  VIADD R21, R10, 0x8909ae5 ;  /* 0x08909ae50a157836 */ /* 0x000fe20000000000 */
[----:B------:R-:W-:Y:S01]  /*0790*/  LOP3.LUT R34, R35, R32, R34, 0xf8, !PT ;  /* 0x0000002023227212 */ /* 0x000fe200078ef822 */
[----:B------:R-:W-:-:S03]  /*07a0*/  IMAD R35, R8, 0x100, R7 ;  /* 0x0000010008237824 */ /* 0x000fc600078e0207 */
[----:B------:R-:W-:Y:S02]  /*07b0*/  IADD3 R22, PT, PT, R22, R34, R25 ;  /* 0x0000002216167210 */ /* 0x000fe40007ffe019 */
[--C-:B------:R-:W-:Y:S02]  /*07c0*/  SHF.R.W.U32 R11, R21, 0x2, R21.reuse ;  /* 0x00000002150b7819 */ /* 0x100fe40000001e15 */
[----:B------:R-:W-:Y:S02]  /*07d0*/  IADD3 R10, PT, PT, R31, R50, R22 ;  /* 0x000000321f0a7210 */ /* 0x000fe40007ffe016 */
[C-C-:B------:R-:W-:Y:S02]  /*07e0*/  SHF.R.W.U32 R22, R21.reuse, 0xd, R21.reuse ;  /* 0x0000000d15167819 */ /* 0x140fe40000001e15 */
[C---:B------:R-:W-:Y:S01]  /*07f0*/  SHF.R.W.U32 R23, R21.reuse, 0x16, R21 ;  /* 0x0000001615177819 */ /* 0x040fe20000001e15 */
[----:B------:R-:W-:-:S03]  /*0800*/  IMAD.IADD R14, R21, 0x1, R10 ;  /* 0x00000001150e7824 */ /* 0x000fc600078e020a */
[----:B------:R-:W-:Y:S01]  /*0810*/  LOP3.LUT R11, R23, R22, R11, 0x96, !PT ;  /* 0x00000016170b7212 */ /* 0x000fe200078e960b */
[----:B------:R-:W-:Y:S01]  /*0820*/  IMAD R23, R36, 0x100, R9 ;  /* 0x0000010024177824 */ /* 0x000fe200078e0209 */
[C-C-:B------:R-:W-:Y:S02]  /*0830*/  SHF.R.W.U32 R24, R14.reuse, 0x6, R14.reuse ;  /* 0x000000060e187819 */ /* 0x140fe40000001e0e */
[C---:B------:R-:W-:Y:S01]  /*0840*/  SHF.R.W.U32 R25, R14.reuse, 0xb, R14 ;  /* 0x0000000b0e197819 */ /* 0x040fe20000001e0e */
[----:B------:R-:W-:Y:S01]  /*0850*/  IMAD.U32 R28, R23, 0x100, R28 ;  /* 0x00000100171c7824 */ /* 0x000fe200078e001c */
[----:B------:R-:W-:Y:S02]  /*0860*/  SHF.R.W.U32 R34, R14, 0x19, R14 ;  /* 0x000000190e227819 */ /* 0x000fe40000001e0e */
[----:B------:R-:W-:Y:S02]  /*0870*/  LOP3.LUT R22, R21, 0xd16e48e2, RZ, 0xc0, !PT ;  /* 0xd16e48e215167812 */ /* 0x000fe400078ec0ff */
[----:B------:R-:W-:-:S02]  /*0880*/  LOP3.LUT R25, R34, R25, R24, 0x96, !PT ;  /* 0x0000001922197212 */ /* 0x000fc400078e9618 */
[----:B------:R-:W-:Y:S02]  /*0890*/  LOP3.LUT R9, R20, R14, R15, 0xb8, !PT ;  /* 0x0000000e14097212 */ /* 0x000fe400078eb80f */
[----:B------:R-:W-:Y:S02]  /*08a0*/  IADD3 R11, PT, PT, R11, R27, R22 ;  /* 0x0000001b0b0b7210 */ /* 0x000fe40007ffe016 */
[----:B------:R-:W-:Y:S01]  /*08b0*/  IADD3 R9, PT, PT, R25, R9, R32 ;  /* 0x0000000919097210 */ /* 0x000fe20007ffe020 */
[----:B------:R-:W-:Y:S02]  /*08c0*/  IMAD R32, R35, 0x100, R6 ;  /* 0x0000010023207824 */ /* 0x000fe400078e0206 */
[----:B------:R-:W-:Y:S01]  /*08d0*/  VIADD R22, R11, 0x49857fb0 ;  /* 0x49857fb00b167836 */ /* 0x000fe20000000000 */
[----:B------:R-:W-:Y:S01]  /*08e0*/  IADD3 R11, PT, PT, R28, R51, R9 ;  /* 0x000000331c0b7210 */ /* 0x000fe20007ffe009 */
[----:B------:R-:W-:-:S03]  /*08f0*/  IMAD.U32 R29, R32, 0x100, R29 ;  /* 0x00000100201d7824 */ /* 0x000fc600078e001d */
[C-C-:B------:R-:W-:Y:S01]  /*0900*/  SHF.R.W.U32 R7, R22.reuse, 0x2, R22.reuse ;  /* 0x0000000216077819 */ /* 0x140fe20000001e16 */
[C---:B------:R-:W-:Y:S01]  /*0910*/  IMAD.IADD R23, R22.reuse, 0x1, R11 ;  /* 0x0000000116177824 */ /* 0x040fe200078e020b */
[C-C-:B------:R-:W-:Y:S02]  /*0920*/  SHF.R.W.U32 R8, R22.reuse, 0xd, R22.reuse ;  /* 0x0000000d16087819 */ /* 0x140fe40000001e16 */
[----:B------:R-:W-:Y:S02]  /*0930*/  SHF.R.W.U32 R9, R22, 0x16, R22 ;  /* 0x0000001616097819 */ /* 0x000fe40000001e16 */
[C-C-:B------:R-:W-:Y:S02]  /*0940*/  SHF.R.W.U32 R24, R23.reuse, 0x6, R23.reuse ;  /* 0x0000000617187819 */ /* 0x140fe40000001e17 */
[C-C-:B------:R-:W-:Y:S02]  /*0950*/  SHF.R.W.U32 R25, R23.reuse, 0xb, R23.reuse ;  /* 0x0000000b17197819 */ /* 0x140fe40000001e17 */
[----:B------:R-:W-:-:S02]  /*0960*/  SHF.R.W.U32 R27, R23, 0x19, R23 ;  /* 0x00000019171b7819 */ /* 0x000fc40000001e17 */
[----:B------:R-:W-:Y:S02]  /*0970*/  LOP3.LUT R7, R9, R8, R7, 0x96, !PT ;  /* 0x0000000809077212 */ /* 0x000fe400078e9607 */
[----:B------:R-:W-:Y:S02]  /*0980*/  LOP3.LUT R25, R27, R25, R24, 0x96, !PT ;  /* 0x000000191b197212 */ /* 0x000fe400078e9618 */
[----:B------:R-:W-:Y:S02]  /*0990*/  LOP3.LUT R6, R21, 0x6a09e667, R22, 0xe8, !PT ;  /* 0x6a09e66715067812 */ /* 0x000fe400078ee816 */
[----:B------:R-:W-:Y:S02]  /*09a0*/  LOP3.LUT R8, R15, R23, R14, 0xb8, !PT ;  /* 0x000000170f087212 */ /* 0x000fe400078eb80e */
[----:B------:R-:W-:Y:S02]  /*09b0*/  IADD3 R6, PT, PT, R7, R17, R6 ;  /* 0x0000001107067210 */ /* 0x000fe40007ffe006 */
[----:B------:R-:W-:Y:S01]  /*09c0*/  IADD3 R8, PT, PT, R25, R8, R20 ;  /* 0x0000000819087210 */ /* 0x000fe20007ffe014 */
[----:B------:R-:W-:-:S02]  /*09d0*/  IMAD R25, R5, 0x100, R4 ;  /* 0x0000010005197824 */ /* 0x000fc400078e0204 */
[----:B------:R-:W-:Y:S01]  /*09e0*/  VIADD R7, R6, 0x9b05688c ;  /* 0x9b05688c06077836 */ /* 0x000fe20000000000 */
[----:B------:R-:W-:Y:S01]  /*09f0*/  IADD3 R20, PT, PT, R29, R52, R8 ;  /* 0x000000341d147210 */ /* 0x000fe20007ffe008 */
[----:B------:R-:W-:-:S03]  /*0a00*/  IMAD R25, R25, 0x100, R2 ;  /* 0x0000010019197824 */ /* 0x000fc600078e0202 */
[C-C-:B------:R-:W-:Y:S01]  /*0a10*/  SHF.R.W.U32 R4, R7.reuse, 0x2, R7.reuse ;  /* 0x0000000207047819 */ /* 0x140fe20000001e07 */
[C---:B------:R-:W-:Y:S01]  /*0a20*/  IMAD.IADD R24, R7.reuse, 0x1, R20 ;  /* 0x0000000107187824 */ /* 0x040fe200078e0214 */
[--C-:B------:R-:W-:Y:S01]  /*0a30*/  SHF.R.W.U32 R5, R7, 0xd, R7.reuse ;  /* 0x0000000d07057819 */ /* 0x100fe20000001e07 */
[----:B------:R-:W-:Y:S01]  /*0a40*/  IMAD.U32 R26, R25, 0x100, R26 ;  /* 0x00000100191a7824 */ /* 0x000fe200078e001a */
[----:B------:R-:W-:Y:S02]  /*0a50*/  SHF.R.W.U32 R6, R7, 0x16, R7 ;  /* 0x0000001607067819 */ /* 0x000fe40000001e07 */
[C-C-:B------:R-:W-:Y:S02]  /*0a60*/  SHF.R.W.U32 R8, R24.reuse, 0x6, R24.reuse ;  /* 0x0000000618087819 */ /* 0x140fe40000001e18 */
[C-C-:B------:R-:W-:Y:S02]  /*0a70*/  SHF.R.W.U32 R9, R24.reuse, 0xb, R24.reuse ;  /* 0x0000000b18097819 */ /* 0x140fe40000001e18 */
[----:B------:R-:W-:-:S02]  /*0a80*/  SHF.R.W.U32 R17, R24, 0x19, R24 ;  /* 0x0000001918117819 */ /* 0x000fc40000001e18 */
[----:B------:R-:W-:Y:S02]  /*0a90*/  LOP3.LUT R4, R6, R5, R4, 0x96, !PT ;  /* 0x0000000506047212 */ /* 0x000fe400078e9604 */
[----:B------:R-:W-:Y:S02]  /*0aa0*/  LOP3.LUT R8, R17, R9, R8, 0x96, !PT ;  /* 0x0000000911087212 */ /* 0x000fe400078e9608 */
[----:B------:R-:W-:Y:S02]  /*0ab0*/  LOP3.LUT R21, R22, R21, R7, 0xe8, !PT ;  /* 0x0000001516157212 */ /* 0x000fe400078ee807 */
[----:B------:R-:W-:Y:S02]  /*0ac0*/  LOP3.LUT R2, R14, R24, R23, 0xb8, !PT ;  /* 0x000000180e027212 */ /* 0x000fe400078eb817 */
[----:B------:R-:W-:Y:S02]  /*0ad0*/  IADD3 R4, PT, PT, R4, R16, R21 ;  /* 0x0000001004047210 */ /* 0x000fe40007ffe015 */
[----:B------:R-:W-:-:S02]  /*0ae0*/  IADD3 R2, PT, PT, R8, R2, R15 ;  /* 0x0000000208027210 */ /* 0x000fc40007ffe00f */
[----:B------:R-:W0:Y:S01]  /*0af0*/  LDC.64 R8, c[0x3][0x20] ;  /* 0x00c00800ff087b82 */ /* 0x000e220000000a00 */
[----:B------:R-:W-:Y:S01]  /*0b00*/  VIADD R4, R4, 0x510e527f ;  /* 0x510e527f04047836 */ /* 0x000fe20000000000 */
[----:B------:R-:W-:-:S04]  /*0b10*/  IADD3 R17, PT, PT, R26, R53, R2 ;  /* 0x000000351a117210 */ /* 0x000fc80007ffe002 */
        /* <DEDUP_REMOVED lines=12> */
[----:B------:R-:W-:-:S03]  /*0be0*/  IADD3 R5, PT, PT, R5, R10, R22 ;  /* 0x0000000a05057210 */ /* 0x000fc60007ffe016 */
[----:B0-----:R-:W-:Y:S01]  /*0bf0*/  IMAD.IADD R14, R15, 0x1, R8 ;  /* 0x000000010f0e7824 */ /* 0x001fe200078e0208 */
[C-C-:B------:R-:W-:Y:S02]  /*0c00*/  SHF.R.W.U32 R2, R5.reuse, 0x2, R5.reuse ;  /* 0x0000000205027819 */ /* 0x140fe40000001e05 */
[C-C-:B------:R-:W-:Y:S01]  /*0c10*/  SHF.R.W.U32 R15, R5.reuse, 0xd, R5.reuse ;  /* 0x0000000d050f7819 */ /* 0x140fe20000001e05 */
[C---:B------:R-:W-:Y:S01]  /*0c20*/  IMAD.IADD R16, R5.reuse, 0x1, R14 ;  /* 0x0000000105107824 */ /* 0x040fe200078e020e */
[--C-:B------:R-:W-:Y:S02]  /*0c30*/  SHF.R.W.U32 R6, R5, 0x16, R5.reuse ;  /* 0x0000001605067819 */ /* 0x100fe40000001e05 */
[----:B------:R-:W-:Y:S02]  /*0c40*/  LOP3.LUT R7, R4, R7, R5, 0xe8, !PT ;  /* 0x0000000704077212 */ /* 0x000fe400078ee805 */
[C-C-:B------:R-:W-:Y:S02]  /*0c50*/  SHF.R.W.U32 R10, R16.reuse, 0x6, R16.reuse ;  /* 0x00000006100a7819 */ /* 0x140fe40000001e10 */
[----:B------:R-:W-:-:S02]  /*0c60*/  SHF.R.W.U32 R25, R16, 0xb, R16 ;  /* 0x0000000b10197819 */ /* 0x000fc40000001e10 */
[----:B------:R-:W-:Y:S02]  /*0c70*/  SHF.R.W.U32 R22, R16, 0x19, R16 ;  /* 0x0000001910167819 */ /* 0x000fe40000001e10 */
[----:B------:R-:W-:Y:S02]  /*0c80*/  LOP3.LUT R2, R6, R15, R2, 0x96, !PT ;  /* 0x0000000f06027212 */ /* 0x000fe400078e9602 */
[----:B------:R-:W-:Y:S02]  /*0c90*/  LOP3.LUT R10, R22, R25, R10, 0x96, !PT ;  /* 0x00000019160a7212 */ /* 0x000fe400078e960a */
[----:B------:R-:W-:Y:S02]  /*0ca0*/  LOP3.LUT R22, R24, R16, R21, 0xb8, !PT ;  /* 0x0000001018167212 */ /* 0x000fe400078eb815 */
[----:B------:R-:W-:Y:S02]  /*0cb0*/  IADD3 R2, PT, PT, R2, R11, R7 ;  /* 0x0000000b02027210 */ /* 0x000fe40007ffe007 */
[----:B------:R-:W-:-:S02]  /*0cc0*/  IADD3 R10, PT, PT, R10, R22, R23 ;  /* 0x000000160a0a7210 */ /* 0x000fc40007ffe017 */
[C-C-:B------:R-:W-:Y:S02]  /*0cd0*/  SHF.R.W.U32 R6, R2.reuse, 0x2, R2.reuse ;  /* 0x0000000202067819 */ /* 0x140fe40000001e02 */
[--C-:B------:R-:W-:Y:S01]  /*0ce0*/  SHF.R.W.U32 R7, R2, 0xd, R2.reuse ;  /* 0x0000000d02077819 */ /* 0x100fe20000001e02 */
[----:B------:R-:W-:Y:S01]  /*0cf0*/  IMAD.IADD R23, R10, 0x1, R9 ;  /* 0x000000010a177824 */ /* 0x000fe200078e0209 */
[C-C-:B------:R-:W-:Y:S02]  /*0d00*/  SHF.R.W.U32 R10, R2.reuse, 0x16, R2.reuse ;  /* 0x00000016020a7819 */ /* 0x140fe40000001e02 */
[----:B------:R-:W-:Y:S01]  /*0d10*/  LOP3.LUT R4, R5, R4, R2, 0xe8, !PT ;  /* 0x0000000405047212 */ /* 0x000fe200078ee802 */
[----:B------:R-:W-:Y:S01]  /*0d20*/  IMAD.IADD R25, R2, 0x1, R23 ;  /* 0x0000000102197824 */ /* 0x000fe200078e0217 */
[----:B------:R-:W-:-:S04]  /*0d30*/  LOP3.LUT R7, R10, R7, R6, 0x96, !PT ;  /* 0x000000070a077212 */ /* 0x000fc800078e9606 */
[C-C-:B------:R-:W-:Y:S02]  /*0d40*/  SHF.R.W.U32 R11, R25.reuse, 0x6, R25.reuse ;  /* 0x00000006190b7819 */ /* 0x140fe40000001e19 */
[C-C-:B------:R-:W-:Y:S02]  /*0d50*/  SHF.R.W.U32 R22, R25.reuse, 0xb, R25.reuse ;  /* 0x0000000b19167819 */ /* 0x140fe40000001e19 */
[----:B------:R-:W-:-:S04]  /*0d60*/  SHF.R.W.U32 R15, R25, 0x19, R25 ;  /* 0x00000019190f7819 */ /* 0x000fc80000001e19 */
[----:B------:R-:W-:Y:S02]  /*0d70*/  LOP3.LUT R11, R15, R22, R11, 0x96, !PT ;  /* 0x000000160f0b7212 */ /* 0x000fe400078e960b */
[----:B------:R-:W-:-:S04]  /*0d80*/  LOP3.LUT R15, R21, R25, R16, 0xb8, !PT ;  /* 0x00000019150f7212 */ /* 0x000fc800078eb810 */
[----:B------:R-:W-:Y:S02]  /*0d90*/  IADD3 R15, PT, PT, R11, R15, R24 ;  /* 0x0000000f0b0f7210 */ /* 0x000fe40007ffe018 */
[----:B------:R-:W-:-:S03]  /*0da0*/  IADD3 R11, PT, PT, R7, R20, R4 ;  /* 0x00000014070b7210 */ /* 0x000fc60007ffe004 */
[----:B--2---:R-:W-:Y:S01]  /*0db0*/  IMAD.IADD R20, R15, 0x1, R40 ;  /* 0x000000010f147824 */ /* 0x004fe200078e0228 */
        /* <DEDUP_REMOVED lines=27> */
[----:B-1----:R-:W-:Y:S01]  /*0f70*/  IMAD.IADD R2, R7, 0x1, R42 ;  /* 0x0000000107027824 */ /* 0x002fe200078e022a */
        /* <DEDUP_REMOVED lines=27> */
[----:B------:R-:W-:Y:S01]  /*1130*/  IMAD.IADD R4, R21, 0x1, R46 ;  /* 0x0000000115047824 */ /* 0x000fe200078e022e */
[C-C-:B------:R-:W-:Y:S02]  /*1140*/  SHF.R.W.U32 R6, R24.reuse, 0x2, R24.reuse ;  /* 0x0000000218067819 */ /* 0x140fe40000001e18 */
[C---:B------:R-:W-:Y:S01]  /*1150*/  SHF.R.W.U32 R21, R24.reuse, 0xd, R24 ;  /* 0x0000000d18157819 */ /* 0x040fe20000001e18 */
        /* <DEDUP_REMOVED lines=14> */
[----:B------:R-:W-:Y:S02]  /*1240*/  SHF.R.U32.HI R20, RZ, 0x3, R18 ;  /* 0x00000003ff147819 */ /* 0x000fe40000011612 */
[C-C-:B------:R-:W-:Y:S01]  /*1250*/  SHF.R.W.U32 R21, R15.reuse, 0x16, R15.reuse ;  /* 0x000000160f157819 */ /* 0x140fe20000001e0f */
[----:B------:R-:W-:Y:S01]  /*1260*/  IMAD.IADD R6, R15, 0x1, R14 ;  /* 0x000000010f067824 */ /* 0x000fe200078e020e */
[----:B------:R-:W-:Y:S02]  /*1270*/  LOP3.LUT R10, R17, R20, R10, 0x96, !PT ;  /* 0x00000014110a7212 */ /* 0x000fe400078e960a */
[----:B------:R-:W-:-:S02]  /*1280*/  SHF.R.W.U32 R17, R15, 0x2, R15 ;  /* 0x000000020f117819 */ /* 0x000fc40000001e0f */
[C---:B------:R-:W-:Y:S01]  /*1290*/  SHF.R.W.U32 R23, R6.reuse, 0x6, R6 ;  /* 0x0000000606177819 */ /* 0x040fe20000001e06 */
[----:B------:R-:W-:Y:S01]  /*12a0*/  IMAD.IADD R19, R19, 0x1, R10 ;  /* 0x0000000113137824 */ /* 0x000fe200078e020a */
[C-C-:B------:R-:W-:Y:S02]  /*12b0*/  SHF.R.W.U32 R32, R6.reuse, 0xb, R6.reuse ;  /* 0x0000000b06207819 */ /* 0x140fe40000001e06 */
[----:B------:R-:W-:Y:S02]  /*12c0*/  SHF.R.W.U32 R25, R6, 0x19, R6 ;  /* 0x0000001906197819 */ /* 0x000fe40000001e06 */
[----:B------:R-:W-:Y:S02]  /*12d0*/  SHF.R.W.U32 R20, R15, 0xd, R15 ;  /* 0x0000000d0f147819 */ /* 0x000fe40000001e0f */
[----:B------:R-:W-:Y:S02]  /*12e0*/  LOP3.LUT R32, R25, R32, R23, 0x96, !PT ;  /* 0x0000002019207212 */ /* 0x000fe400078e9617 */
[----:B------:R-:W-:-:S02]  /*12f0*/  LOP3.LUT R23, R16, R6, R5, 0xb8, !PT ;  /* 0x0000000610177212 */ /* 0x000fc400078eb805 */
[----:B------:R-:W-:Y:S02]  /*1300*/  LOP3.LUT R17, R21, R20, R17, 0x96, !PT ;  /* 0x0000001415117212 */ /* 0x000fe400078e9611 */
[----:B------:R-:W-:Y:S02]  /*1310*/  LOP3.LUT R22, R24, R22, R15, 0xe8, !PT ;  /* 0x0000001618167212 */ /* 0x000fe400078ee80f */
[----:B------:R-:W-:Y:S02]  /*1320*/  IADD3 R10, PT, PT, R32, R23, R7 ;  /* 0x00000017200a7210 */ /* 0x000fe40007ffe007 */
[----:B------:R-:W-:Y:S02]  /*1330*/  IADD3 R17, PT, PT, R17, R2, R22 ;  /* 0x0000000211117210 */ /* 0x000fe40007ffe016 */
[----:B------:R-:W-:Y:S02]  /*1340*/  IADD3 R10, PT, PT, R19, R48, R10 ;  /* 0x00000030130a7210 */ /* 0x000fe40007ffe00a */
[----:B------:R-:W-:-:S02]  /*1350*/  SHF.R.W.U32 R7, R33, 0x7, R33 ;  /* 0x0000000721077819 */ /* 0x000fc40000001e21 */
[--C-:B------:R-:W-:Y:S01]  /*1360*/  SHF.R.W.U32 R20, R33, 0x12, R33.reuse ;  /* 0x0000001221147819 */ /* 0x100fe20000001e21 */
[C---:B------:R-:W-:Y:S01]  /*1370*/  IMAD.IADD R2, R17.reuse, 0x1, R10 ;  /* 0x0000000111027824 */ /* 0x040fe200078e020a */
[----:B------:R-:W-:Y:S02]  /*1380*/  SHF.R.U32.HI R21, RZ, 0x3, R33 ;  /* 0x00000003ff157819 */ /* 0x000fe40000011621 */
[C-C-:B------:R-:W-:Y:S02]  /*1390*/  SHF.R.W.U32 R22, R17.reuse, 0x2, R17.reuse ;  /* 0x0000000211167819 */ /* 0x140fe40000001e11 */
[C-C-:B------:R-:W-:Y:S02]  /*13a0*/  SHF.R.W.U32 R23, R17.reuse, 0xd, R17.reuse ;  /* 0x0000000d11177819 */ /* 0x140fe40000001e11 */
[----:B------:R-:W-:Y:S02]  /*13b0*/  SHF.R.W.U32 R25, R17, 0x16, R17 ;  /* 0x0000001611197819 */ /* 0x000fe40000001e11 */
[----:B------:R-:W-:-:S02]  /*13c0*/  SHF.R.W.U32 R27, R2, 0x6, R2 ;  /* 0x00000006021b7819 */ /* 0x000fc40000001e02 */
[C-C-:B------:R-:W-:Y:S02]  /*13d0*/  SHF.R.W.U32 R32, R2.reuse, 0xb, R2.reuse ;  /* 0x0000000b02207819 */ /* 0x140fe40000001e02 */
[----:B------:R-:W-:Y:S02]  /*13e0*/  SHF.R.W.U32 R34, R2, 0x19, R2 ;  /* 0x0000001902227819 */ /* 0x000fe40000001e02 */
[----:B------:R-:W-:Y:S02]  /*13f0*/  LOP3.LUT R7, R20, R21, R7, 0x96, !PT ;  /* 0x0000001514077212 */ /* 0x000fe400078e9607 */
[----:B------:R-:W-:Y:S02]  /*1400*/  LOP3.LUT R20, R25, R23, R22, 0x96, !PT ;  /* 0x0000001719147212 */ /* 0x000fe400078e9616 */
[----:B------:R-:W-:Y:S01]  /*1410*/  LOP3.LUT R24, R15, R24, R17, 0xe8, !PT ;  /* 0x000000180f187212 */ /* 0x000fe200078ee811 */
[----:B------:R-:W-:Y:S01]  /*1420*/  IMAD.IADD R18, R18, 0x1, R7 ;  /* 0x0000000112127824 */ /* 0x000fe200078e0207 */
[----:B------:R-:W-:-:S02]  /*1430*/  LOP3.LUT R27, R34, R32, R27, 0x96, !PT ;  /* 0x00000020221b7212 */ /* 0x000fc400078e961b */
[----:B------:R-:W-:Y:S02]  /*1440*/  LOP3.LUT R21, R5, R2, R6, 0xb8, !PT ;  /* 0x0000000205157212 */ /* 0x000fe400078eb806 */
[----:B------:R-:W-:Y:S02]  /*1450*/  IADD3 R20, PT, PT, R20, R11, R24 ;  /* 0x0000000b14147210 */ /* 0x000fe40007ffe018 */
[----:B------:R-:W-:Y:S02]  /*1460*/  IADD3 R11, PT, PT, R27, R21, R16 ;  /* 0x000000151b0b7210 */ /* 0x000fe40007ffe010 */
[--C-:B------:R-:W-:Y:S02]  /*1470*/  SHF.R.W.U32 R16, R30, 0x7, R30.reuse ;  /* 0x000000071e107819 */ /* 0x100fe40000001e1e */
[----:B------:R-:W-:Y:S02]  /*1480*/  IADD3 R11, PT, PT, R18, R49, R11 ;  /* 0x00000031120b7210 */ /* 0x000fe40007ffe00b */
[----:B------:R-:W-:-:S02]  /*1490*/  SHF.R.W.U32 R21, R30, 0x12, R30 ;  /* 0x000000121e157819 */ /* 0x000fc40000001e1e */
[----:B------:R-:W-:Y:S01]  /*14a0*/  SHF.R.U32.HI R22, RZ, 0x3, R30 ;  /* 0x00000003ff167819 */ /* 0x000fe2000001161e */
[C---:B------:R-:W-:Y:S01]  /*14b0*/  IMAD.IADD R7, R20.reuse, 0x1, R11 ;  /* 0x0000000114077824 */ /* 0x040fe200078e020b */
[C-C-:B------:R-:W-:Y:S02]  /*14c0*/  SHF.R.W.U32 R27, R20.reuse, 0x2, R20.reuse ;  /* 0x00000002141b7819 */ /* 0x140fe40000001e14 */
[C-C-:B------:R-:W-:Y:S02]  /*14d0*/  SHF.R.W.U32 R32, R20.reuse, 0xd, R20.reuse ;  /* 0x0000000d14207819 */ /* 0x140fe40000001e14 */
[----:B------:R-:W-:Y:S02]  /*14e0*/  SHF.R.W.U32 R34, R20, 0x16, R20 ;  /* 0x0000001614227819 */ /* 0x000fe40000001e14 */
[C-C-:B------:R-:W-:Y:S02]  /*14f0*/  SHF.R.W.U32 R23, R19.reuse, 0x11, R19.reuse ;  /* 0x0000001113177819 */ /* 0x140fe40000001e13 */
[----:B------:R-:W-:-:S02]  /*1500*/  SHF.R.W.U32 R24, R19, 0x13, R19 ;  /* 0x0000001313187819 */ /* 0x000fc40000001e13 */
[----:B------:R-:W-:Y:S02]  /*1510*/  SHF.R.U32.HI R25, RZ, 0xa, R19 ;  /* 0x0000000aff197819 */ /* 0x000fe40000011613 */
[C-C-:B------:R-:W-:Y:S02]  /*1520*/  SHF.R.W.U32 R35, R7.reuse, 0x6, R7.reuse ;  /* 0x0000000607237819 */ /* 0x140fe40000001e07 */
[C-C-:B------:R-:W-:Y:S02]  /*1530*/  SHF.R.W.U32 R36, R7.reuse, 0xb, R7.reuse ;  /* 0x0000000b07247819 */ /* 0x140fe40000001e07 */
[----:B------:R-:W-:Y:S02]  /*1540*/  SHF.R.W.U32 R37, R7, 0x19, R7 ;  /* 0x0000001907257819 */ /* 0x000fe40000001e07 */
[----:B------:R-:W-:Y:S02]  /*1550*/  LOP3.LUT R16, R21, R22, R16, 0x96, !PT ;  /* 0x0000001615107212 */ /* 0x000fe400078e9610 */
[----:B------:R-:W-:-:S02]  /*1560*/  LOP3.LUT R21, R34, R32, R27, 0x96, !PT ;  /* 0x0000002022157212 */ /* 0x000fc400078e961b */
[----:B------:R-:W-:Y:S02]  /*1570*/  LOP3.LUT R15, R17, R15, R20, 0xe8, !PT ;  /* 0x0000000f110f7212 */ /* 0x000fe400078ee814 */
[----:B------:R-:W-:Y:S02]  /*1580*/  LOP3.LUT R23, R24, R25, R23, 0x96, !PT ;  /* 0x0000001918177212 */ /* 0x000fe400078e9617 */
[----:B------:R-:W-:Y:S02]  /*1590*/  LOP3.LUT R36, R37, R36, R35, 0x96, !PT ;  /* 0x0000002425247212 */ /* 0x000fe400078e9623 */
[----:B------:R-:W-:Y:S02]  /*15a0*/  LOP3.LUT R22, R6, R7, R2, 0xb8, !PT ;  /* 0x0000000706167212 */ /* 0x000fe400078eb802 */
[----:B------:R-:W-:Y:S02]  /*15b0*/  IADD3 R21, PT, PT, R21, R4, R15 ;  /* 0x0000000415157210 */ /* 0x000fe40007ffe00f */
[----:B------:R-:W-:-:S02]  /*15c0*/  IADD3 R33, PT, PT, R23, R33, R16 ;  /* 0x0000002117217210 */ /* 0x000fc40007ffe010 */
[----:B------:R-:W-:Y:S02]  /*15d0*/  IADD3 R15, PT, PT, R36, R22, R5 ;  /* 0x00000016240f7210 */ /* 0x000fe40007ffe005 */
[----:B------:R-:W-:Y:S02]  /*15e0*/  SHF.R.W.U32 R4, R31, 0x7, R31 ;  /* 0x000000071f047819 */ /* 0x000fe40000001e1f */
[----:B------:R-:W-:Y:S02]  /*15f0*/  IADD3 R15, PT, PT, R33, R44, R15 ;  /* 0x0000002c210f7210 */ /* 0x000fe40007ffe00f */
[--C-:B------:R-:W-:Y:S02]  /*1600*/  SHF.R.W.U32 R5, R31, 0x12, R31.reuse ;  /* 0x000000121f057819 */ /* 0x100fe40000001e1f */
[----:B------:R-:W-:Y:S01]  /*1610*/  SHF.R.U32.HI R22, RZ, 0x3, R31 ;  /* 0x00000003ff167819 */ /* 0x000fe2000001161f */
[----:B------:R-:W-:Y:S01]  /*1620*/  IMAD.IADD R16, R21, 0x1, R15 ;  /* 0x0000000115107824 */ /* 0x000fe200078e020f */
[----:B------:R-:W-:-:S02]  /*1630*/  SHF.R.W.U32 R23, R18, 0x11, R18 ;  /* 0x0000001112177819 */ /* 0x000fc40000001e12 */
[--C-:B------:R-:W-:Y:S02]  /*1640*/  SHF.R.W.U32 R24, R18, 0x13, R18.reuse ;  /* 0x0000001312187819 */ /* 0x100fe40000001e12 */
[----:B------:R-:W-:Y:S02]  /*1650*/  SHF.R.U32.HI R25, RZ, 0xa, R18 ;  /* 0x0000000aff197819 */ /* 0x000fe40000011612 */
[C-C-:B------:R-:W-:Y:S02]  /*1660*/  SHF.R.W.U32 R35, R16.reuse, 0x6, R16.reuse ;  /* 0x0000000610237819 */ /* 0x140fe40000001e10 */
[C-C-:B------:R-:W-:Y:S02]  /*1670*/  SHF.R.W.U32 R36, R16.reuse, 0xb, R16.reuse ;  /* 0x0000000b10247819 */ /* 0x140fe40000001e10 */
[----:B------:R-:W-:Y:S02]  /*1680*/  SHF.R.W.U32 R37, R16, 0x19, R16 ;  /* 0x0000001910257819 */ /* 0x000fe40000001e10 */
[----:B------:R-:W-:-:S02]  /*1690*/  LOP3.LUT R5, R5, R22, R4, 0x96, !PT ;  /* 0x0000001605057212 */ /* 0x000fc400078e9604 */
[C-C-:B------:R-:W-:Y:S02]  /*16a0*/  SHF.R.W.U32 R27, R21.reuse, 0x2, R21.reuse ;  /* 0x00000002151b7819 */ /* 0x140fe40000001e15 */
[C-C-:B------:R-:W-:Y:S02]  /*16b0*/  SHF.R.W.U32 R32, R21.reuse, 0xd, R21.reuse ;  /* 0x0000000d15207819 */ /* 0x140fe40000001e15 */
[----:B------:R-:W-:Y:S02]  /*16c0*/  SHF.R.W.U32 R34, R21, 0x16, R21 ;  /* 0x0000001615227819 */ /* 0x000fe40000001e15 */
[----:B------:R-:W-:Y:S02]  /*16d0*/  LOP3.LUT R23, R24, R25, R23, 0x96, !PT ;  /* 0x0000001918177212 */ /* 0x000fe400078e9617 */
[----:B------:R-:W-:Y:S02]  /*16e0*/  LOP3.LUT R35, R37, R36, R35, 0x96, !PT ;  /* 0x0000002425237212 */ /* 0x000fe400078e9623 */
[----:B------:R-:W-:-:S02]  /*16f0*/  LOP3.LUT R4, R2, R16, R7, 0xb8, !PT ;  /* 0x0000001002047212 */ /* 0x000fc400078eb807 */
[----:B------:R-:W-:Y:S02]  /*1700*/  LOP3.LUT R27, R34, R32, R27, 0x96, !PT ;  /* 0x00000020221b7212 */ /* 0x000fe400078e961b */
[----:B------:R-:W-:Y:S02]  /*1710*/  LOP3.LUT R17, R20, R17, R21, 0xe8, !PT ;  /* 0x0000001114117212 */ /* 0x000fe400078ee815 */
[----:B------:R-:W-:Y:S02]  /*1720*/  IADD3 R30, PT, PT, R23, R30, R5 ;  /* 0x0000001e171e7210 */ /* 0x000fe40007ffe005 */
[----:B------:R-:W-:Y:S02]  /*1730*/  IADD3 R6, PT, PT, R35, R4, R6 ;  /* 0x0000000423067210 */ /* 0x000fe40007ffe006 */
[----:B------:R-:W0:Y:S01]  /*1740*/  LDC.64 R4, c[0x3][0x50] ;  /* 0x00c01400ff047b82 */ /* 0x000e220000000a00 */
[----:B------:R-:W-:Y:S02]  /*1750*/  IADD3 R14, PT, PT, R27, R14, R17 ;  /* 0x0000000e1b0e7210 */ /* 0x000fe40007ffe011 */
[----:B------:R-:W-:-:S02]  /*1760*/  IADD3 R6, PT, PT, R30, R45, R6 ;  /* 0x0000002d1e067210 */ /* 0x000fc40007ffe006 */
[C-C-:B------:R-:W-:Y:S02]  /*1770*/  SHF.R.W.U32 R22, R28.reuse, 0x7, R28.reuse ;  /* 0x000000071c167819 */ /* 0x140fe40000001e1c */
[----:B------:R-:W-:Y:S01]  /*1780*/  SHF.R.W.U32 R23, R28, 0x12, R28 ;  /* 0x000000121c177819 */ /* 0x000fe20000001e1c */
[----:B------:R-:W-:Y:S01]  /*1790*/  IMAD.IADD R17, R14, 0x1, R6 ;  /* 0x000000010e117824 */ /* 0x000fe200078e0206 */
[----:B------:R-:W-:Y:S02]  /*17a0*/  SHF.R.U32.HI R24, RZ, 0x3, R28 ;  /* 0x00000003ff187819 */ /* 0x000fe4000001161c */
[C-C-:B------:R-:W-:Y:S02]  /*17b0*/  SHF.R.W.U32 R25, R33.reuse, 0x11, R33.reuse ;  /* 0x0000001121197819 */ /* 0x140fe40000001e21 */
[--C-:B------:R-:W-:Y:S02]  /*17c0*/  SHF.R.W.U32 R32, R33, 0x13, R33.reuse ;  /* 0x0000001321207819 */ /* 0x100fe40000001e21 */
[----:B------:R-:W-:-:S02]  /*17d0*/  SHF.R.U32.HI R27, RZ, 0xa, R33 ;  /* 0x0000000aff1b7819 */ /* 0x000fc40000011621 */
[C-C-:B------:R-:W-:Y:S02]  /*17e0*/  SHF.R.W.U32 R37, R17.reuse, 0x6, R17.reuse ;  /* 0x0000000611257819 */ /* 0x140fe40000001e11 */
[C-C-:B------:R-:W-:Y:S02]  /*17f0*/  SHF.R.W.U32 R38, R17.reuse, 0xb, R17.reuse ;  /* 0x0000000b11267819 */ /* 0x140fe40000001e11 */
[----:B------:R-:W-:Y:S02]  /*1800*/  SHF.R.W.U32 R39, R17, 0x19, R17 ;  /* 0x0000001911277819 */ /* 0x000fe40000001e11 */
[----:B------:R-:W-:Y:S02]  /*1810*/  LOP3.LUT R22, R23, R24, R22, 0x96, !PT ;  /* 0x0000001817167212 */ /* 0x000fe400078e9616 */
[C-C-:B------:R-:W-:Y:S02]  /*1820*/  SHF.R.W.U32 R34, R14.reuse, 0x2, R14.reuse ;  /* 0x000000020e227819 */ /* 0x140fe40000001e0e */
[----:B------:R-:W-:-:S02]  /*1830*/  SHF.R.W.U32 R35, R14, 0xd, R14 ;  /* 0x0000000d0e237819 */ /* 0x000fc40000001e0e */
[----:B------:R-:W-:Y:S02]  /*1840*/  SHF.R.W.U32 R36, R14, 0x16, R14 ;  /* 0x000000160e247819 */ /* 0x000fe40000001e0e */
[----:B------:R-:W-:Y:S02]  /*1850*/  LOP3.LUT R25, R32, R27, R25, 0x96, !PT ;  /* 0x0000001b20197212 */ /* 0x000fe400078e9619 */
[----:B------:R-:W-:Y:S02]  /*1860*/  LOP3.LUT R37, R39, R38, R37, 0x96, !PT ;  /* 0x0000002627257212 */ /* 0x000fe400078e9625 */
[----:B------:R-:W-:Y:S02]  /*1870*/  LOP3.LUT R24, R7, R17, R16, 0xb8, !PT ;  /* 0x0000001107187212 */ /* 0x000fe400078eb810 */
[----:B------:R-:W-:Y:S02]  /*1880*/  LOP3.LUT R23, R36, R35, R34, 0x96, !PT ;  /* 0x0000002324177212 */ /* 0x000fe400078e9622 */
[----:B------:R-:W-:-:S02]  /*1890*/  LOP3.LUT R20, R21, R20, R14, 0xe8, !PT ;  /* 0x0000001415147212 */ /* 0x000fc400078ee80e */
[----:B------:R-:W-:Y:S02]  /*18a0*/  IADD3 R31, PT, PT, R25, R31, R22 ;  /* 0x0000001f191f7210 */ /* 0x000fe40007ffe016 */
[----:B------:R-:W-:Y:S02]  /*18b0*/  IADD3 R2, PT, PT, R37, R24, R2 ;  /* 0x0000001825027210 */ /* 0x000fe40007ffe002 */
[----:B------:R-:W-:Y:S02]  /*18c0*/  IADD3 R23, PT, PT, R23, R10, R20 ;  /* 0x0000000a17177210 */ /* 0x000fe40007ffe014 */
[----:B0-----:R-:W-:Y:S02]  /*18d0*/  IADD3 R2, PT, PT, R31, R4, R2 ;  /* 0x000000041f027210 */ /* 0x001fe40007ffe002 */
[C-C-:B------:R-:W-:Y:S02]  /*18e0*/  SHF.R.W.U32 R20, R29.reuse, 0x7, R29.reuse ;  /* 0x000000071d147819 */ /* 0x140fe40000001e1d */
[--C-:B------:R-:W-:Y:S01]  /*18f0*/  SHF.R.W.U32 R25, R29, 0x12, R29.reuse ;  /* 0x000000121d197819 */ /* 0x100fe20000001e1d */
[----:B------:R-:W-:Y:S01]  /*1900*/  IMAD.IADD R10, R23, 0x1, R2 ;  /* 0x00000001170a7824 */ /* 0x000fe200078e0202 */
[----:B------:R-:W-:-:S02]  /*1910*/  SHF.R.U32.HI R22, RZ, 0x3, R29 ;  /* 0x00000003ff167819 */ /* 0x000fc4000001161d */
[C-C-:B------:R-:W-:Y:S02]  /*1920*/  SHF.R.W.U32 R34, R23.reuse, 0x2, R23.reuse ;  /* 0x0000000217227819 */ /* 0x140fe40000001e17 */
[C-C-:B------:R-:W-:Y:S02]  /*1930*/  SHF.R.W.U32 R35, R23.reuse, 0xd, R23.reuse ;  /* 0x0000000d17237819 */ /* 0x140fe40000001e17 */
[----:B------:R-:W-:Y:S02]  /*1940*/  SHF.R.W.U32 R36, R23, 0x16, R23 ;  /* 0x0000001617247819 */ /* 0x000fe40000001e17 */
[C-C-:B------:R-:W-:Y:S02]  /*1950*/  SHF.R.W.U32 R24, R30.reuse, 0x11, R30.reuse ;  /* 0x000000111e187819 */ /* 0x140fe40000001e1e */
[--C-:B------:R-:W-:Y:S02]  /*1960*/  SHF.R.W.U32 R27, R30, 0x13, R30.reuse ;  /* 0x000000131e1b7819 */ /* 0x100fe40000001e1e */
[----:B------:R-:W-:-:S02]  /*1970*/  SHF.R.U32.HI R32, RZ, 0xa, R30 ;  /* 0x0000000aff207819 */ /* 0x000fc4000001161e */
        /* <DEDUP_REMOVED lines=8> */
[----:B------:R-:W-:Y:S02]  /*1a00*/  LOP3.LUT R22, R16, R10, R17, 0xb8, !PT ;  /* 0x0000000a10167212 */ /* 0x000fe400078eb811 */
[----:B------:R-:W-:Y:S02]  /*1a10*/  IADD3 R20, PT, PT, R20, R11, R21 ;  /* 0x0000000b14147210 */ /* 0x000fe40007ffe015 */
[----:B------:R-:W-:Y:S02]  /*1a20*/  IADD3 R28, PT, PT, R24, R28, R25 ;  /* 0x0000001c181c7210 */ /* 0x000fe40007ffe019 */
[----:B------:R-:W-:-:S02]  /*1a30*/  IADD3 R11, PT, PT, R38, R22, R7 ;  /* 0x00000016260b7210 */ /* 0x000fc40007ffe007 */
[----:B------:R-:W0:Y:S01]  /*1a40*/  LDC.64 R38, c[0x3][0x58] ;  /* 0x00c01600ff267b82 */ /* 0x000e220000000a00 */
[C---:B------:R-:W-:Y:S02]  /*1a50*/  SHF.R.W.U32 R25, R31.reuse, 0x11, R31 ;  /* 0x000000111f197819 */ /* 0x040fe40000001e1f */
[----:B------:R-:W-:Y:S02]  /*1a60*/  IADD3 R11, PT, PT, R28, R5, R11 ;  /* 0x000000051c0b7210 */ /* 0x000fe40007ffe00b */
[--C-:B------:R-:W-:Y:S02]  /*1a70*/  SHF.R.W.U32 R32, R31, 0x13, R31.reuse ;  /* 0x000000131f207819 */ /* 0x100fe40000001e1f */
[----:B------:R-:W-:Y:S01]  /*1a80*/  SHF.R.U32.HI R27, RZ, 0xa, R31 ;  /* 0x0000000aff1b7819 */ /* 0x000fe2000001161f */
[----:B------:R-:W-:Y:S01]  /*1a90*/  IMAD.IADD R7, R20, 0x1, R11 ;  /* 0x0000000114077824 */ /* 0x000fe200078e020b */
[C-C-:B------:R-:W-:Y:S02]  /*1aa0*/  SHF.R.W.U32 R21, R26.reuse, 0x7, R26.reuse ;  /* 0x000000071a157819 */ /* 0x140fe40000001e1a */
[----:B------:R-:W-:-:S02]  /*1ab0*/  SHF.R.W.U32 R22, R26, 0x12, R26 ;  /* 0x000000121a167819 */ /* 0x000fc40000001e1a */
[----:B------:R-:W-:Y:S02]  /*1ac0*/  SHF.R.U32.HI R24, RZ, 0x3, R26 ;  /* 0x00000003ff187819 */ /* 0x000fe4000001161a */
[----:B------:R-:W-:Y:S02]  /*1ad0*/  LOP3.LUT R25, R32, R27, R25, 0x96, !PT ;  /* 0x0000001b20197212 */ /* 0x000fe400078e9619 */
        /* <DEDUP_REMOVED lines=10> */
[----:B------:R-:W-:Y:S02]  /*1b80*/  IADD3 R29, PT, PT, R25, R29, R22 ;  /* 0x0000001d191d7210 */ /* 0x000fe40007ffe016 */
[----:B------:R-:W-:Y:S02]  /*1b90*/  LOP3.LUT R14, R23, R14, R20, 0xe8, !PT ;  /* 0x0000000e170e7212 */ /* 0x000fe400078ee814 */
[----:B------:R-:W-:Y:S02]  /*1ba0*/  IADD3 R21, PT, PT, R35, R32, R16 ;  /* 0x0000002023157210 */ /* 0x000fe40007ffe010 */
[----:B------:R-:W-:Y:S02]  /*1bb0*/  IADD3 R24, PT, PT, R24, R15, R14 ;  /* 0x0000000f18187210 */ /* 0x000fe40007ffe00e */
[----:B0-----:R-:W-:Y:S02]  /*1bc0*/  IADD3 R21, PT, PT, R29, R38, R21 ;  /* 0x000000261d157210 */ /* 0x001fe40007ffe015 */
[----:B------:R-:W-:-:S02]  /*1bd0*/  SHF.R.W.U32 R14, R28, 0x11, R28 ;  /* 0x000000111c0e7819 */ /* 0x000fc40000001e1c */
[--C-:B------:R-:W-:Y:S01]  /*1be0*/  SHF.R.W.U32 R15, R28, 0x13, R28.reuse ;  /* 0x000000131c0f7819 */ /* 0x100fe20000001e1c */
[C---:B------:R-:W-:Y:S01]  /*1bf0*/  IMAD.IADD R16, R24.reuse, 0x1, R21 ;  /* 0x0000000118107824 */ /* 0x040fe200078e0215 */
[----:B------:R-:W-:Y:S02]  /*1c00*/  SHF.R.U32.HI R22, RZ, 0xa, R28 ;  /* 0x0000000aff167819 */ /* 0x000fe4000001161c */
[----:B------:R-:W-:Y:S02]  /*1c10*/  SHF.R.W.U32 R25, R24, 0x16, R24 ;  /* 0x0000001618197819 */ /* 0x000fe40000001e18 */
[C-C-:B------:R-:W-:Y:S02]  /*1c20*/  SHF.R.W.U32 R27, R16.reuse, 0x6, R16.reuse ;  /* 0x00000006101b7819 */ /* 0x140fe40000001e10 */
[C-C-:B------:R-:W-:Y:S02]  /*1c30*/  SHF.R.W.U32 R32, R16.reuse, 0xb, R16.reuse ;  /* 0x0000000b10207819 */ /* 0x140fe40000001e10 */
[----:B------:R-:W-:-:S02]  /*1c40*/  SHF.R.W.U32 R34, R16, 0x19, R16 ;  /* 0x0000001910227819 */ /* 0x000fc40000001e10 */
[----:B------:R-:W-:Y:S02]  /*1c50*/  LOP3.LUT R14, R15, R22, R14, 0x96, !PT ;  /* 0x000000160f0e7212 */ /* 0x000fe400078e960e */
        /* <DEDUP_REMOVED lines=9> */
[----:B------:R-:W-:Y:S01]  /*1cf0*/  IADD3 R22, PT, PT, R26, R39, R22 ;  /* 0x000000271a167210 */ /* 0x000fe20007ffe016 */
[----:B------:R-:W0:Y:S01]  /*1d00*/  LDC.64 R14, c[0x3][0x60] ;  /* 0x00c01800ff0e7b82 */ /* 0x000e220000000a00 */
[----:B------:R-:W-:-:S02]  /*1d10*/  SHF.R.W.U32 R6, R29, 0x11, R29 ;  /* 0x000000111d067819 */ /* 0x000fc40000001e1d */
[C-C-:B------:R-:W-:Y:S01]  /*1d20*/  SHF.R.W.U32 R35, R23.reuse, 0xd, R23.reuse ;  /* 0x0000000d17237819 */ /* 0x140fe20000001e17 */
[C---:B------:R-:W-:Y:S01]  /*1d30*/  IMAD.IADD R17, R23.reuse, 0x1, R22 ;  /* 0x0000000117117824 */ /* 0x040fe200078e0216 */
[--C-:B------:R-:W-:Y:S02]  /*1d40*/  SHF.R.W.U32 R34, R23, 0x16, R23.reuse ;  /* 0x0000001617227819 */ /* 0x100fe40000001e17 */
[----:B------:R-:W-:Y:S02]  /*1d50*/  LOP3.LUT R20, R24, R20, R23, 0xe8, !PT ;  /* 0x0000001418147212 */ /* 0x000fe400078ee817 */
[C-C-:B------:R-:W-:Y:S02]  /*1d60*/  SHF.R.W.U32 R25, R17.reuse, 0x6, R17.reuse ;  /* 0x0000000611197819 */ /* 0x140fe40000001e11 */
[C-C-:B------:R-:W-:Y:S02]  /*1d70*/  SHF.R.W.U32 R32, R17.reuse, 0xb, R17.reuse ;  /* 0x0000000b11207819 */ /* 0x140fe40000001e11 */
[----:B------:R-:W-:-:S02]  /*1d80*/  SHF.R.W.U32 R27, R17, 0x19, R17 ;  /* 0x00000019111b7819 */ /* 0x000fc40000001e11 */
[----:B------:R-:W-:Y:S02]  /*1d90*/  LOP3.LUT R36, R7, R17, R16, 0xb8, !PT ;  /* 0x0000001107247212 */ /* 0x000fe400078eb810 */
[----:B------:R-:W-:Y:S02]  /*1da0*/  LOP3.LUT R37, R27, R32, R25, 0x96, !PT ;  /* 0x000000201b257212 */ /* 0x000fe400078e9619 */
[--C-:B------:R-:W-:Y:S02]  /*1db0*/  SHF.R.W.U32 R25, R29, 0x13, R29.reuse ;  /* 0x000000131d197819 */ /* 0x100fe40000001e1d */
[----:B------:R-:W-:Y:S02]  /*1dc0*/  SHF.R.U32.HI R27, RZ, 0xa, R29 ;  /* 0x0000000aff1b7819 */ /* 0x000fe4000001161d */
[----:B------:R-:W-:Y:S02]  /*1dd0*/  SHF.R.W.U32 R32, R23, 0x2, R23 ;  /* 0x0000000217207819 */ /* 0x000fe40000001e17 */
[----:B------:R-:W-:-:S02]  /*1de0*/  LOP3.LUT R27, R25, R27, R6, 0x96, !PT ;  /* 0x0000001b191b7212 */ /* 0x000fc400078e9606 */
[----:B------:R-:W-:Y:S02]  /*1df0*/  LOP3.LUT R35, R34, R35, R32, 0x96, !PT ;  /* 0x0000002322237212 */ /* 0x000fe400078e9620 */
[----:B------:R-:W-:Y:S01]  /*1e00*/  IADD3 R10, PT, PT, R37, R36, R10 ;  /* 0x00000024250a7210 */ /* 0x000fe20007ffe00a */
[----:B------:R-:W-:Y:S01]  /*1e10*/  IMAD.IADD R27, R18, 0x1, R27 ;  /* 0x00000001121b7824 */ /* 0x000fe200078e021b */
[----:B------:R-:W-:Y:S02]  /*1e20*/  IADD3 R35, PT, PT, R35, R2, R20 ;  /* 0x0000000223237210 */ /* 0x000fe40007ffe014 */
[C---:B------:R-:W-:Y:S02]  /*1e30*/  SHF.R.W.U32 R6, R26.reuse, 0x11, R26 ;  /* 0x000000111a067819 */ /* 0x040fe40000001e1a */
[----:B0-----:R-:W-:Y:S02]  /*1e40*/  IADD3 R10, PT, PT, R27, R14, R10 ;  /* 0x0000000e1b0a7210 */ /* 0x001fe40007ffe00a */
        /* <DEDUP_REMOVED lines=14> */
[----:B------:R-:W-:Y:S01]  /*1f30*/  IADD3 R34, PT, PT, R34, R11, R24 ;  /* 0x0000000b22227210 */ /* 0x000fe20007ffe018 */
[----:B------:R-:W-:Y:S01]  /*1f40*/  IMAD.IADD R24, R33, 0x1, R6 ;  /* 0x0000000121187824 */ /* 0x000fe200078e0206 */
[----:B------:R-:W-:Y:S02]  /*1f50*/  IADD3 R20, PT, PT, R36, R20, R7 ;  /* 0x0000001424147210 */ /* 0x000fe40007ffe007 */
[----:B------:R-:W0:Y:S01]  /*1f60*/  LDC.64 R6, c[0x3][0x68] ;  /* 0x00c01a00ff067b82 */ /* 0x000e220000000a00 */
[----:B------:R-:W-:Y:S02]  /*1f70*/  SHF.R.W.U32 R25, R34, 0x2, R34 ;  /* 0x0000000222197819 */ /* 0x000fe40000001e22 */
[----:B------:R-:W-:Y:S02]  /*1f80*/  IADD3 R20, PT, PT, R24, R15, R20 ;  /* 0x0000000f18147210 */ /* 0x000fe40007ffe014 */
[C-C-:B------:R-:W-:Y:S02]  /*1f90*/  SHF.R.W.U32 R32, R34.reuse, 0xd, R34.reuse ;  /* 0x0000000d22207819 */ /* 0x140fe40000001e22 */
[C---:B------:R-:W-:Y:S01]  /*1fa0*/  SHF.R.W.U32 R36, R34.reuse, 0x16, R34 ;  /* 0x0000001622247819 */ /* 0x040fe20000001e22 */
[----:B------:R-:W-:Y:S01]  /*1fb0*/  IMAD.IADD R11, R34, 0x1, R20 ;  /* 0x00000001220b7824 */ /* 0x000fe200078e0214 */
[----:B------:R-:W-:-:S02]  /*1fc0*/  LOP3.LUT R37, R35, R23, R34, 0xe8, !PT ;  /* 0x0000001723257212 */ /* 0x000fc400078ee822 */
[----:B------:R-:W-:Y:S02]  /*1fd0*/  LOP3.LUT R54, R36, R32, R25, 0x96, !PT ;  /* 0x0000002024367212 */ /* 0x000fe400078e9619 */
[C-C-:B------:R-:W-:Y:S02]  /*1fe0*/  SHF.R.W.U32 R25, R27.reuse, 0x11, R27.reuse ;  /* 0x000000111b197819 */ /* 0x140fe40000001e1b */
[--C-:B------:R-:W-:Y:S02]  /*1ff0*/  SHF.R.W.U32 R32, R27, 0x13, R27.reuse ;  /* 0x000000131b207819 */ /* 0x100fe40000001e1b */
[----:B------:R-:W-:Y:S02]  /*2000*/  SHF.R.U32.HI R36, RZ, 0xa, R27 ;  /* 0x0000000aff247819 */ /* 0x000fe4000001161b */
[C-C-:B------:R-:W-:Y:S02]  /*2010*/  SHF.R.W.U32 R55, R11.reuse, 0x6, R11.reuse ;  /* 0x000000060b377819 */ /* 0x140fe40000001e0b */
[----:B------:R-:W-:-:S02]  /*2020*/  SHF.R.W.U32 R56, R11, 0xb, R11 ;  /* 0x0000000b0b387819 */ /* 0x000fc40000001e0b */
[----:B------:R-:W-:Y:S02]  /*2030*/  SHF.R.W.U32 R57, R11, 0x19, R11 ;  /* 0x000000190b397819 */ /* 0x000fe40000001e0b */
[----:B------:R-:W-:Y:S02]  /*2040*/  LOP3.LUT R25, R32, R36, R25, 0x96, !PT ;  /* 0x0000002420197212 */ /* 0x000fe400078e9619 */
[----:B------:R-:W-:Y:S02]  /*2050*/  LOP3.LUT R55, R57, R56, R55, 0x96, !PT ;  /* 0x0000003839377212 */ /* 0x000fe400078e9637 */
[----:B------:R-:W-:Y:S01]  /*2060*/  LOP3.LUT R23, R17, R11, R2, 0xb8, !PT ;  /* 0x0000000b11177212 */ /* 0x000fe200078eb802 */
[----:B------:R-:W-:Y:S01]  /*2070*/  IMAD.IADD R25, R30, 0x1, R25 ;  /* 0x000000011e197824 */ /* 0x000fe200078e0219 */
[----:B------:R-:W-:Y:S02]  /*2080*/  IADD3 R37, PT, PT, R54, R21, R37 ;  /* 0x0000001536257210 */ /* 0x000fe40007ffe025 */
[----:B------:R-:W-:-:S02]  /*2090*/  IADD3 R36, PT, PT, R55, R23, R16 ;  /* 0x0000001737247210 */ /* 0x000fc40007ffe010 */
[C-C-:B------:R-:W-:Y:S02]  /*20a0*/  SHF.R.W.U32 R21, R37.reuse, 0x2, R37.reuse ;  /* 0x0000000225157819 */ /* 0x140fe40000001e25 */
[C-C-:B------:R-:W-:Y:S02]  /*20b0*/  SHF.R.W.U32 R32, R37.reuse, 0xd, R37.reuse ;  /* 0x0000000d25207819 */ /* 0x140fe40000001e25 */
[----:B------:R-:W-:Y:S02]  /*20c0*/  SHF.R.W.U32 R23, R37, 0x16, R37 ;  /* 0x0000001625177819 */ /* 0x000fe40000001e25 */
[----:B0-----:R-:W-:Y:S02]  /*20d0*/  IADD3 R36, PT, PT, R25, R6, R36 ;  /* 0x0000000619247210 */ /* 0x001fe40007ffe024 */
[----:B------:R-:W-:Y:S02]  /*20e0*/  LOP3.LUT R55, R23, R32, R21, 0x96, !PT ;  /* 0x0000002017377212 */ /* 0x000fe400078e9615 */
[C---:B------:R-:W-:Y:S01]  /*20f0*/  SHF.R.W.U32 R16, R24.reuse, 0x11, R24 ;  /* 0x0000001118107819 */ /* 0x040fe20000001e18 */
[----:B------:R-:W-:Y:S01]  /*2100*/  IMAD.IADD R21, R37, 0x1, R36 ;  /* 0x0000000125157824 */ /* 0x000fe200078e0224 */
[----:B------:R-:W-:-:S02]  /*2110*/  SHF.R.W.U32 R23, R24, 0x13, R24 ;  /* 0x0000001318177819 */ /* 0x000fc40000001e18 */
[----:B------:R-:W-:Y:S02]  /*2120*/  SHF.R.U32.HI R32, RZ, 0xa, R24 ;  /* 0x0000000aff207819 */ /* 0x000fe40000011618 */
[----:B------:R-:W-:Y:S02]  /*2130*/  LOP3.LUT R54, R34, R35, R37, 0xe8, !PT ;  /* 0x0000002322367212 */ /* 0x000fe400078ee825 */
[C-C-:B------:R-:W-:Y:S02]  /*2140*/  SHF.R.W.U32 R35, R21.reuse, 0x6, R21.reuse ;  /* 0x0000000615237819 */ /* 0x140fe40000001e15 */
[C-C-:B------:R-:W-:Y:S02]  /*2150*/  SHF.R.W.U32 R56, R21.reuse, 0xb, R21.reuse ;  /* 0x0000000b15387819 */ /* 0x140fe40000001e15 */
[----:B------:R-:W-:Y:S02]  /*2160*/  SHF.R.W.U32 R57, R21, 0x19, R21 ;  /* 0x0000001915397819 */ /* 0x000fe40000001e15 */
[----:B------:R-:W-:-:S02]  /*2170*/  LOP3.LUT R16, R23, R32, R16, 0x96, !PT ;  /* 0x0000002017107212 */ /* 0x000fc400078e9610 */
[----:B------:R-:W-:Y:S02]  /*2180*/  LOP3.LUT R56, R57, R56, R35, 0x96, !PT ;  /* 0x0000003839387212 */ /* 0x000fe400078e9623 */
[----:B------:R-:W-:Y:S02]  /*2190*/  LOP3.LUT R32, R2, R21, R11, 0xb8, !PT ;  /* 0x0000001502207212 */ /* 0x000fe400078eb80b */
[----:B------:R-:W-:Y:S01]  /*21a0*/  IADD3 R54, PT, PT, R55, R22, R54 ;  /* 0x0000001637367210 */ /* 0x000fe20007ffe036 */
[----:B------:R-:W-:Y:S01]  /*21b0*/  IMAD.IADD R22, R31, 0x1, R16 ;  /* 0x000000011f167824 */ /* 0x000fe200078e0210 */
[----:B------:R-:W-:Y:S02]  /*21c0*/  IADD3 R55, PT, PT, R56, R32, R17 ;  /* 0x0000002038377210 */ /* 0x000fe40007ffe011 */
[----:B------:R-:W0:Y:S01]  /*21d0*/  LDC.64 R16, c[0x3][0x70] ;  /* 0x00c01c00ff107b82 */ /* 0x000e220000000a00 */
[C-C-:B------:R-:W-:Y:S02]  /*21e0*/  SHF.R.W.U32 R23, R54.reuse, 0x2, R54.reuse ;  /* 0x0000000236177819 */ /* 0x140fe40000001e36 */
[----:B------:R-:W-:-:S02]  /*21f0*/  SHF.R.W.U32 R32, R54, 0xd, R54 ;  /* 0x0000000d36207819 */ /* 0x000fc40000001e36 */
[----:B------:R-:W-:Y:S02]  /*2200*/  SHF.R.W.U32 R35, R54, 0x16, R54 ;  /* 0x0000001636237819 */ /* 0x000fe40000001e36 */
[----:B------:R-:W-:Y:S02]  /*2210*/  IADD3 R55, PT, PT, R22, R7, R55 ;  /* 0x0000000716377210 */ /* 0x000fe40007ffe037 */
[----:B------:R-:W-:Y:S02]  /*2220*/  LOP3.LUT R57, R35, R32, R23, 0x96, !PT ;  /* 0x0000002023397212 */ /* 0x000fe400078e9617 */
[C---:B------:R-:W-:Y:S01]  /*2230*/  SHF.R.W.U32 R23, R25.reuse, 0x11, R25 ;  /* 0x0000001119177819 */ /* 0x040fe20000001e19 */
[----:B------:R-:W-:Y:S01]  /*2240*/  IMAD.IADD R32, R54, 0x1, R55 ;  /* 0x0000000136207824 */ /* 0x000fe200078e0237 */
[--C-:B------:R-:W-:Y:S02]  /*2250*/  SHF.R.W.U32 R56, R25, 0x13, R25.reuse ;  /* 0x0000001319387819 */ /* 0x100fe40000001e19 */
[----:B------:R-:W-:-:S02]  /*2260*/  SHF.R.U32.HI R35, RZ, 0xa, R25 ;  /* 0x0000000aff237819 */ /* 0x000fc40000011619 */
[C-C-:B------:R-:W-:Y:S02]  /*2270*/  SHF.R.W.U32 R59, R32.reuse, 0x6, R32.reuse ;  /* 0x00000006203b7819 */ /* 0x140fe40000001e20 */
[C-C-:B------:R-:W-:Y:S02]  /*2280*/  SHF.R.W.U32 R60, R32.reuse, 0xb, R32.reuse ;  /* 0x0000000b203c7819 */ /* 0x140fe40000001e20 */
[----:B------:R-:W-:Y:S02]  /*2290*/  SHF.R.W.U32 R61, R32, 0x19, R32 ;  /* 0x00000019203d7819 */ /* 0x000fe40000001e20 */
[----:B------:R-:W-:Y:S02]  /*22a0*/  LOP3.LUT R23, R56, R35, R23, 0x96, !PT ;  /* 0x0000002338177212 */ /* 0x000fe400078e9617 */
[----:B------:R-:W-:Y:S02]  /*22b0*/  LOP3.LUT R34, R37, R34, R54, 0xe8, !PT ;  /* 0x0000002225227212 */ /* 0x000fe400078ee836 */
[----:B------:R-:W-:Y:S01]  /*22c0*/  LOP3.LUT R59, R61, R60, R59, 0x96, !PT ;  /* 0x0000003c3d3b7212 */ /* 0x000fe200078e963b */
[----:B------:R-:W-:Y:S01]  /*22d0*/  IMAD.IADD R23, R28, 0x1, R23 ;  /* 0x000000011c177824 */ /* 0x000fe200078e0217 */
[----:B------:R-:W-:-:S02]  /*22e0*/  LOP3.LUT R56, R11, R32, R21, 0xb8, !PT ;  /* 0x000000200b387212 */ /* 0x000fc400078eb815 */
[----:B------:R-:W-:Y:S02]  /*22f0*/  IADD3 R57, PT, PT, R57, R10, R34 ;  /* 0x0000000a39397210 */ /* 0x000fe40007ffe022 */
[----:B------:R-:W-:Y:S02]  /*2300*/  IADD3 R56, PT, PT, R59, R56, R2 ;  /* 0x000000383b387210 */ /* 0x000fe40007ffe002 */
[C-C-:B------:R-:W-:Y:S02]  /*2310*/  SHF.R.W.U32 R10, R57.reuse, 0x2, R57.reuse ;  /* 0x00000002390a7819 */ /* 0x140fe40000001e39 */
[C-C-:B------:R-:W-:Y:S02]  /*2320*/  SHF.R.W.U32 R35, R57.reuse, 0xd, R57.reuse ;  /* 0x0000000d39237819 */ /* 0x140fe40000001e39 */
[----:B------:R-:W-:Y:S02]  /*2330*/  SHF.R.W.U32 R34, R57, 0x16, R57 ;  /* 0x0000001639227819 */ /* 0x000fe40000001e39 */
[----:B0-----:R-:W-:-:S02]  /*2340*/  IADD3 R62, PT, PT, R23, R16, R56 ;  /* 0x00000010173e7210 */ /* 0x001fc40007ffe038 */
[----:B------:R-:W-:Y:S02]  /*2350*/  LOP3.LUT R61, R34, R35, R10, 0x96, !PT ;  /* 0x00000023223d7212 */ /* 0x000fe400078e960a */
[C---:B------:R-:W-:Y:S01]  /*2360*/  SHF.R.W.U32 R2, R22.reuse, 0x11, R22 ;  /* 0x0000001116027819 */ /* 0x040fe20000001e16 */
[----:B------:R-:W-:Y:S01]  /*2370*/  IMAD.IADD R35, R57, 0x1, R62 ;  /* 0x0000000139237824 */ /* 0x000fe200078e023e */
[--C-:B------:R-:W-:Y:S02]  /*2380*/  SHF.R.W.U32 R59, R22, 0x13, R22.reuse ;  /* 0x00000013163b7819 */ /* 0x100fe40000001e16 */
[----:B------:R-:W-:Y:S02]  /*2390*/  SHF.R.U32.HI R10, RZ, 0xa, R22 ;  /* 0x0000000aff0a7819 */ /* 0x000fe40000011616 */
[----:B------:R-:W-:Y:S02]  /*23a0*/  LOP3.LUT R37, R54, R37, R57, 0xe8, !PT ;  /* 0x0000002536257212 */ /* 0x000fe400078ee839 */
[----:B------:R-:W-:-:S02]  /*23b0*/  LOP3.LUT R2, R59, R10, R2, 0x96, !PT ;  /* 0x0000000a3b027212 */ /* 0x000fc400078e9602 */
[C-C-:B------:R-:W-:Y:S02]  /*23c0*/  SHF.R.W.U32 R56, R35.reuse, 0x6, R35.reuse ;  /* 0x0000000623387819 */ /* 0x140fe40000001e23 */
[--C-:B------:R-:W-:Y:S01]  /*23d0*/  SHF.R.W.U32 R59, R35, 0xb, R35.reuse ;  /* 0x0000000b233b7819 */ /* 0x100fe20000001e23 */
[----:B------:R-:W-:Y:S01]  /*23e0*/  IMAD.IADD R2, R29, 0x1, R2 ;  /* 0x000000011d027824 */ /* 0x000fe200078e0202 */
[----:B------:R-:W-:Y:S02]  /*23f0*/  SHF.R.W.U32 R60, R35, 0x19, R35 ;  /* 0x00000019233c7819 */ /* 0x000fe40000001e23 */
[----:B------:R-:W-:Y:S02]  /*2400*/  IADD3 R20, PT, PT, R61, R20, R37 ;  /* 0x000000143d147210 */ /* 0x000fe40007ffe025 */
[----:B------:R-:W-:Y:S02]  /*2410*/  LOP3.LUT R56, R60, R59, R56, 0x96, !PT ;  /* 0x0000003b3c387212 */ /* 0x000fe400078e9638 */
[----:B------:R-:W-:-:S02]  /*2420*/  LOP3.LUT R59, R21, R35, R32, 0xb8, !PT ;  /* 0x00000023153b7212 */ /* 0x000fc400078eb820 */
[C-C-:B------:R-:W-:Y:S02]  /*2430*/  SHF.R.W.U32 R10, R20.reuse, 0x2, R20.reuse ;  /* 0x00000002140a7819 */ /* 0x140fe40000001e14 */
[C-C-:B------:R-:W-:Y:S02]  /*2440*/  SHF.R.W.U32 R37, R20.reuse, 0xd, R20.reuse ;  /* 0x0000000d14257819 */ /* 0x140fe40000001e14 */
[----:B------:R-:W-:Y:S02]  /*2450*/  SHF.R.W.U32 R34, R20, 0x16, R20 ;  /* 0x0000001614227819 */ /* 0x000fe40000001e14 */
[----:B------:R-:W-:Y:S02]  /*2460*/  IADD3 R56, PT, PT, R56, R59, R11 ;  /* 0x0000003b38387210 */ /* 0x000fe40007ffe00b */
[----:B------:R-:W-:Y:S02]  /*2470*/  LOP3.LUT R37, R34, R37, R10, 0x96, !PT ;  /* 0x0000002522257212 */ /* 0x000fe400078e960a */
[----:B------:R-:W-:Y:S01]  /*2480*/  LOP3.LUT R59, R57, R54, R20, 0xe8, !PT ;  /* 0x00000036393b7212 */ /* 0x000fe200078ee814 */
[----:B------:R-:W0:Y:S01]  /*2490*/  LDC.64 R10, c[0x3][0x78] ;  /* 0x00c01e00ff0a7b82 */ /* 0x000e220000000a00 */
[----:B------:R-:W-:-:S02]  /*24a0*/  IADD3 R54, PT, PT, R2, R17, R56 ;  /* 0x0000001102367210 */ /* 0x000fc40007ffe038 */
[----:B------:R-:W-:-:S03]  /*24b0*/  IADD3 R59, PT, PT, R37, R36, R59 ;  /* 0x00000024253b7210 */ /* 0x000fc60007ffe03b */
[----:B------:R-:W-:Y:S01]  /*24c0*/  IMAD.IADD R34, R20, 0x1, R54 ;  /* 0x0000000114227824 */ /* 0x000fe200078e0236 */
[C-C-:B------:R-:W-:Y:S02]  /*24d0*/  SHF.R.W.U32 R36, R59.reuse, 0x2, R59.reuse ;  /* 0x000000023b247819 */ /* 0x140fe40000001e3b */
[C-C-:B------:R-:W-:Y:S02]  /*24e0*/  SHF.R.W.U32 R37, R59.reuse, 0xd, R59.reuse ;  /* 0x0000000d3b257819 */ /* 0x140fe40000001e3b */
[----:B------:R-:W-:Y:S02]  /*24f0*/  SHF.R.W.U32 R56, R59, 0x16, R59 ;  /* 0x000000163b387819 */ /* 0x000fe40000001e3b */
[C-C-:B------:R-:W-:Y:S02]  /*2500*/  SHF.R.W.U32 R61, R34.reuse, 0x6, R34.reuse ;  /* 0x00000006223d7819 */ /* 0x140fe40000001e22 */
[C-C-:B------:R-:W-:Y:S02]  /*2510*/  SHF.R.W.U32 R64, R34.reuse, 0xb, R34.reuse ;  /* 0x0000000b22407819 */ /* 0x140fe40000001e22 */
[----:B------:R-:W-:-:S02]  /*2520*/  SHF.R.W.U32 R63, R34, 0x19, R34 ;  /* 0x00000019223f7819 */ /* 0x000fc40000001e22 */
[----:B------:R-:W-:Y:S02]  /*2530*/  LOP3.LUT R60, R56, R37, R36, 0x96, !PT ;  /* 0x00000025383c7212 */ /* 0x000fe400078e9624 */
[C-C-:B------:R-:W-:Y:S02]  /*2540*/  SHF.R.W.U32 R36, R23.reuse, 0x11, R23.reuse ;  /* 0x0000001117247819 */ /* 0x140fe40000001e17 */
[--C-:B------:R-:W-:Y:S02]  /*2550*/  SHF.R.W.U32 R37, R23, 0x13, R23.reuse ;  /* 0x0000001317257819 */ /* 0x100fe40000001e17 */
[----:B------:R-:W-:Y:S02]  /*2560*/  SHF.R.U32.HI R56, RZ, 0xa, R23 ;  /* 0x0000000aff387819 */ /* 0x000fe40000011617 */
[----:B------:R-:W-:Y:S02]  /*2570*/  LOP3.LUT R64, R63, R64, R61, 0x96, !PT ;  /* 0x000000403f407212 */ /* 0x000fe400078e963d */
[----:B------:R-:W-:-:S02]  /*2580*/  LOP3.LUT R61, R32, R34, R35, 0xb8, !PT ;  /* 0x00000022203d7212 */ /* 0x000fc400078eb823 */
[----:B------:R-:W-:Y:S02]  /*2590*/  LOP3.LUT R37, R37, R56, R36, 0x96, !PT ;  /* 0x0000003825257212 */ /* 0x000fe400078e9624 */
[----:B------:R-:W-:Y:S02]  /*25a0*/  IADD3 R56, PT, PT, R64, R61, R21 ;  /* 0x0000003d40387210 */ /* 0x000fe40007ffe015 */
[----:B------:R-:W-:Y:S01]  /*25b0*/  LOP3.LUT R57, R20, R57, R59, 0xe8, !PT ;  /* 0x0000003914397212 */ /* 0x000fe200078ee83b */
[----:B------:R-:W-:Y:S01]  /*25c0*/  IMAD.IADD R21, R26, 0x1, R37 ;  /* 0x000000011a157824 */ /* 0x000fe200078e0225 */
[----:B------:R-:W-:Y:S02]  /*25d0*/  SHF.R.W.U32 R37, R2, 0x11, R2 ;  /* 0x0000001102257819 */ /* 0x000fe40000001e02 */
[----:B------:R-:W-:Y:S02]  /*25e0*/  IADD3 R55, PT, PT, R60, R55, R57 ;  /* 0x000000373c377210 */ /* 0x000fe40007ffe039 */
[----:B0-----:R-:W-:-:S02]  /*25f0*/  IADD3 R56, PT, PT, R21, R10, R56 ;  /* 0x0000000a15387210 */ /* 0x001fc40007ffe038 */
[--C-:B------:R-:W-:Y:S02]  /*2600*/  SHF.R.W.U32 R64, R2, 0x13, R2.reuse ;  /* 0x0000001302407819 */ /* 0x100fe40000001e02 */
[----:B------:R-:W-:Y:S01]  /*2610*/  SHF.R.U32.HI R63, RZ, 0xa, R2 ;  /* 0x0000000aff3f7819 */ /* 0x000fe20000011602 */
[----:B------:R-:W-:Y:S01]  /*2620*/  IMAD.IADD R57, R59, 0x1, R56 ;  /* 0x000000013b397824 */ /* 0x000fe200078e0238 */
[C-C-:B------:R-:W-:Y:S02]  /*2630*/  SHF.R.W.U32 R65, R55.reuse, 0x2, R55.reuse ;  /* 0x0000000237417819 */ /* 0x140fe40000001e37 */
[C-C-:B------:R-:W-:Y:S02]  /*2640*/  SHF.R.W.U32 R66, R55.reuse, 0xd, R55.reuse ;  /* 0x0000000d37427819 */ /* 0x140fe40000001e37 */
[----:B------:R-:W-:Y:S02]  /*2650*/  SHF.R.W.U32 R67, R55, 0x16, R55 ;  /* 0x0000001637437819 */ /* 0x000fe40000001e37 */
[----:B------:R-:W-:-:S02]  /*2660*/  SHF.R.W.U32 R36, R19, 0x7, R19 ;  /* 0x0000000713247819 */ /* 0x000fc40000001e13 */
[--C-:B------:R-:W-:Y:S02]  /*2670*/  SHF.R.W.U32 R61, R19, 0x12, R19.reuse ;  /* 0x00000012133d7819 */ /* 0x100fe40000001e13 */
[----:B------:R-:W-:Y:S02]  /*2680*/  SHF.R.U32.HI R60, RZ, 0x3, R19 ;  /* 0x00000003ff3c7819 */ /* 0x000fe40000011613 */
[----:B------:R-:W-:Y:S02]  /*2690*/  LOP3.LUT R37, R64, R63, R37, 0x96, !PT ;  /* 0x0000003f40257212 */ /* 0x000fe400078e9625 */
[----:B------:R-:W-:Y:S02]  /*26a0*/  LOP3.LUT R65, R67, R66, R65, 0x96, !PT ;  /* 0x0000004243417212 */ /* 0x000fe400078e9641 */
[C-C-:B------:R-:W-:Y:S02]  /*26b0*/  SHF.R.W.U32 R64, R57.reuse, 0x6, R57.reuse ;  /* 0x0000000639407819 */ /* 0x140fe40000001e39 */
[----:B------:R-:W-:-:S02]  /*26c0*/  SHF.R.W.U32 R67, R57, 0xb, R57 ;  /* 0x0000000b39437819 */ /* 0x000fc40000001e39 */
[----:B------:R-:W-:Y:S02]  /*26d0*/  SHF.R.W.U32 R66, R57, 0x19, R57 ;  /* 0x0000001939427819 */ /* 0x000fe40000001e39 */
[----:B------:R-:W-:Y:S02]  /*26e0*/  LOP3.LUT R36, R61, R60, R36, 0x96, !PT ;  /* 0x0000003c3d247212 */ /* 0x000fe400078e9624 */
[C-C-:B------:R-:W-:Y:S02]  /*26f0*/  SHF.R.W.U32 R60, R18.reuse, 0x7, R18.reuse ;  /* 0x00000007123c7819 */ /* 0x140fe40000001e12 */
[--C-:B------:R-:W-:Y:S02]  /*2700*/  SHF.R.W.U32 R61, R18, 0x12, R18.reuse ;  /* 0x00000012123d7819 */ /* 0x100fe40000001e12 */
[----:B------:R-:W-:Y:S02]  /*2710*/  SHF.R.U32.HI R63, RZ, 0x3, R18 ;  /* 0x00000003ff3f7819 */ /* 0x000fe40000011612 */
[----:B------:R-:W-:-:S02]  /*2720*/  LOP3.LUT R67, R66, R67, R64, 0x96, !PT ;  /* 0x0000004342437212 */ /* 0x000fc400078e9640 */
[----:B------:R-:W-:Y:S02]  /*2730*/  LOP3.LUT R66, R35, R57, R34, 0xb8, !PT ;  /* 0x0000003923427212 */ /* 0x000fe400078eb822 */
[----:B------:R-:W-:Y:S02]  /*2740*/  LOP3.LUT R64, R59, R20, R55, 0xe8, !PT ;  /* 0x000000143b407212 */ /* 0x000fe400078ee837 */
[----:B------:R-:W-:Y:S02]  /*2750*/  LOP3.LUT R61, R61, R63, R60, 0x96, !PT ;  /* 0x0000003f3d3d7212 */ /* 0x000fe400078e963c */
[----:B------:R-:W-:Y:S02]  /*2760*/  IADD3 R20, PT, PT, R37, R36, R27 ;  /* 0x0000002425147210 */ /* 0x000fe40007ffe01b */
[----:B------:R-:W-:Y:S01]  /*2770*/  IADD3 R60, PT, PT, R67, R66, R32 ;  /* 0x00000042433c7210 */ /* 0x000fe20007ffe020 */
[----:B------:R-:W0:Y:S01]  /*2780*/  LDC.64 R36, c[0x3][0x80] ;  /* 0x00c02000ff247b82 */ /* 0x000e220000000a00 */
[----:B------:R-:W-:-:S02]  /*2790*/  IADD3 R62, PT, PT, R65, R62, R64 ;  /* 0x0000003e413e7210 */ /* 0x000fc40007ffe040 */
[----:B------:R-:W-:Y:S02]  /*27a0*/  IADD3 R60, PT, PT, R20, R11, R60 ;  /* 0x0000000b143c7210 */ /* 0x000fe40007ffe03c */
[C-C-:B------:R-:W-:Y:S02]  /*27b0*/  SHF.R.W.U32 R63, R21.reuse, 0x11, R21.reuse ;  /* 0x00000011153f7819 */ /* 0x140fe40000001e15 */
[--C-:B------:R-:W-:Y:S01]  /*27c0*/  SHF.R.W.U32 R64, R21, 0x13, R21.reuse ;  /* 0x0000001315407819 */ /* 0x100fe20000001e15 */
[----:B------:R-:W-:Y:S01]  /*27d0*/  IMAD.IADD R32, R55, 0x1, R60 ;  /* 0x0000000137207824 */ /* 0x000fe200078e023c */
[----:B------:R-:W-:Y:S02]  /*27e0*/  SHF.R.U32.HI R65, RZ, 0xa, R21 ;  /* 0x0000000aff417819 */ /* 0x000fe40000011615 */
[C-C-:B------:R-:W-:Y:S02]  /*27f0*/  SHF.R.W.U32 R67, R62.reuse, 0x2, R62.reuse ;  /* 0x000000023e437819 */ /* 0x140fe40000001e3e */
[----:B------:R-:W-:-:S02]  /*2800*/  SHF.R.W.U32 R68, R62, 0xd, R62 ;  /* 0x0000000d3e447819 */ /* 0x000fc40000001e3e */
[----:B------:R-:W-:Y:S02]  /*2810*/  SHF.R.W.U32 R69, R62, 0x16, R62 ;  /* 0x000000163e457819 */ /* 0x000fe40000001e3e */
[----:B------:R-:W-:Y:S02]  /*2820*/  IADD3 R66, PT, PT, R24, R19, R61 ;  /* 0x0000001318427210 */ /* 0x000fe40007ffe03d */
[----:B------:R-:W-:Y:S02]  /*2830*/  LOP3.LUT R19, R64, R65, R63, 0x96, !PT ;  /* 0x0000004140137212 */ /* 0x000fe400078e963f */
[----:B------:R-:W-:Y:S02]  /*2840*/  LOP3.LUT R67, R69, R68, R67, 0x96, !PT ;  /* 0x0000004445437212 */ /* 0x000fe400078e9643 */
[C---:B------:R-:W-:Y:S01]  /*2850*/  SHF.R.W.U32 R65, R32.reuse, 0x6, R32 ;  /* 0x0000000620417819 */ /* 0x040fe20000001e20 */
[----:B------:R-:W-:Y:S01]  /*2860*/  IMAD.IADD R19, R19, 0x1, R66 ;  /* 0x0000000113137824 */ /* 0x000fe200078e0242 */
[----:B------:R-:W-:-:S02]  /*2870*/  SHF.R.W.U32 R68, R32, 0xb, R32 ;  /* 0x0000000b20447819 */ /* 0x000fc40000001e20 */
[----:B------:R-:W-:Y:S02]  /*2880*/  SHF.R.W.U32 R69, R32, 0x19, R32 ;  /* 0x0000001920457819 */ /* 0x000fe40000001e20 */
[C-C-:B------:R-:W-:Y:S02]  /*2890*/  SHF.R.W.U32 R61, R33.reuse, 0x7, R33.reuse ;  /* 0x00000007213d7819 */ /* 0x140fe40000001e21 */
[--C-:B------:R-:W-:Y:S02]  /*28a0*/  SHF.R.W.U32 R64, R33, 0x12, R33.reuse ;  /* 0x0000001221407819 */ /* 0x100fe40000001e21 */
[----:B------:R-:W-:Y:S02]  /*28b0*/  SHF.R.U32.HI R63, RZ, 0x3, R33 ;  /* 0x00000003ff3f7819 */ /* 0x000fe40000011621 */
[----:B------:R-:W-:Y:S02]  /*28c0*/  LOP3.LUT R68, R69, R68, R65, 0x96, !PT ;  /* 0x0000004445447212 */ /* 0x000fe400078e9641 */
[----:B------:R-:W-:-:S02]  /*28d0*/  LOP3.LUT R65, R34, R32, R57, 0xb8, !PT ;  /* 0x0000002022417212 */ /* 0x000fc400078eb839 */
[----:B------:R-:W-:Y:S02]  /*28e0*/  LOP3.LUT R64, R64, R63, R61, 0x96, !PT ;  /* 0x0000003f40407212 */ /* 0x000fe400078e963d */
[----:B------:R-:W-:Y:S02]  /*28f0*/  IADD3 R61, PT, PT, R68, R65, R35 ;  /* 0x00000041443d7210 */ /* 0x000fe40007ffe023 */
[----:B------:R-:W-:Y:S02]  /*2900*/  LOP3.LUT R59, R55, R59, R62, 0xe8, !PT ;  /* 0x0000003b373b7212 */ /* 0x000fe400078ee83e */
[----:B0-----:R-:W-:Y:S02]  /*2910*/  IADD3 R61, PT, PT, R19, R36, R61 ;  /* 0x00000024133d7210 */ /* 0x001fe40007ffe03d */
[----:B------:R-:W-:Y:S02]  /*2920*/  IADD3 R63, PT, PT, R67, R54, R59 ;  /* 0x00000036433f7210 */ /* 0x000fe40007ffe03b */
[--C-:B------:R-:W-:Y:S01]  /*2930*/  SHF.R.W.U32 R35, R20, 0x11, R20.reuse ;  /* 0x0000001114237819 */ /* 0x100fe20000001e14 */
[----:B------:R-:W-:Y:S01]  /*2940*/  IMAD.IADD R59, R62, 0x1, R61 ;  /* 0x000000013e3b7824 */ /* 0x000fe200078e023d */
[----:B------:R-:W-:-:S02]  /*2950*/  SHF.R.W.U32 R54, R20, 0x13, R20 ;  /* 0x0000001314367819 */ /* 0x000fc40000001e14 */
[----:B------:R-:W-:Y:S02]  /*2960*/  SHF.R.U32.HI R65, RZ, 0xa, R20 ;  /* 0x0000000aff417819 */ /* 0x000fe40000011614 */
[C-C-:B------:R-:W-:Y:S02]  /*2970*/  SHF.R.W.U32 R66, R63.reuse, 0x2, R63.reuse ;  /* 0x000000023f427819 */ /* 0x140fe40000001e3f */
[C-C-:B------:R-:W-:Y:S02]  /*2980*/  SHF.R.W.U32 R69, R63.reuse, 0xd, R63.reuse ;  /* 0x0000000d3f457819 */ /* 0x140fe40000001e3f */
[----:B------:R-:W-:Y:S02]  /*2990*/  SHF.R.W.U32 R68, R63, 0x16, R63 ;  /* 0x000000163f447819 */ /* 0x000fe40000001e3f */
[----:B------:R-:W-:Y:S02]  /*29a0*/  IADD3 R67, PT, PT, R25, R18, R64 ;  /* 0x0000001219437210 */ /* 0x000fe40007ffe040 */
[----:B------:R-:W-:-:S02]  /*29b0*/  LOP3.LUT R18, R54, R65, R35, 0x96, !PT ;  /* 0x0000004136127212 */ /* 0x000fc400078e9623 */
[----:B------:R-:W-:Y:S02]  /*29c0*/  LOP3.LUT R69, R68, R69, R66, 0x96, !PT ;  /* 0x0000004544457212 */ /* 0x000fe400078e9642 */
[C---:B------:R-:W-:Y:S01]  /*29d0*/  SHF.R.W.U32 R65, R59.reuse, 0x6, R59 ;  /* 0x000000063b417819 */ /* 0x040fe20000001e3b */
[----:B------:R-:W-:Y:S01]  /*29e0*/  IMAD.IADD R18, R18, 0x1, R67 ;  /* 0x0000000112127824 */ /* 0x000fe200078e0243 */
[C-C-:B------:R-:W-:Y:S02]  /*29f0*/  SHF.R.W.U32 R66, R59.reuse, 0xb, R59.reuse ;  /* 0x0000000b3b427819 */ /* 0x140fe40000001e3b */
[----:B------:R-:W-:Y:S02]  /*2a00*/  SHF.R.W.U32 R68, R59, 0x19, R59 ;  /* 0x000000193b447819 */ /* 0x000fe40000001e3b */
[----:B------:R-:W-:Y:S02]  /*2a10*/  SHF.R.W.U32 R35, R30, 0x7, R30 ;  /* 0x000000071e237819 */ /* 0x000fe40000001e1e */
[----:B------:R-:W-:-:S02]  /*2a20*/  LOP3.LUT R65, R68, R66, R65, 0x96, !PT ;  /* 0x0000004244417212 */ /* 0x000fc400078e9641 */
[----:B------:R-:W-:Y:S02]  /*2a30*/  LOP3.LUT R66, R62, R55, R63, 0xe8, !PT ;  /* 0x000000373e427212 */ /* 0x000fe400078ee83f */
[----:B------:R-:W-:Y:S02]  /*2a40*/  LOP3.LUT R55, R57, R59, R32, 0xb8, !PT ;  /* 0x0000003b39377212 */ /* 0x000fe400078eb820 */
[--C-:B------:R-:W-:Y:S02]  /*2a50*/  SHF.R.W.U32 R54, R30, 0x12, R30.reuse ;  /* 0x000000121e367819 */ /* 0x100fe40000001e1e */
[----:B------:R-:W-:Y:S02]  /*2a60*/  SHF.R.U32.HI R64, RZ, 0x3, R30 ;  /* 0x00000003ff407819 */ /* 0x000fe4000001161e */
[----:B------:R-:W-:Y:S02]  /*2a70*/  IADD3 R66, PT, PT, R69, R56, R66 ;  /* 0x0000003845427210 */ /* 0x000fe40007ffe042 */
[----:B------:R-:W-:-:S02]  /*2a80*/  IADD3 R56, PT, PT, R65, R55, R34 ;  /* 0x0000003741387210 */ /* 0x000fc40007ffe022 */
[----:B------:R-:W-:Y:S02]  /*2a90*/  LOP3.LUT R54, R54, R64, R35, 0x96, !PT ;  /* 0x0000004036367212 */ /* 0x000fe400078e9623 */
[----:B------:R-:W0:Y:S01]  /*2aa0*/  LDC.64 R34, c[0x3][0x88] ;  /* 0x00c02200ff227b82 */ /* 0x000e220000000a00 */
[----:B------:R-:W-:Y:S02]  /*2ab0*/  IADD3 R56, PT, PT, R18, R37, R56 ;  /* 0x0000002512387210 */ /* 0x000fe40007ffe038 */
[C-C-:B------:R-:W-:Y:S02]  /*2ac0*/  SHF.R.W.U32 R67, R66.reuse, 0x2, R66.reuse ;  /* 0x0000000242437819 */ /* 0x140fe40000001e42 */
[C---:B------:R-:W-:Y:S01]  /*2ad0*/  SHF.R.W.U32 R70, R66.reuse, 0xd, R66 ;  /* 0x0000000d42467819 */ /* 0x040fe20000001e42 */
[----:B------:R-:W-:Y:S01]  /*2ae0*/  IMAD.IADD R64, R63, 0x1, R56 ;  /* 0x000000013f407824 */ /* 0x000fe200078e0238 */
[----:B------:R-:W-:Y:S02]  /*2af0*/  SHF.R.W.U32 R69, R66, 0x16, R66 ;  /* 0x0000001642457819 */ /* 0x000fe40000001e42 */
[----:B------:R-:W-:-:S02]  /*2b00*/  SHF.R.W.U32 R55, R19, 0x11, R19 ;  /* 0x0000001113377819 */ /* 0x000fc40000001e13 */
[--C-:B------:R-:W-:Y:S02]  /*2b10*/  SHF.R.W.U32 R68, R19, 0x13, R19.reuse ;  /* 0x0000001313447819 */ /* 0x100fe40000001e13 */
[----:B------:R-:W-:Y:S02]  /*2b20*/  SHF.R.U32.HI R65, RZ, 0xa, R19 ;  /* 0x0000000aff417819 */ /* 0x000fe40000011613 */
[----:B------:R-:W-:Y:S02]  /*2b30*/  LOP3.LUT R67, R69, R70, R67, 0x96, !PT ;  /* 0x0000004645437212 */ /* 0x000fe400078e9643 */
[C-C-:B------:R-:W-:Y:S02]  /*2b40*/  SHF.R.W.U32 R69, R64.reuse, 0x6, R64.reuse ;  /* 0x0000000640457819 */ /* 0x140fe40000001e40 */
[C-C-:B------:R-:W-:Y:S02]  /*2b50*/  SHF.R.W.U32 R70, R64.reuse, 0xb, R64.reuse ;  /* 0x0000000b40467819 */ /* 0x140fe40000001e40 */
[----:B------:R-:W-:-:S02]  /*2b60*/  SHF.R.W.U32 R71, R64, 0x19, R64 ;  /* 0x0000001940477819 */ /* 0x000fc40000001e40 */
[----:B------:R-:W-:Y:S02]  /*2b70*/  IADD3 R54, PT, PT, R22, R33, R54 ;  /* 0x0000002116367210 */ /* 0x000fe40007ffe036 */
[----:B------:R-:W-:Y:S02]  /*2b80*/  LOP3.LUT R55, R68, R65, R55, 0x96, !PT ;  /* 0x0000004144377212 */ /* 0x000fe400078e9637 */
[C-C-:B------:R-:W-:Y:S02]  /*2b90*/  SHF.R.W.U32 R33, R31.reuse, 0x7, R31.reuse ;  /* 0x000000071f217819 */ /* 0x140fe40000001e1f */
[--C-:B------:R-:W-:Y:S01]  /*2ba0*/  SHF.R.W.U32 R68, R31, 0x12, R31.reuse ;  /* 0x000000121f447819 */ /* 0x100fe20000001e1f */
[----:B------:R-:W-:Y:S01]  /*2bb0*/  IMAD.IADD R55, R55, 0x1, R54 ;  /* 0x0000000137377824 */ /* 0x000fe200078e0236 */
[----:B------:R-:W-:Y:S02]  /*2bc0*/  SHF.R.U32.HI R65, RZ, 0x3, R31 ;  /* 0x00000003ff417819 */ /* 0x000fe4000001161f */
[----:B------:R-:W-:-:S02]  /*2bd0*/  LOP3.LUT R70, R71, R70, R69, 0x96, !PT ;  /* 0x0000004647467212 */ /* 0x000fc400078e9645 */
[----:B------:R-:W-:Y:S02]  /*2be0*/  LOP3.LUT R69, R32, R64, R59, 0xb8, !PT ;  /* 0x0000004020457212 */ /* 0x000fe400078eb83b */
[----:B------:R-:W-:Y:S02]  /*2bf0*/  LOP3.LUT R33, R68, R65, R33, 0x96, !PT ;  /* 0x0000004144217212 */ /* 0x000fe400078e9621 */
[----:B------:R-:W-:Y:S02]  /*2c00*/  IADD3 R65, PT, PT, R70, R69, R57 ;  /* 0x0000004546417210 */ /* 0x000fe40007ffe039 */
[----:B------:R-:W-:Y:S02]  /*2c10*/  LOP3.LUT R62, R63, R62, R66, 0xe8, !PT ;  /* 0x0000003e3f3e7212 */ /* 0x000fe400078ee842 */
[----:B0-----:R-:W-:Y:S02]  /*2c20*/  IADD3 R65, PT, PT, R55, R34, R65 ;  /* 0x0000002237417210 */ /* 0x001fe40007ffe041 */
[----:B------:R-:W-:-:S02]  /*2c30*/  IADD3 R67, PT, PT, R67, R60, R62 ;  /* 0x0000003c43437210 */ /* 0x000fc40007ffe03e */
[--C-:B------:R-:W-:Y:S01]  /*2c40*/  SHF.R.W.U32 R54, R18, 0x11, R18.reuse ;  /* 0x0000001112367819 */ /* 0x100fe20000001e12 */
[----:B------:R-:W-:Y:S01]  /*2c50*/  IMAD.IADD R57, R66, 0x1, R65 ;  /* 0x0000000142397824 */ /* 0x000fe200078e0241 */
[C-C-:B------:R-:W-:Y:S02]  /*2c60*/  SHF.R.W.U32 R62, R67.reuse, 0x2, R67.reuse ;  /* 0x00000002433e7819 */ /* 0x140fe40000001e43 */
[C-C-:B------:R-:W-:Y:S02]  /*2c70*/  SHF.R.W.U32 R71, R67.reuse, 0xd, R67.reuse ;  /* 0x0000000d43477819 */ /* 0x140fe40000001e43 */
[----:B------:R-:W-:Y:S02]  /*2c80*/  SHF.R.W.U32 R68, R67, 0x16, R67 ;  /* 0x0000001643447819 */ /* 0x000fe40000001e43 */
[--C-:B------:R-:W-:Y:S02]  /*2c90*/  SHF.R.W.U32 R69, R18, 0x13, R18.reuse ;  /* 0x0000001312457819 */ /* 0x100fe40000001e12 */
[----:B------:R-:W-:-:S02]  /*2ca0*/  SHF.R.U32.HI R60, RZ, 0xa, R18 ;  /* 0x0000000aff3c7819 */ /* 0x000fc40000011612 */
[----:B------:R-:W-:Y:S02]  /*2cb0*/  LOP3.LUT R68, R68, R71, R62, 0x96, !PT ;  /* 0x0000004744447212 */ /* 0x000fe400078e963e */
[C-C-:B------:R-:W-:Y:S02]  /*2cc0*/  SHF.R.W.U32 R62, R57.reuse, 0x6, R57.reuse ;  /* 0x00000006393e7819 */ /* 0x140fe40000001e39 */
[C-C-:B------:R-:W-:Y:S02]  /*2cd0*/  SHF.R.W.U32 R71, R57.reuse, 0xb, R57.reuse ;  /* 0x0000000b39477819 */ /* 0x140fe40000001e39 */
[----:B------:R-:W-:Y:S02]  /*2ce0*/  SHF.R.W.U32 R70, R57, 0x19, R57 ;  /* 0x0000001939467819 */ /* 0x000fe40000001e39 */
[----:B------:R-:W-:Y:S02]  /*2cf0*/  IADD3 R33, PT, PT, R23, R30, R33 ;  /* 0x0000001e17217210 */ /* 0x000fe40007ffe021 */
[----:B------:R-:W-:-:S02]  /*2d00*/  LOP3.LUT R54, R69, R60, R54, 0x96, !PT ;  /* 0x0000003c45367212 */ /* 0x000fc400078e9636 */
[C-C-:B------:R-:W-:Y:S02]  /*2d10*/  SHF.R.W.U32 R30, R28.reuse, 0x7, R28.reuse ;  /* 0x000000071c1e7819 */ /* 0x140fe40000001e1c */
[--C-:B------:R-:W-:Y:S01]  /*2d20*/  SHF.R.W.U32 R69, R28, 0x12, R28.reuse ;  /* 0x000000121c457819 */ /* 0x100fe20000001e1c */
[----:B------:R-:W-:Y:S01]  /*2d30*/  IMAD.IADD R54, R54, 0x1, R33 ;  /* 0x0000000136367824 */ /* 0x000fe200078e0221 */
[----:B------:R-:W-:Y:S02]  /*2d40*/  SHF.R.U32.HI R60, RZ, 0x3, R28 ;  /* 0x00000003ff3c7819 */ /* 0x000fe4000001161c */
[----:B------:R-:W-:Y:S02]  /*2d50*/  LOP3.LUT R71, R70, R71, R62, 0x96, !PT ;  /* 0x0000004746477212 */ /* 0x000fe400078e963e */
[----:B------:R-:W-:Y:S02]  /*2d60*/  LOP3.LUT R62, R59, R57, R64, 0xb8, !PT ;  /* 0x000000393b3e7212 */ /* 0x000fe400078eb840 */
[----:B------:R-:W-:-:S02]  /*2d70*/  LOP3.LUT R30, R69, R60, R30, 0x96, !PT ;  /* 0x0000003c451e7212 */ /* 0x000fc400078e961e */
[----:B------:R-:W-:Y:S02]  /*2d80*/  IADD3 R60, PT, PT, R71, R62, R32 ;  /* 0x0000003e473c7210 */ /* 0x000fe40007ffe020 */
[----:B------:R-:W-:Y:S01]  /*2d90*/  LOP3.LUT R63, R66, R63, R67, 0xe8, !PT ;  /* 0x0000003f423f7212 */ /* 0x000fe200078ee843 */
[----:B------:R-:W0:Y:S01]  /*2da0*/  LDC.64 R32, c[0x3][0x90] ;  /* 0x00c02400ff207b82 */ /* 0x000e220000000a00 */
[----:B------:R-:W-:Y:S02]  /*2db0*/  IADD3 R60, PT, PT, R54, R35, R60 ;  /* 0x00000023363c7210 */ /* 0x000fe40007ffe03c */
[----:B------:R-:W-:Y:S02]  /*2dc0*/  IADD3 R68, PT, PT, R68, R61, R63 ;  /* 0x0000003d44447210 */ /* 0x000fe40007ffe03f */
[----:B------:R-:W-:Y:S01]  /*2dd0*/  SHF.R.W.U32 R61, R55, 0x11, R55 ;  /* 0x00000011373d7819 */ /* 0x000fe20000001e37 */
[----:B------:R-:W-:Y:S01]  /*2de0*/  IMAD.IADD R62, R67, 0x1, R60 ;  /* 0x00000001433e7824 */ /* 0x000fe200078e023c */
[----:B------:R-:W-:-:S02]  /*2df0*/  SHF.R.W.U32 R69, R68, 0x2, R68 ;  /* 0x0000000244457819 */ /* 0x000fc40000001e44 */
[C-C-:B------:R-:W-:Y:S02]  /*2e00*/  SHF.R.W.U32 R72, R68.reuse, 0xd, R68.reuse ;  /* 0x0000000d44487819 */ /* 0x140fe40000001e44 */
[----:B------:R-:W-:Y:S02]  /*2e10*/  SHF.R.W.U32 R71, R68, 0x16, R68 ;  /* 0x0000001644477819 */ /* 0x000fe40000001e44 */
[--C-:B------:R-:W-:Y:S02]  /*2e20*/  SHF.R.W.U32 R70, R55, 0x13, R55.reuse ;  /* 0x0000001337467819 */ /* 0x100fe40000001e37 */
[----:B------:R-:W-:Y:S02]  /*2e30*/  SHF.R.U32.HI R63, RZ, 0xa, R55 ;  /* 0x0000000aff3f7819 */ /* 0x000fe40000011637 */
[----:B------:R-:W-:Y:S02]  /*2e40*/  LOP3.LUT R71, R71, R72, R69, 0x96, !PT ;  /* 0x0000004847477212 */ /* 0x000fe400078e9645 */
[----:B------:R-:W-:-:S02]  /*2e50*/  SHF.R.W.U32 R69, R62, 0x6, R62 ;  /* 0x000000063e457819 */ /* 0x000fc40000001e3e */
[C-C-:B------:R-:W-:Y:S02]  /*2e60*/  SHF.R.W.U32 R72, R62.reuse, 0xb, R62.reuse ;  /* 0x0000000b3e487819 */ /* 0x140fe40000001e3e */
[----:B------:R-:W-:Y:S02]  /*2e70*/  SHF.R.W.U32 R73, R62, 0x19, R62 ;  /* 0x000000193e497819 */ /* 0x000fe40000001e3e */
[----:B------:R-:W-:Y:S02]  /*2e80*/  IADD3 R30, PT, PT, R2, R31, R30 ;  /* 0x0000001f021e7210 */ /* 0x000fe40007ffe01e */
[----:B------:R-:W-:Y:S02]  /*2e90*/  LOP3.LUT R61, R70, R63, R61, 0x96, !PT ;  /* 0x0000003f463d7212 */ /* 0x000fe400078e963d */
[C-C-:B------:R-:W-:Y:S02]  /*2ea0*/  SHF.R.W.U32 R31, R29.reuse, 0x7, R29.reuse ;  /* 0x000000071d1f7819 */ /* 0x140fe40000001e1d */
[----:B------:R-:W-:-:S02]  /*2eb0*/  SHF.R.W.U32 R70, R29, 0x12, R29 ;  /* 0x000000121d467819 */ /* 0x000fc40000001e1d */
[----:B------:R-:W-:Y:S02]  /*2ec0*/  SHF.R.U32.HI R63, RZ, 0x3, R29 ;  /* 0x00000003ff3f7819 */ /* 0x000fe4000001161d */
[----:B------:R-:W-:Y:S01]  /*2ed0*/  LOP3.LUT R72, R73, R72, R69, 0x96, !PT ;  /* 0x0000004849487212 */ /* 0x000fe200078e9645 */
[----:B------:R-:W-:Y:S01]  /*2ee0*/  IMAD.IADD R69, R61, 0x1, R30 ;  /* 0x000000013d457824 */ /* 0x000fe200078e021e */
[----:B------:R-:W-:Y:S02]  /*2ef0*/  LOP3.LUT R66, R67, R66, R68, 0xe8, !PT ;  /* 0x0000004243427212 */ /* 0x000fe400078ee844 */
[----:B------:R-:W-:Y:S02]  /*2f00*/  LOP3.LUT R73, R64, R62, R57, 0xb8, !PT ;  /* 0x0000003e40497212 */ /* 0x000fe400078eb839 */
[----:B------:R-:W-:Y:S02]  /*2f10*/  LOP3.LUT R31, R70, R63, R31, 0x96, !PT ;  /* 0x0000003f461f7212 */ /* 0x000fe400078e961f */
[----:B------:R-:W-:-:S02]  /*2f20*/  IADD3 R63, PT, PT, R71, R56, R66 ;  /* 0x00000038473f7210 */ /* 0x000fc40007ffe042 */
[----:B------:R-:W-:Y:S02]  /*2f30*/  IADD3 R71, PT, PT, R72, R73, R59 ;  /* 0x0000004948477210 */ /* 0x000fe40007ffe03b */
[----:B------:R-:W-:Y:S02]  /*2f40*/  SHF.R.W.U32 R66, R63, 0x2, R63 ;  /* 0x000000023f427819 */ /* 0x000fe40000001e3f */
[----:B0-----:R-:W-:Y:S02]  /*2f50*/  IADD3 R71, PT, PT, R69, R32, R71 ;  /* 0x0000002045477210 */ /* 0x001fe40007ffe047 */
[C-C-:B------:R-:W-:Y:S02]  /*2f60*/  SHF.R.W.U32 R73, R63.reuse, 0xd, R63.reuse ;  /* 0x0000000d3f497819 */ /* 0x140fe40000001e3f */
[----:B------:R-:W-:Y:S01]  /*2f70*/  SHF.R.W.U32 R70, R63, 0x16, R63 ;  /* 0x000000163f467819 */ /* 0x000fe20000001e3f */
[----:B------:R-:W-:Y:S01]  /*2f80*/  IMAD.IADD R59, R68, 0x1, R71 ;  /* 0x00000001443b7824 */ /* 0x000fe200078e0247 */
        /* <DEDUP_REMOVED lines=9> */
[----:B------:R-:W-:Y:S02]  /*3020*/  LOP3.LUT R73, R72, R73, R66, 0x96, !PT ;  /* 0x0000004948497212 */ /* 0x000fe400078e9642 */
[----:B------:R-:W-:Y:S01]  /*3030*/  LOP3.LUT R66, R57, R59, R62, 0xb8, !PT ;  /* 0x0000003b39427212 */ /* 0x000fe200078eb83e */
[----:B------:R-:W-:Y:S01]  /*3040*/  IMAD.IADD R56, R56, 0x1, R31 ;  /* 0x0000000138387824 */ /* 0x000fe200078e021f */
[--C-:B------:R-:W-:Y:S02]  /*3050*/  SHF.R.U32.HI R30, RZ, 0x3, R26.reuse ;  /* 0x00000003ff1e7819 */ /* 0x100fe4000001161a */
[----:B------:R-:W-:-:S02]  /*3060*/  SHF.R.W.U32 R28, R26, 0x7, R26 ;  /* 0x000000071a1c7819 */ /* 0x000fc40000001e1a */
[----:B------:R-:W-:Y:S02]  /*3070*/  SHF.R.W.U32 R61, R26, 0x12, R26 ;  /* 0x000000121a3d7819 */ /* 0x000fe40000001e1a */
[----:B------:R-:W-:Y:S02]  /*3080*/  IADD3 R66, PT, PT, R73, R66, R64 ;  /* 0x0000004249427210 */ /* 0x000fe40007ffe040 */
[----:B------:R-:W-:Y:S02]  /*3090*/  LOP3.LUT R67, R68, R67, R63, 0xe8, !PT ;  /* 0x0000004344437212 */ /* 0x000fe400078ee83f */
[----:B------:R-:W-:Y:S02]  /*30a0*/  LOP3.LUT R28, R61, R30, R28, 0x96, !PT ;  /* 0x0000001e3d1c7212 */ /* 0x000fe400078e961c */
[----:B------:R-:W0:Y:S01]  /*30b0*/  LDC.64 R30, c[0x3][0x98] ;  /* 0x00c02600ff1e7b82 */ /* 0x000e220000000a00 */
[----:B------:R-:W-:Y:S02]  /*30c0*/  IADD3 R66, PT, PT, R56, R33, R66 ;  /* 0x0000002138427210 */ /* 0x000fe40007ffe042 */
        /* <DEDUP_REMOVED lines=14> */
[----:B------:R-:W-:Y:S02]  /*31b0*/  LOP3.LUT R74, R75, R74, R73, 0x96, !PT ;  /* 0x0000004a4b4a7212 */ /* 0x000fe400078e9649 */
[----:B------:R-:W-:Y:S01]  /*31c0*/  LOP3.LUT R73, R62, R64, R59, 0xb8, !PT ;  /* 0x000000403e497212 */ /* 0x000fe200078eb83b */
[----:B------:R-:W-:Y:S01]  /*31d0*/  IMAD.IADD R61, R61, 0x1, R28 ;  /* 0x000000013d3d7824 */ /* 0x000fe200078e021c */
[----:B------:R-:W-:Y:S02]  /*31e0*/  LOP3.LUT R68, R63, R68, R70, 0xe8, !PT ;  /* 0x000000443f447212 */ /* 0x000fe400078ee846 */
[----:B------:R-:W-:Y:S02]  /*31f0*/  IADD3 R73, PT, PT, R74, R73, R57 ;  /* 0x000000494a497210 */ /* 0x000fe40007ffe039 */
[C-C-:B------:R-:W-:Y:S02]  /*3200*/  SHF.R.W.U32 R29, R27.reuse, 0x7, R27.reuse ;  /* 0x000000071b1d7819 */ /* 0x140fe40000001e1b */
[----:B------:R-:W-:-:S02]  /*3210*/  SHF.R.W.U32 R72, R27, 0x12, R27 ;  /* 0x000000121b487819 */ /* 0x000fc40000001e1b */
[----:B------:R-:W-:Y:S02]  /*3220*/  SHF.R.U32.HI R65, RZ, 0x3, R27 ;  /* 0x00000003ff417819 */ /* 0x000fe4000001161b */
[----:B0-----:R-:W-:Y:S02]  /*3230*/  IADD3 R73, PT, PT, R61, R30, R73 ;  /* 0x0000001e3d497210 */ /* 0x001fe40007ffe049 */
[----:B------:R-:W-:Y:S02]  /*3240*/  IADD3 R67, PT, PT, R67, R60, R68 ;  /* 0x0000003c43437210 */ /* 0x000fe40007ffe044 */
[----:B------:R-:W-:Y:S01]  /*3250*/  LOP3.LUT R29, R72, R65, R29, 0x96, !PT ;  /* 0x00000041481d7212 */ /* 0x000fe200078e961d */
[----:B------:R-:W-:Y:S01]  /*3260*/  IMAD.IADD R65, R70, 0x1, R73 ;  /* 0x0000000146417824 */ /* 0x000fe200078e0249 */
[C-C-:B------:R-:W-:Y:S02]  /*3270*/  SHF.R.W.U32 R68, R67.reuse, 0x2, R67.reuse ;  /* 0x0000000243447819 */ /* 0x140fe40000001e43 */
[----:B------:R-:W-:-:S02]  /*3280*/  SHF.R.W.U32 R75, R67, 0xd, R67 ;  /* 0x0000000d434b7819 */ /* 0x000fc40000001e43 */
[----:B------:R-:W-:Y:S02]  /*3290*/  SHF.R.W.U32 R72, R67, 0x16, R67 ;  /* 0x0000001643487819 */ /* 0x000fe40000001e43 */
[C-C-:B------:R-:W-:Y:S02]  /*32a0*/  SHF.R.W.U32 R28, R56.reuse, 0x11, R56.reuse ;  /* 0x00000011381c7819 */ /* 0x140fe40000001e38 */
        /* <DEDUP_REMOVED lines=8> */
[----:B------:R-:W-:Y:S02]  /*3330*/  LOP3.LUT R75, R74, R75, R68, 0x96, !PT ;  /* 0x0000004b4a4b7212 */ /* 0x000fe400078e9644 */
[----:B------:R-:W-:Y:S01]  /*3340*/  LOP3.LUT R68, R59, R65, R64, 0xb8, !PT ;  /* 0x000000413b447212 */ /* 0x000fe200078eb840 */
[----:B------:R-:W-:Y:S01]  /*3350*/  IMAD.IADD R60, R60, 0x1, R29 ;  /* 0x000000013c3c7824 */ /* 0x000fe200078e021d */
[----:B------:R-:W-:-:S02]  /*3360*/  SHF.R.U32.HI R28, RZ, 0x3, R24 ;  /* 0x00000003ff1c7819 */ /* 0x000fc40000011618 */
[C-C-:B------:R-:W-:Y:S02]  /*3370*/  SHF.R.W.U32 R26, R24.reuse, 0x7, R24.reuse ;  /* 0x00000007181a7819 */ /* 0x140fe40000001e18 */
[----:B------:R-:W-:Y:S02]  /*3380*/  SHF.R.W.U32 R57, R24, 0x12, R24 ;  /* 0x0000001218397819 */ /* 0x000fe40000001e18 */
[----:B------:R-:W-:Y:S02]  /*3390*/  IADD3 R68, PT, PT, R75, R68, R62 ;  /* 0x000000444b447210 */ /* 0x000fe40007ffe03e */
[----:B------:R-:W-:Y:S02]  /*33a0*/  LOP3.LUT R63, R70, R63, R67, 0xe8, !PT ;  /* 0x0000003f463f7212 */ /* 0x000fe400078ee843 */
[----:B------:R-:W-:Y:S02]  /*33b0*/  LOP3.LUT R26, R57, R28, R26, 0x96, !PT ;  /* 0x0000001c391a7212 */ /* 0x000fe400078e961a */
[----:B------:R-:W0:Y:S01]  /*33c0*/  LDC.64 R28, c[0x3][0xa0] ;  /* 0x00c02800ff1c7b82 */ /* 0x000e220000000a00 */
[----:B------:R-:W-:-:S02]  /*33d0*/  IADD3 R68, PT, PT, R60, R31, R68 ;  /* 0x0000001f3c447210 */ /* 0x000fc40007ffe044 */
[----:B------:R-:W-:Y:S02]  /*33e0*/  IADD3 R72, PT, PT, R72, R71, R63 ;  /* 0x0000004748487210 */ /* 0x000fe40007ffe03f */
[--C-:B------:R-:W-:Y:S01]  /*33f0*/  SHF.R.W.U32 R57, R61, 0x11, R61.reuse ;  /* 0x000000113d397819 */ /* 0x100fe20000001e3d */
[----:B------:R-:W-:Y:S01]  /*3400*/  IMAD.IADD R62, R67, 0x1, R68 ;  /* 0x00000001433e7824 */ /* 0x000fe200078e0244 */
[C-C-:B------:R-:W-:Y:S02]  /*3410*/  SHF.R.W.U32 R71, R72.reuse, 0x2, R72.reuse ;  /* 0x0000000248477819 */ /* 0x140fe40000001e48 */
[C-C-:B------:R-:W-:Y:S02]  /*3420*/  SHF.R.W.U32 R76, R72.reuse, 0xd, R72.reuse ;  /* 0x0000000d484c7819 */ /* 0x140fe40000001e48 */
[----:B------:R-:W-:Y:S02]  /*3430*/  SHF.R.W.U32 R75, R72, 0x16, R72 ;  /* 0x00000016484b7819 */ /* 0x000fe40000001e48 */
[----:B------:R-:W-:-:S02]  /*3440*/  SHF.R.W.U32 R74, R61, 0x13, R61 ;  /* 0x000000133d4a7819 */ /* 0x000fc40000001e3d */
[----:B------:R-:W-:Y:S02]  /*3450*/  SHF.R.U32.HI R63, RZ, 0xa, R61 ;  /* 0x0000000aff3f7819 */ /* 0x000fe4000001163d */
[----:B------:R-:W-:Y:S02]  /*3460*/  LOP3.LUT R71, R75, R76, R71, 0x96, !PT ;  /* 0x0000004c4b477212 */ /* 0x000fe400078e9647 */
[C-C-:B------:R-:W-:Y:S02]  /*3470*/  SHF.R.W.U32 R75, R62.reuse, 0x6, R62.reuse ;  /* 0x000000063e4b7819 */ /* 0x140fe40000001e3e */
[C-C-:B------:R-:W-:Y:S02]  /*3480*/  SHF.R.W.U32 R76, R62.reuse, 0xb, R62.reuse ;  /* 0x0000000b3e4c7819 */ /* 0x140fe40000001e3e */
[----:B------:R-:W-:Y:S02]  /*3490*/  SHF.R.W.U32 R77, R62, 0x19, R62 ;  /* 0x000000193e4d7819 */ /* 0x000fe40000001e3e */
[----:B------:R-:W-:-:S02]  /*34a0*/  IADD3 R26, PT, PT, R18, R27, R26 ;  /* 0x0000001b121a7210 */ /* 0x000fc40007ffe01a */
[----:B------:R-:W-:Y:S02]  /*34b0*/  LOP3.LUT R57, R74, R63, R57, 0x96, !PT ;  /* 0x0000003f4a397212 */ /* 0x000fe400078e9639 */
[C-C-:B------:R-:W-:Y:S02]  /*34c0*/  SHF.R.W.U32 R27, R25.reuse, 0x7, R25.reuse ;  /* 0x00000007191b7819 */ /* 0x140fe40000001e19 */
[--C-:B------:R-:W-:Y:S01]  /*34d0*/  SHF.R.W.U32 R74, R25, 0x12, R25.reuse ;  /* 0x00000012194a7819 */ /* 0x100fe20000001e19 */
[----:B------:R-:W-:Y:S01]  /*34e0*/  IMAD.IADD R57, R57, 0x1, R26 ;  /* 0x0000000139397824 */ /* 0x000fe200078e021a */
        /* <DEDUP_REMOVED lines=8> */
[----:B------:R-:W-:Y:S01]  /*3570*/  SHF.R.W.U32 R26, R60, 0x11, R60 ;  /* 0x000000113c1a7819 */ /* 0x000fe20000001e3c */
[----:B------:R-:W-:Y:S01]  /*3580*/  IMAD.IADD R59, R72, 0x1, R63 ;  /* 0x00000001483b7824 */ /* 0x000fe200078e023f */
[----:B------:R-:W-:-:S02]  /*3590*/  SHF.R.W.U32 R70, R71, 0x2, R71 ;  /* 0x0000000247467819 */ /* 0x000fc40000001e47 */
[C-C-:B------:R-:W-:Y:S02]  /*35a0*/  SHF.R.W.U32 R77, R71.reuse, 0xd, R71.reuse ;  /* 0x0000000d474d7819 */ /* 0x140fe40000001e47 */
[----:B------:R-:W-:Y:S02]  /*35b0*/  SHF.R.W.U32 R74, R71, 0x16, R71 ;  /* 0x00000016474a7819 */ /* 0x000fe40000001e47 */
[----:B------:R-:W-:Y:S02]  /*35c0*/  SHF.R.W.U32 R75, R60, 0x13, R60 ;  /* 0x000000133c4b7819 */ /* 0x000fe40000001e3c */
[----:B------:R-:W-:Y:S02]  /*35d0*/  LOP3.LUT R70, R74, R77, R70, 0x96, !PT ;  /* 0x0000004d4a467212 */ /* 0x000fe400078e9646 */
[----:B------:R-:W-:Y:S02]  /*35e0*/  SHF.R.U32.HI R66, RZ, 0xa, R60 ;  /* 0x0000000aff427819 */ /* 0x000fe4000001163c */
        /* <DEDUP_REMOVED lines=8> */
[----:B------:R-:W-:-:S02]  /*3670*/  LOP3.LUT R67, R65, R59, R62, 0xb8, !PT ;  /* 0x0000003b41437212 */ /* 0x000fc400078eb83e */
[--C-:B------:R-:W-:Y:S02]  /*3680*/  SHF.R.U32.HI R26, RZ, 0x3, R22.reuse ;  /* 0x00000003ff1a7819 */ /* 0x100fe40000011616 */
[C-C-:B------:R-:W-:Y:S02]  /*3690*/  SHF.R.W.U32 R24, R22.reuse, 0x7, R22.reuse ;  /* 0x0000000716187819 */ /* 0x140fe40000001e16 */
[----:B------:R-:W-:Y:S02]  /*36a0*/  SHF.R.W.U32 R75, R22, 0x12, R22 ;  /* 0x00000012164b7819 */ /* 0x000fe40000001e16 */
[----:B------:R-:W-:Y:S02]  /*36b0*/  IADD3 R74, PT, PT, R77, R67, R64 ;  /* 0x000000434d4a7210 */ /* 0x000fe40007ffe040 */
        /* <DEDUP_REMOVED lines=42> */
[--C-:B------:R-:W-:Y:S01]  /*3960*/  SHF.R.W.U32 R65, R2, 0x12, R2.reuse ;  /* 0x0000001202417819 */ /* 0x100fe20000001e02 */
[----:B------:R-:W-:Y:S01]  /*3970*/  IMAD.IADD R64, R64, 0x1, R25 ;  /* 0x0000000140407824 */ /* 0x000fe200078e0219 */
[----:B------:R-:W-:-:S02]  /*3980*/  SHF.R.U32.HI R24, RZ, 0x3, R2 ;  /* 0x00000003ff187819 */ /* 0x000fc40000011602 */
[----:B------:R-:W-:Y:S02]  /*3990*/  LOP3.LUT R79, R78, R79, R72, 0x96, !PT ;  /* 0x0000004f4e4f7212 */ /* 0x000fe400078e9648 */
[----:B------:R-:W-:Y:S02]  /*39a0*/  LOP3.LUT R71, R76, R71, R77, 0xe8, !PT ;  /* 0x000000474c477212 */ /* 0x000fe400078ee84d */
[----:B------:R-:W-:Y:S02]  /*39b0*/  LOP3.LUT R72, R59, R75, R70, 0xb8, !PT ;  /* 0x0000004b3b487212 */ /* 0x000fe400078eb846 */
[----:B------:R-:W-:Y:S02]  /*39c0*/  LOP3.LUT R24, R65, R24, R22, 0x96, !PT ;  /* 0x0000001841187212 */ /* 0x000fe400078e9616 */
[----:B------:R-:W-:Y:S02]  /*39d0*/  IADD3 R22, PT, PT, R68, R63, R71 ;  /* 0x0000003f44167210 */ /* 0x000fe40007ffe047 */
[----:B------:R-:W-:-:S02]  /*39e0*/  IADD3 R79, PT, PT, R79, R72, R62 ;  /* 0x000000484f4f7210 */ /* 0x000fc40007ffe03e */
[C-C-:B------:R-:W-:Y:S02]  /*39f0*/  SHF.R.W.U32 R25, R67.reuse, 0x11, R67.reuse ;  /* 0x0000001143197819 */ /* 0x140fe40000001e43 */
[--C-:B------:R-:W-:Y:S02]  /*3a00*/  SHF.R.W.U32 R62, R67, 0x13, R67.reuse ;  /* 0x00000013433e7819 */ /* 0x100fe40000001e43 */
[----:B------:R-:W-:Y:S02]  /*3a10*/  SHF.R.U32.HI R63, RZ, 0xa, R67 ;  /* 0x0000000aff3f7819 */ /* 0x000fe40000011643 */
[----:B------:R-:W-:Y:S02]  /*3a20*/  IADD3 R68, PT, PT, R56, R23, R24 ;  /* 0x0000001738447210 */ /* 0x000fe40007ffe018 */
[----:B------:R-:W-:Y:S02]  /*3a30*/  LOP3.LUT R65, R62, R63, R25, 0x96, !PT ;  /* 0x0000003f3e417212 */ /* 0x000fe400078e9619 */
[----:B------:R-:W0:Y:S01]  /*3a40*/  LDC.64 R24, c[0x3][0xb0] ;  /* 0x00c02c00ff187b82 */ /* 0x000e220000000a00 */
[----:B------:R-:W-:-:S02]  /*3a50*/  SHF.R.W.U32 R71, R22, 0x2, R22 ;  /* 0x0000000216477819 */ /* 0x000fc40000001e16 */
[C---:B------:R-:W-:Y:S01]  /*3a60*/  SHF.R.W.U32 R72, R22.reuse, 0xd, R22 ;  /* 0x0000000d16487819 */ /* 0x040fe20000001e16 */
[----:B------:R-:W-:Y:S01]  /*3a70*/  IMAD.IADD R65, R65, 0x1, R68 ;  /* 0x0000000141417824 */ /* 0x000fe200078e0244 */
[----:B------:R-:W-:Y:S02]  /*3a80*/  SHF.R.W.U32 R78, R22, 0x16, R22 ;  /* 0x00000016164e7819 */ /* 0x000fe40000001e16 */
[----:B------:R-:W-:Y:S02]  /*3a90*/  IADD3 R62, PT, PT, R64, R27, R79 ;  /* 0x0000001b403e7210 */ /* 0x000fe40007ffe04f */
[----:B------:R-:W-:Y:S02]  /*3aa0*/  LOP3.LUT R71, R78, R72, R71, 0x96, !PT ;  /* 0x000000484e477212 */ /* 0x000fe400078e9647 */
[--C-:B------:R-:W-:Y:S01]  /*3ab0*/  SHF.R.W.U32 R23, R21, 0x7, R21.reuse ;  /* 0x0000000715177819 */ /* 0x100fe20000001e15 */
        /* <DEDUP_REMOVED lines=8> */
[----:B------:R-:W-:Y:S02]  /*3b40*/  IADD3 R63, PT, PT, R71, R74, R76 ;  /* 0x0000004a473f7210 */ /* 0x000fe40007ffe04c */
[----:B------:R-:W-:Y:S02]  /*3b50*/  LOP3.LUT R80, R81, R80, R79, 0x96, !PT ;  /* 0x0000005051507212 */ /* 0x000fe400078e964f */
[----:B------:R-:W-:Y:S02]  /*3b60*/  LOP3.LUT R81, R70, R72, R75, 0xb8, !PT ;  /* 0x0000004846517212 */ /* 0x000fe400078eb84b */
[C-C-:B------:R-:W-:Y:S02]  /*3b70*/  SHF.R.W.U32 R76, R63.reuse, 0x2, R63.reuse ;  /* 0x000000023f4c7819 */ /* 0x140fe40000001e3f */
[C-C-:B------:R-:W-:Y:S02]  /*3b80*/  SHF.R.W.U32 R79, R63.reuse, 0xd, R63.reuse ;  /* 0x0000000d3f4f7819 */ /* 0x140fe40000001e3f */
[----:B------:R-:W-:-:S02]  /*3b90*/  SHF.R.W.U32 R78, R63, 0x16, R63 ;  /* 0x000000163f4e7819 */ /* 0x000fc40000001e3f */
[----:B------:R-:W-:Y:S02]  /*3ba0*/  IADD3 R80, PT, PT, R80, R81, R59 ;  /* 0x0000005150507210 */ /* 0x000fe40007ffe03b */
[----:B------:R-:W-:Y:S02]  /*3bb0*/  LOP3.LUT R76, R78, R79, R76, 0x96, !PT ;  /* 0x0000004f4e4c7212 */ /* 0x000fe400078e964c */
[----:B------:R-:W-:Y:S02]  /*3bc0*/  LOP3.LUT R78, R22, R77, R63, 0xe8, !PT ;  /* 0x0000004d164e7212 */ /* 0x000fe400078ee83f */
[C-C-:B------:R-:W-:Y:S02]  /*3bd0*/  SHF.R.W.U32 R68, R20.reuse, 0x7, R20.reuse ;  /* 0x0000000714447819 */ /* 0x140fe40000001e14 */
[--C-:B------:R-:W-:Y:S02]  /*3be0*/  SHF.R.W.U32 R71, R20, 0x12, R20.reuse ;  /* 0x0000001214477819 */ /* 0x100fe40000001e14 */
[----:B------:R-:W-:-:S02]  /*3bf0*/  SHF.R.U32.HI R74, RZ, 0x3, R20 ;  /* 0x00000003ff4a7819 */ /* 0x000fc40000011614 */
[----:B0-----:R-:W-:Y:S02]  /*3c00*/  IADD3 R77, PT, PT, R65, R24, R80 ;  /* 0x00000018414d7210 */ /* 0x001fe40007ffe050 */
[----:B------:R-:W-:Y:S02]  /*3c10*/  LOP3.LUT R59, R71, R74, R68, 0x96, !PT ;  /* 0x0000004a473b7212 */ /* 0x000fe400078e9644 */
[----:B------:R-:W-:Y:S01]  /*3c20*/  IADD3 R79, PT, PT, R61, R2, R23 ;  /* 0x000000023d4f7210 */ /* 0x000fe20007ffe017 */
[----:B------:R-:W-:Y:S01]  /*3c30*/  IMAD.IADD R71, R22, 0x1, R77 ;  /* 0x0000000116477824 */ /* 0x000fe200078e024d */
[----:B------:R-:W-:Y:S02]  /*3c40*/  IADD3 R74, PT, PT, R76, R73, R78 ;  /* 0x000000494c4a7210 */ /* 0x000fe40007ffe04e */
[C-C-:B------:R-:W-:Y:S02]  /*3c50*/  SHF.R.W.U32 R2, R64.reuse, 0x11, R64.reuse ;  /* 0x0000001140027819 */ /* 0x140fe40000001e40 */
[----:B------:R-:W-:-:S02]  /*3c60*/  SHF.R.W.U32 R23, R64, 0x13, R64 ;  /* 0x0000001340177819 */ /* 0x000fc40000001e40 */
[----:B------:R-:W-:Y:S02]  /*3c70*/  SHF.R.U32.HI R68, RZ, 0xa, R64 ;  /* 0x0000000aff447819 */ /* 0x000fe40000011640 */
        /* <DEDUP_REMOVED lines=8> */
[----:B------:R-:W-:Y:S01]  /*3d00*/  LOP3.LUT R23, R75, R71, R72, 0xb8, !PT ;  /* 0x000000474b177212 */ /* 0x000fe200078eb848 */
[----:B------:R-:W-:Y:S01]  /*3d10*/  IMAD.IADD R2, R2, 0x1, R79 ;  /* 0x0000000102027824 */ /* 0x000fe200078e024f */
[----:B------:R-:W-:Y:S02]  /*3d20*/  LOP3.LUT R22, R63, R22, R74, 0xe8, !PT ;  /* 0x000000163f167212 */ /* 0x000fe400078ee84a */
[----:B------:R-:W-:-:S02]  /*3d30*/  LOP3.LUT R73, R78, R76, R73, 0x96, !PT ;  /* 0x0000004c4e497212 */ /* 0x000fc400078e9649 */
[----:B------:R-:W-:Y:S02]  /*3d40*/  IADD3 R81, PT, PT, R81, R23, R70 ;  /* 0x0000001751517210 */ /* 0x000fe40007ffe046 */
[----:B------:R-:W-:Y:S02]  /*3d50*/  IADD3 R70, PT, PT, R73, R62, R22 ;  /* 0x0000003e49467210 */ /* 0x000fe40007ffe016 */
[----:B------:R-:W0:Y:S01]  /*3d60*/  LDC.64 R22, c[0x3][0xb8] ;  /* 0x00c02e00ff167b82 */ /* 0x000e220000000a00 */
[----:B------:R-:W-:Y:S02]  /*3d70*/  IADD3 R62, PT, PT, R2, R25, R81 ;  /* 0x00000019023e7210 */ /* 0x000fe40007ffe051 */
        /* <DEDUP_REMOVED lines=19> */
[C-C-:B------:R-:W-:Y:S02]  /*3eb0*/  SHF.R.W.U32 R63, R19.reuse, 0x7, R19.reuse ;  /* 0x00000007133f7819 */ /* 0x140fe40000001e13 */
[--C-:B------:R-:W-:Y:S02]  /*3ec0*/  SHF.R.W.U32 R68, R19, 0x12, R19.reuse ;  /* 0x0000001213447819 */ /* 0x100fe40000001e13 */
[----:B------:R-:W-:Y:S02]  /*3ed0*/  SHF.R.U32.HI R75, RZ, 0x3, R19 ;  /* 0x00000003ff4b7819 */ /* 0x000fe40000011613 */
[----:B0-----:R-:W-:-:S02]  /*3ee0*/  IADD3 R21, PT, PT, R59, R22, R21 ;  /* 0x000000163b157210 */ /* 0x001fc40007ffe015 */
[C-C-:B------:R-:W-:Y:S02]  /*3ef0*/  SHF.R.W.U32 R76, R77.reuse, 0x2, R77.reuse ;  /* 0x000000024d4c7819 */ /* 0x140fe40000001e4d */
[C-C-:B------:R-:W-:Y:S02]  /*3f00*/  SHF.R.W.U32 R79, R77.reuse, 0xd, R77.reuse ;  /* 0x0000000d4d4f7819 */ /* 0x140fe40000001e4d */
[----:B------:R-:W-:Y:S02]  /*3f10*/  SHF.R.W.U32 R78, R77, 0x16, R77 ;  /* 0x000000164d4e7819 */ /* 0x000fe40000001e4d */
[----:B------:R-:W-:Y:S01]  /*3f20*/  LOP3.LUT R63, R68, R75, R63, 0x96, !PT ;  /* 0x0000004b443f7212 */ /* 0x000fe200078e963f */
[----:B------:R-:W-:Y:S01]  /*3f30*/  IMAD.IADD R68, R74, 0x1, R21 ;  /* 0x000000014a447824 */ /* 0x000fe200078e0215 */
[----:B------:R-:W-:Y:S02]  /*3f40*/  LOP3.LUT R79, R78, R79, R76, 0x96, !PT ;  /* 0x0000004f4e4f7212 */ /* 0x000fe400078e964c */
[----:B------:R-:W-:-:S02]  /*3f50*/  LOP3.LUT R74, R70, R74, R77, 0xe8, !PT ;  /* 0x0000004a464a7212 */ /* 0x000fc400078ee84d */
[C-C-:B------:R-:W-:Y:S02]  /*3f60*/  SHF.R.W.U32 R75, R2.reuse, 0x11, R2.reuse ;  /* 0x00000011024b7819 */ /* 0x140fe40000001e02 */
[--C-:B------:R-:W-:Y:S02]  /*3f70*/  SHF.R.W.U32 R76, R2, 0x13, R2.reuse ;  /* 0x00000013024c7819 */ /* 0x100fe40000001e02 */
[----:B------:R-:W-:Y:S02]  /*3f80*/  SHF.R.U32.HI R78, RZ, 0xa, R2 ;  /* 0x0000000aff4e7819 */ /* 0x000fe40000011602 */
[----:B------:R-:W-:Y:S02]  /*3f90*/  IADD3 R79, PT, PT, R79, R62, R74 ;  /* 0x0000003e4f4f7210 */ /* 0x000fe40007ffe04a */
[C-C-:B------:R-:W-:Y:S02]  /*3fa0*/  SHF.R.W.U32 R80, R68.reuse, 0x6, R68.reuse ;  /* 0x0000000644507819 */ /* 0x140fe40000001e44 */
[----:B------:R-:W-:-:S02]  /*3fb0*/  SHF.R.W.U32 R81, R68, 0xb, R68 ;  /* 0x0000000b44517819 */ /* 0x000fc40000001e44 */
[----:B------:R-:W-:Y:S02]  /*3fc0*/  SHF.R.W.U32 R82, R68, 0x19, R68 ;  /* 0x0000001944527819 */ /* 0x000fe40000001e44 */
[----:B------:R-:W-:Y:S02]  /*3fd0*/  IADD3 R63, PT, PT, R57, R20, R63 ;  /* 0x00000014393f7210 */ /* 0x000fe40007ffe03f */
[----:B------:R-:W-:Y:S02]  /*3fe0*/  LOP3.LUT R62, R76, R78, R75, 0x96, !PT ;  /* 0x0000004e4c3e7212 */ /* 0x000fe400078e964b */
[C-C-:B------:R-:W-:Y:S02]  /*3ff0*/  SHF.R.W.U32 R20, R79.reuse, 0x2, R79.reuse ;  /* 0x000000024f147819 */ /* 0x140fe40000001e4f */
[C---:B------:R-:W-:Y:S01]  /*4000*/  SHF.R.W.U32 R75, R79.reuse, 0xd, R79 ;  /* 0x0000000d4f4b7819 */ /* 0x040fe20000001e4f */
[----:B------:R-:W-:Y:S01]  /*4010*/  IMAD.IADD R62, R62, 0x1, R63 ;  /* 0x000000013e3e7824 */ /* 0x000fe200078e023f */
[----:B------:R-:W-:-:S02]  /*4020*/  SHF.R.W.U32 R74, R79, 0x16, R79 ;  /* 0x000000164f4a7819 */ /* 0x000fc40000001e4f */
[----:B------:R-:W-:Y:S02]  /*4030*/  LOP3.LUT R81, R82, R81, R80, 0x96, !PT ;  /* 0x0000005152517212 */ /* 0x000fe400078e9650 */
[----:B------:R-:W-:Y:S02]  /*4040*/  LOP3.LUT R76, R71, R68, R73, 0xb8, !PT ;  /* 0x00000044474c7212 */ /* 0x000fe400078eb849 */
[----:B------:R-:W-:Y:S02]  /*4050*/  LOP3.LUT R82, R74, R75, R20, 0x96, !PT ;  /* 0x0000004b4a527212 */ /* 0x000fe400078e9614 */
[----:B------:R-:W-:Y:S02]  /*4060*/  IADD3 R75, PT, PT, R81, R76, R72 ;  /* 0x0000004c514b7210 */ /* 0x000fe40007ffe048 */
[C-C-:B------:R-:W-:Y:S02]  /*4070*/  SHF.R.W.U32 R20, R18.reuse, 0x7, R18.reuse ;  /* 0x0000000712147819 */ /* 0x140fe40000001e12 */
[----:B------:R-:W-:-:S02]  /*4080*/  SHF.R.W.U32 R63, R18, 0x12, R18 ;  /* 0x00000012123f7819 */ /* 0x000fc40000001e12 */
[----:B------:R-:W-:Y:S02]  /*4090*/  SHF.R.U32.HI R72, RZ, 0x3, R18 ;  /* 0x00000003ff487819 */ /* 0x000fe40000011612 */
[----:B------:R-:W-:Y:S02]  /*40a0*/  LOP3.LUT R78, R77, R70, R79, 0xe8, !PT ;  /* 0x000000464d4e7212 */ /* 0x000fe400078ee84f */
[----:B------:R-:W-:Y:S02]  /*40b0*/  LOP3.LUT R63, R63, R72, R20, 0x96, !PT ;  /* 0x000000483f3f7212 */ /* 0x000fe400078e9614 */
[----:B------:R-:W-:Y:S02]  /*40c0*/  IADD3 R82, PT, PT, R82, R21, R78 ;  /* 0x0000001552527210 */ /* 0x000fe40007ffe04e */
[----:B------:R-:W0:Y:S01]  /*40d0*/  LDC.64 R20, c[0x3][0xc0] ;  /* 0x00c03000ff147b82 */ /* 0x000e220000000a00 */
[----:B------:R-:W-:Y:S02]  /*40e0*/  IADD3 R75, PT, PT, R62, R23, R75 ;  /* 0x000000173e4b7210 */ /* 0x000fe40007ffe04b */
[----:B------:R-:W-:-:S02]  /*40f0*/  SHF.R.W.U32 R74, R59, 0x11, R59 ;  /* 0x000000113b4a7819 */ /* 0x000fc40000001e3b */
[----:B------:R-:W-:Y:S01]  /*4100*/  SHF.R.W.U32 R81, R59, 0x13, R59 ;  /* 0x000000133b517819 */ /* 0x000fe20000001e3b */
[----:B------:R-:W-:Y:S01]  /*4110*/  IMAD.IADD R72, R70, 0x1, R75 ;  /* 0x0000000146487824 */ /* 0x000fe200078e024b */
[----:B------:R-:W-:Y:S02]  /*4120*/  SHF.R.U32.HI R76, RZ, 0xa, R59 ;  /* 0x0000000aff4c7819 */ /* 0x000fe4000001163b */
[----:B------:R-:W-:Y:S02]  /*4130*/  IADD3 R63, PT, PT, R66, R19, R63 ;  /* 0x00000013423f7210 */ /* 0x000fe40007ffe03f */
[C-C-:B------:R-:W-:Y:S02]  /*4140*/  SHF.R.W.U32 R78, R72.reuse, 0x6, R72.reuse ;  /* 0x00000006484e7819 */ /* 0x140fe40000001e48 */
[C-C-:B------:R-:W-:Y:S02]  /*4150*/  SHF.R.W.U32 R83, R72.reuse, 0xb, R72.reuse ;  /* 0x0000000b48537819 */ /* 0x140fe40000001e48 */
[----:B------:R-:W-:-:S02]  /*4160*/  SHF.R.W.U32 R80, R72, 0x19, R72 ;  /* 0x0000001948507819 */ /* 0x000fc40000001e48 */
[----:B------:R-:W-:Y:S02]  /*4170*/  LOP3.LUT R74, R81, R76, R74, 0x96, !PT ;  /* 0x0000004c514a7212 */ /* 0x000fe400078e964a */
[C-C-:B------:R-:W-:Y:S02]  /*4180*/  SHF.R.W.U32 R70, R82.reuse, 0x2, R82.reuse ;  /* 0x0000000252467819 */ /* 0x140fe40000001e52 */
[--C-:B------:R-:W-:Y:S01]  /*4190*/  SHF.R.W.U32 R81, R82, 0xd, R82.reuse ;  /* 0x0000000d52517819 */ /* 0x100fe20000001e52 */
[----:B------:R-:W-:Y:S01]  /*41a0*/  IMAD.IADD R63, R74, 0x1, R63 ;  /* 0x000000014a3f7824 */ /* 0x000fe200078e023f */
[----:B------:R-:W-:Y:S02]  /*41b0*/  SHF.R.W.U32 R76, R82, 0x16, R82 ;  /* 0x00000016524c7819 */ /* 0x000fe40000001e52 */
[----:B------:R-:W-:Y:S02]  /*41c0*/  LOP3.LUT R80, R80, R83, R78, 0x96, !PT ;  /* 0x0000005350507212 */ /* 0x000fe400078e964e */
[----:B------:R-:W-:-:S02]  /*41d0*/  LOP3.LUT R19, R73, R72, R68, 0xb8, !PT ;  /* 0x0000004849137212 */ /* 0x000fc400078eb844 */
[----:B------:R-:W-:Y:S02]  /*41e0*/  LOP3.LUT R70, R76, R81, R70, 0x96, !PT ;  /* 0x000000514c467212 */ /* 0x000fe400078e9646 */
[----:B------:R-:W-:Y:S02]  /*41f0*/  LOP3.LUT R78, R79, R77, R82, 0xe8, !PT ;  /* 0x0000004d4f4e7212 */ /* 0x000fe400078ee852 */
[----:B------:R-:W-:Y:S02]  /*4200*/  IADD3 R80, PT, PT, R80, R19, R71 ;  /* 0x0000001350507210 */ /* 0x000fe40007ffe047 */
[----:B------:R-:W-:Y:S02]  /*4210*/  IADD3 R78, PT, PT, R70, R75, R78 ;  /* 0x0000004b464e7210 */ /* 0x000fe40007ffe04e */
[C-C-:B------:R-:W-:Y:S02]  /*4220*/  SHF.R.W.U32 R19, R55.reuse, 0x7, R55.reuse ;  /* 0x0000000737137819 */ /* 0x140fe40000001e37 */
[----:B------:R-:W-:-:S02]  /*4230*/  SHF.R.W.U32 R70, R55, 0x12, R55 ;  /* 0x0000001237467819 */ /* 0x000fc40000001e37 */
[----:B------:R-:W-:Y:S02]  /*4240*/  SHF.R.U32.HI R71, RZ, 0x3, R55 ;  /* 0x00000003ff477819 */ /* 0x000fe40000011637 */
[----:B0-----:R-:W-:Y:S02]  /*4250*/  IADD3 R80, PT, PT, R63, R20, R80 ;  /* 0x000000143f507210 */ /* 0x001fe40007ffe050 */
[C-C-:B------:R-:W-:Y:S02]  /*4260*/  SHF.R.W.U32 R74, R62.reuse, 0x11, R62.reuse ;  /* 0x000000113e4a7819 */ /* 0x140fe40000001e3e */
[--C-:B------:R-:W-:Y:S02]  /*4270*/  SHF.R.W.U32 R75, R62, 0x13, R62.reuse ;  /* 0x000000133e4b7819 */ /* 0x100fe40000001e3e */
[----:B------:R-:W-:Y:S02]  /*4280*/  SHF.R.U32.HI R76, RZ, 0xa, R62 ;  /* 0x0000000aff4c7819 */ /* 0x000fe4000001163e */
[----:B------:R-:W-:Y:S01]  /*4290*/  LOP3.LUT R19, R70, R71, R19, 0x96, !PT ;  /* 0x0000004746137212 */ /* 0x000fe200078e9613 */
        /* <DEDUP_REMOVED lines=8> */
[----:B------:R-:W-:Y:S02]  /*4320*/  LOP3.LUT R70, R84, R83, R81, 0x96, !PT ;  /* 0x0000005354467212 */ /* 0x000fe400078e9651 */
[C-C-:B------:R-:W-:Y:S02]  /*4330*/  SHF.R.W.U32 R83, R71.reuse, 0x6, R71.reuse ;  /* 0x0000000647537819 */ /* 0x140fe40000001e47 */
[C-C-:B------:R-:W-:Y:S02]  /*4340*/  SHF.R.W.U32 R84, R71.reuse, 0xb, R71.reuse ;  /* 0x0000000b47547819 */ /* 0x140fe40000001e47 */
[----:B------:R-:W-:Y:S02]  /*4350*/  SHF.R.W.U32 R85, R71, 0x19, R71 ;  /* 0x0000001947557819 */ /* 0x000fe40000001e47 */
[----:B------:R-:W-:Y:S02]  /*4360*/  LOP3.LUT R81, R77, R76, R75, 0x96, !PT ;  /* 0x0000004c4d517212 */ /* 0x000fe400078e964b */
[----:B------:R-:W-:-:S02]  /*4370*/  SHF.R.W.U32 R76, R69, 0x7, R69 ;  /* 0x00000007454c7819 */ /* 0x000fc40000001e45 */
[--C-:B------:R-:W-:Y:S02]  /*4380*/  SHF.R.W.U32 R75, R69, 0x12, R69.reuse ;  /* 0x00000012454b7819 */ /* 0x100fe40000001e45 */
[----:B------:R-:W-:Y:S02]  /*4390*/  SHF.R.U32.HI R77, RZ, 0x3, R69 ;  /* 0x00000003ff4d7819 */ /* 0x000fe40000011645 */
[----:B------:R-:W-:Y:S02]  /*43a0*/  IADD3 R19, PT, PT, R67, R18, R19 ;  /* 0x0000001243137210 */ /* 0x000fe40007ffe013 */
[----:B------:R-:W-:Y:S02]  /*43b0*/  LOP3.LUT R84, R85, R84, R83, 0x96, !PT ;  /* 0x0000005455547212 */ /* 0x000fe400078e9653 */
[----:B------:R-:W-:Y:S01]  /*43c0*/  LOP3.LUT R18, R82, R79, R78, 0xe8, !PT ;  /* 0x0000004f52127212 */ /* 0x000fe200078ee84e */
[----:B------:R-:W-:Y:S01]  /*43d0*/  IMAD.IADD R74, R74, 0x1, R19 ;  /* 0x000000014a4a7824 */ /* 0x000fe200078e0213 */
[----:B------:R-:W-:-:S02]  /*43e0*/  LOP3.LUT R83, R68, R71, R72, 0xb8, !PT ;  /* 0x0000004744537212 */ /* 0x000fc400078eb848 */
[----:B------:R-:W-:Y:S02]  /*43f0*/  LOP3.LUT R76, R75, R77, R76, 0x96, !PT ;  /* 0x0000004d4b4c7212 */ /* 0x000fe400078e964c */
[----:B------:R-:W-:Y:S02]  /*4400*/  IADD3 R77, PT, PT, R81, R80, R18 ;  /* 0x00000050514d7210 */ /* 0x000fe40007ffe012 */
[----:B------:R-:W-:Y:S02]  /*4410*/  IADD3 R80, PT, PT, R84, R83, R73 ;  /* 0x0000005354507210 */ /* 0x000fe40007ffe049 */
[C-C-:B------:R-:W-:Y:S02]  /*4420*/  SHF.R.W.U32 R18, R63.reuse, 0x11, R63.reuse ;  /* 0x000000113f127819 */ /* 0x140fe40000001e3f */
[--C-:B------:R-:W-:Y:S02]  /*4430*/  SHF.R.W.U32 R19, R63, 0x13, R63.reuse ;  /* 0x000000133f137819 */ /* 0x100fe40000001e3f */
[----:B------:R-:W-:-:S02]  /*4440*/  SHF.R.U32.HI R73, RZ, 0xa, R63 ;  /* 0x0000000aff497819 */ /* 0x000fc4000001163f */
[----:B------:R-:W-:Y:S02]  /*4450*/  IADD3 R80, PT, PT, R74, R21, R80 ;  /* 0x000000154a507210 */ /* 0x000fe40007ffe050 */
[----:B------:R-:W-:Y:S02]  /*4460*/  LOP3.LUT R73, R19, R73, R18, 0x96, !PT ;  /* 0x0000004913497212 */ /* 0x000fe400078e9612 */
[----:B------:R-:W0:Y:S01]  /*4470*/  LDC.64 R18, c[0x3][0xc8] ;  /* 0x00c03200ff127b82 */ /* 0x000e220000000a00 */
[--C-:B------:R-:W-:Y:S01]  /*4480*/  SHF.R.W.U32 R75, R77, 0x2, R77.reuse ;  /* 0x000000024d4b7819 */ /* 0x100fe20000001e4d */
[----:B------:R-:W-:Y:S01]  /*4490*/  IMAD.IADD R79, R79, 0x1, R80 ;  /* 0x000000014f4f7824 */ /* 0x000fe200078e0250 */
[C-C-:B------:R-:W-:Y:S02]  /*44a0*/  SHF.R.W.U32 R84, R77.reuse, 0xd, R77.reuse ;  /* 0x0000000d4d547819 */ /* 0x140fe40000001e4d */
[----:B------:R-:W-:Y:S02]  /*44b0*/  SHF.R.W.U32 R81, R77, 0x16, R77 ;  /* 0x000000164d517819 */ /* 0x000fe40000001e4d */
[----:B------:R-:W-:-:S02]  /*44c0*/  SHF.R.W.U32 R83, R79, 0x19, R79 ;  /* 0x000000194f537819 */ /* 0x000fc40000001e4f */
[----:B------:R-:W-:Y:S02]  /*44d0*/  LOP3.LUT R75, R81, R84, R75, 0x96, !PT ;  /* 0x00000054514b7212 */ /* 0x000fe400078e964b */
[C-C-:B------:R-:W-:Y:S02]  /*44e0*/  SHF.R.W.U32 R81, R79.reuse, 0x6, R79.reuse ;  /* 0x000000064f517819 */ /* 0x140fe40000001e4f */
[----:B------:R-:W-:Y:S02]  /*44f0*/  SHF.R.W.U32 R84, R79, 0xb, R79 ;  /* 0x0000000b4f547819 */ /* 0x000fe40000001e4f */
[----:B------:R-:W-:Y:S02]  /*4500*/  IADD3 R70, PT, PT, R64, R55, R70 ;  /* 0x0000003740467210 */ /* 0x000fe40007ffe046 */
[----:B------:R-:W-:Y:S02]  /*4510*/  LOP3.LUT R81, R83, R84, R81, 0x96, !PT ;  /* 0x0000005453517212 */ /* 0x000fe400078e9651 */
[----:B------:R-:W-:Y:S01]  /*4520*/  LOP3.LUT R55, R78, R82, R77, 0xe8, !PT ;  /* 0x000000524e377212 */ /* 0x000fe200078ee84d */
[----:B------:R-:W-:Y:S01]  /*4530*/  IMAD.IADD R73, R73, 0x1, R70 ;  /* 0x0000000149497824 */ /* 0x000fe200078e0246 */
[----:B------:R-:W-:-:S02]  /*4540*/  LOP3.LUT R83, R72, R79, R71, 0xb8, !PT ;  /* 0x0000004f48537212 */ /* 0x000fc400078eb847 */
[----:B------:R-:W-:Y:S02]  /*4550*/  IADD3 R80, PT, PT, R75, R80, R55 ;  /* 0x000000504b507210 */ /* 0x000fe40007ffe037 */
[----:B------:R-:W-:Y:S02]  /*4560*/  IADD3 R81, PT, PT, R81, R83, R68 ;  /* 0x0000005351517210 */ /* 0x000fe40007ffe044 */
[C-C-:B------:R-:W-:Y:S02]  /*4570*/  SHF.R.W.U32 R68, R56.reuse, 0x7, R56.reuse ;  /* 0x0000000738447819 */ /* 0x140fe40000001e38 */
[--C-:B------:R-:W-:Y:S02]  /*4580*/  SHF.R.W.U32 R55, R56, 0x12, R56.reuse ;  /* 0x0000001238377819 */ /* 0x100fe40000001e38 */
[----:B------:R-:W-:Y:S02]  /*4590*/  SHF.R.U32.HI R70, RZ, 0x3, R56 ;  /* 0x00000003ff467819 */ /* 0x000fe40000011638 */
[----:B------:R-:W-:-:S02]  /*45a0*/  SHF.R.W.U32 R75, R80, 0x2, R80 ;  /* 0x00000002504b7819 */ /* 0x000fc40000001e50 */
[C-C-:B------:R-:W-:Y:S02]  /*45b0*/  SHF.R.W.U32 R84, R80.reuse, 0xd, R80.reuse ;  /* 0x0000000d50547819 */ /* 0x140fe40000001e50 */
[----:B------:R-:W-:Y:S02]  /*45c0*/  SHF.R.W.U32 R83, R80, 0x16, R80 ;  /* 0x0000001650537819 */ /* 0x000fe40000001e50 */
[----:B0-----:R-:W-:Y:S02]  /*45d0*/  IADD3 R81, PT, PT, R73, R18, R81 ;  /* 0x0000001249517210 */ /* 0x001fe40007ffe051 */
[----:B------:R-:W-:Y:S02]  /*45e0*/  LOP3.LUT R68, R55, R70, R68, 0x96, !PT ;  /* 0x0000004637447212 */ /* 0x000fe400078e9644 */
[----:B------:R-:W-:Y:S01]  /*45f0*/  LOP3.LUT R84, R83, R84, R75, 0x96, !PT ;  /* 0x0000005453547212 */ /* 0x000fe200078e964b */
[----:B------:R-:W-:Y:S01]  /*4600*/  IMAD.IADD R82, R82, 0x1, R81 ;  /* 0x0000000152527824 */ /* 0x000fe200078e0251 */
[----:B------:R-:W-:-:S02]  /*4610*/  SHF.R.W.U32 R55, R74, 0x11, R74 ;  /* 0x000000114a377819 */ /* 0x000fc40000001e4a */
[--C-:B------:R-:W-:Y:S02]  /*4620*/  SHF.R.W.U32 R70, R74, 0x13, R74.reuse ;  /* 0x000000134a467819 */ /* 0x100fe40000001e4a */
[----:B------:R-:W-:Y:S02]  /*4630*/  SHF.R.U32.HI R75, RZ, 0xa, R74 ;  /* 0x0000000aff4b7819 */ /* 0x000fe4000001164a */
[----:B------:R-:W-:Y:S02]  /*4640*/  LOP3.LUT R83, R77, R78, R80, 0xe8, !PT ;  /* 0x0000004e4d537212 */ /* 0x000fe400078ee850 */
[----:B------:R-:W-:Y:S02]  /*4650*/  LOP3.LUT R70, R70, R75, R55, 0x96, !PT ;  /* 0x0000004b46467212 */ /* 0x000fe400078e9637 */
[----:B------:R-:W-:Y:S02]  /*4660*/  IADD3 R75, PT, PT, R84, R81, R83 ;  /* 0x00000051544b7210 */ /* 0x000fe40007ffe053 */
[----:B------:R-:W-:-:S02]  /*4670*/  SHF.R.W.U32 R81, R82, 0x6, R82 ;  /* 0x0000000652517819 */ /* 0x000fc40000001e52 */
[C-C-:B------:R-:W-:Y:S02]  /*4680*/  SHF.R.W.U32 R84, R82.reuse, 0xb, R82.reuse ;  /* 0x0000000b52547819 */ /* 0x140fe40000001e52 */
[----:B------:R-:W-:Y:S02]  /*4690*/  SHF.R.W.U32 R83, R82, 0x19, R82 ;  /* 0x0000001952537819 */ /* 0x000fe40000001e52 */
[----:B------:R-:W-:Y:S02]  /*46a0*/  IADD3 R55, PT, PT, R65, R54, R76 ;  /* 0x0000003641377210 */ /* 0x000fe40007ffe04c */
[----:B------:R-:W-:Y:S02]  /*46b0*/  LOP3.LUT R81, R83, R84, R81, 0x96, !PT ;  /* 0x0000005453517212 */ /* 0x000fe400078e9651 */
[----:B------:R-:W-:Y:S01]  /*46c0*/  LOP3.LUT R54, R71, R82, R79, 0xb8, !PT ;  /* 0x0000005247367212 */ /* 0x000fe200078eb84f */
[----:B------:R-:W-:Y:S01]  /*46d0*/  IMAD.IADD R70, R70, 0x1, R55 ;  /* 0x0000000146467824 */ /* 0x000fe200078e0237 */
[----:B------:R-:W-:-:S02]  /*46e0*/  SHF.R.W.U32 R76, R75, 0x2, R75 ;  /* 0x000000024b4c7819 */ /* 0x000fc40000001e4b */
[----:B------:R-:W-:Y:S02]  /*46f0*/  IADD3 R72, PT, PT, R81, R54, R72 ;  /* 0x0000003651487210 */ /* 0x000fe40007ffe048 */
[C-C-:B------:R-:W-:Y:S02]  /*4700*/  SHF.R.W.U32 R83, R75.reuse, 0xd, R75.reuse ;  /* 0x0000000d4b537819 */ /* 0x140fe40000001e4b */
[----:B------:R-:W-:Y:S02]  /*4710*/  SHF.R.W.U32 R84, R75, 0x16, R75 ;  /* 0x000000164b547819 */ /* 0x000fe40000001e4b */
[C-C-:B------:R-:W-:Y:S02]  /*4720*/  SHF.R.W.U32 R54, R61.reuse, 0x12, R61.reuse ;  /* 0x000000123d367819 */ /* 0x140fe40000001e3d */
[--C-:B------:R-:W-:Y:S02]  /*4730*/  SHF.R.U32.HI R55, RZ, 0x3, R61.reuse ;  /* 0x00000003ff377819 */ /* 0x100fe4000001163d */
[----:B------:R-:W-:-:S02]  /*4740*/  SHF.R.W.U32 R81, R61, 0x7, R61 ;  /* 0x000000073d517819 */ /* 0x000fc40000001e3d */
[----:B------:R-:W-:Y:S02]  /*4750*/  LOP3.LUT R76, R84, R83, R76, 0x96, !PT ;  /* 0x00000053544c7212 */ /* 0x000fe400078e964c */
[----:B------:R-:W-:Y:S02]  /*4760*/  LOP3.LUT R83, R80, R77, R75, 0xe8, !PT ;  /* 0x0000004d50537212 */ /* 0x000fe400078ee84b */
[----:B------:R-:W-:Y:S02]  /*4770*/  IADD3 R85, PT, PT, R70, R19, R72 ;  /* 0x0000001346557210 */ /* 0x000fe40007ffe048 */
[----:B------:R-:W-:Y:S02]  /*4780*/  LOP3.LUT R81, R54, R55, R81, 0x96, !PT ;  /* 0x0000003736517212 */ /* 0x000fe400078e9651 */
[----:B------:R-:W0:Y:S01]  /*4790*/  LDC.64 R54, c[0x3][0xd0] ;  /* 0x00c03400ff367b82 */ /* 0x000e220000000a00 */
[----:B------:R-:W-:Y:S01]  /*47a0*/  IADD3 R76, PT, PT, R76, R85, R83 ;  /* 0x000000554c4c7210 */ /* 0x000fe20007ffe053 */
[----:B------:R-:W-:Y:S01]  /*47b0*/  IMAD.IADD R78, R78, 0x1, R85 ;  /* 0x000000014e4e7824 */ /* 0x000fe200078e0255 */
[----:B------:R-:W-:-:S02]  /*47c0*/  SHF.R.W.U32 R72, R73, 0x11, R73 ;  /* 0x0000001149487819 */ /* 0x000fc40000001e49 */
[--C-:B------:R-:W-:Y:S02]  /*47d0*/  SHF.R.W.U32 R83, R73, 0x13, R73.reuse ;  /* 0x0000001349537819 */ /* 0x100fe40000001e49 */
[----:B------:R-:W-:Y:S02]  /*47e0*/  SHF.R.U32.HI R84, RZ, 0xa, R73 ;  /* 0x0000000aff547819 */ /* 0x000fe40000011649 */
[C---:B------:R-:W-:Y:S02]  /*47f0*/  SHF.R.W.U32 R85, R78.reuse, 0x19, R78 ;  /* 0x000000194e557819 */ /* 0x040fe40000001e4e */
[----:B------:R-:W-:Y:S02]  /*4800*/  LOP3.LUT R72, R83, R84, R72, 0x96, !PT ;  /* 0x0000005453487212 */ /* 0x000fe400078e9648 */
[C-C-:B------:R-:W-:Y:S02]  /*4810*/  SHF.R.W.U32 R83, R78.reuse, 0x6, R78.reuse ;  /* 0x000000064e537819 */ /* 0x140fe40000001e4e */
[----:B------:R-:W-:-:S02]  /*4820*/  SHF.R.W.U32 R84, R78, 0xb, R78 ;  /* 0x0000000b4e547819 */ /* 0x000fc40000001e4e */
[----:B------:R-:W-:Y:S02]  /*4830*/  IADD3 R69, PT, PT, R2, R69, R68 ;  /* 0x0000004502457210 */ /* 0x000fe40007ffe044 */
[----:B------:R-:W-:Y:S02]  /*4840*/  LOP3.LUT R84, R85, R84, R83, 0x96, !PT ;  /* 0x0000005455547212 */ /* 0x000fe400078e9653 */
[----:B------:R-:W-:Y:S02]  /*4850*/  LOP3.LUT R83, R79, R78, R82, 0xb8, !PT ;  /* 0x0000004e4f537212 */ /* 0x000fe400078eb852 */
[--C-:B------:R-:W-:Y:S02]  /*4860*/  SHF.R.W.U32 R68, R76, 0x2, R76.reuse ;  /* 0x000000024c447819 */ /* 0x100fe40000001e4c */
[----:B------:R-:W-:Y:S01]  /*4870*/  IADD3 R83, PT, PT, R84, R83, R71 ;  /* 0x0000005354537210 */ /* 0x000fe20007ffe047 */
[----:B------:R-:W-:Y:S01]  /*4880*/  IMAD.IADD R71, R72, 0x1, R69 ;  /* 0x0000000148477824 */ /* 0x000fe200078e0245 */
[----:B------:R-:W-:-:S02]  /*4890*/  SHF.R.W.U32 R85, R76, 0xd, R76 ;  /* 0x0000000d4c557819 */ /* 0x000fc40000001e4c */
[----:B------:R-:W-:Y:S02]  /*48a0*/  SHF.R.W.U32 R84, R76, 0x16, R76 ;  /* 0x000000164c547819 */ /* 0x000fe40000001e4c */
[----:B------:R-:W-:Y:S02]  /*48b0*/  SHF.R.W.U32 R69, R66, 0x12, R66 ;  /* 0x0000001242457819 */ /* 0x000fe40000001e42 */
[----:B------:R-:W-:Y:S02]  /*48c0*/  LOP3.LUT R85, R84, R85, R68, 0x96, !PT ;  /* 0x0000005554557212 */ /* 0x000fe400078e9644 */
[--C-:B------:R-:W-:Y:S02]  /*48d0*/  SHF.R.W.U32 R84, R66, 0x7, R66.reuse ;  /* 0x0000000742547819 */ /* 0x100fe40000001e42 */
[----:B0-----:R-:W-:Y:S02]  /*48e0*/  IADD3 R86, PT, PT, R71, R54, R83 ;  /* 0x0000003647567210 */ /* 0x001fe40007ffe053 */
[----:B------:R-:W-:-:S02]  /*48f0*/  SHF.R.U32.HI R68, RZ, 0x3, R66 ;  /* 0x00000003ff447819 */ /* 0x000fc40000011642 */
[----:B------:R-:W-:Y:S01]  /*4900*/  LOP3.LUT R72, R75, R80, R76, 0xe8, !PT ;  /* 0x000000504b487212 */ /* 0x000fe200078ee84c */
[----:B------:R-:W-:Y:S01]  /*4910*/  IMAD.IADD R77, R77, 0x1, R86 ;  /* 0x000000014d4d7824 */ /* 0x000fe200078e0256 */
[----:B------:R-:W-:Y:S02]  /*4920*/  LOP3.LUT R84, R69, R68, R84, 0x96, !PT ;  /* 0x0000004445547212 */ /* 0x000fe400078e9654 */
[C-C-:B------:R-:W-:Y:S02]  /*4930*/  SHF.R.W.U32 R68, R70.reuse, 0x11, R70.reuse ;  /* 0x0000001146447819 */ /* 0x140fe40000001e46 */
[--C-:B------:R-:W-:Y:S02]  /*4940*/  SHF.R.W.U32 R69, R70, 0x13, R70.reuse ;  /* 0x0000001346457819 */ /* 0x100fe40000001e46 */
[----:B------:R-:W-:Y:S02]  /*4950*/  SHF.R.U32.HI R83, RZ, 0xa, R70 ;  /* 0x0000000aff537819 */ /* 0x000fe40000011646 */
[----:B------:R-:W-:-:S02]  /*4960*/  IADD3 R72, PT, PT, R85, R86, R72 ;  /* 0x0000005655487210 */ /* 0x000fc40007ffe048 */
[----:B------:R-:W-:Y:S02]  /*4970*/  LOP3.LUT R68, R69, R83, R68, 0x96, !PT ;  /* 0x0000005345447212 */ /* 0x000fe400078e9644 */
[C-C-:B------:R-:W-:Y:S02]  /*4980*/  SHF.R.W.U32 R69, R77.reuse, 0x6, R77.reuse ;  /* 0x000000064d457819 */ /* 0x140fe40000001e4d */
[C-C-:B------:R-:W-:Y:S02]  /*4990*/  SHF.R.W.U32 R86, R77.reuse, 0xb, R77.reuse ;  /* 0x0000000b4d567819 */ /* 0x140fe40000001e4d */
[----:B------:R-:W-:Y:S02]  /*49a0*/  SHF.R.W.U32 R83, R77, 0x19, R77 ;  /* 0x000000194d537819 */ /* 0x000fe40000001e4d */
[----:B------:R-:W-:Y:S02]  /*49b0*/  IADD3 R81, PT, PT, R59, R56, R81 ;  /* 0x000000383b517210 */ /* 0x000fe40007ffe051 */
[----:B------:R-:W-:-:S02]  /*49c0*/  LOP3.LUT R86, R83, R86, R69, 0x96, !PT ;  /* 0x0000005653567212 */ /* 0x000fc400078e9645 */
[----:B------:R-:W-:Y:S01]  /*49d0*/  LOP3.LUT R69, R82, R77, R78, 0xb8, !PT ;  /* 0x0000004d52457212 */ /* 0x000fe200078eb84e */
[----:B------:R-:W-:Y:S01]  /*49e0*/  IMAD.IADD R68, R68, 0x1, R81 ;  /* 0x0000000144447824 */ /* 0x000fe200078e0251 */
[C---:B------:R-:W-:Y:S02]  /*49f0*/  SHF.R.W.U32 R85, R57.reuse, 0x7, R57 ;  /* 0x0000000739557819 */ /* 0x040fe40000001e39 */
[----:B------:R-:W-:Y:S02]  /*4a00*/  IADD3 R86, PT, PT, R86, R69, R79 ;  /* 0x0000004556567210 */ /* 0x000fe40007ffe04f */
[--C-:B------:R-:W-:Y:S02]  /*4a10*/  SHF.R.W.U32 R56, R57, 0x12, R57.reuse ;  /* 0x0000001239387819 */ /* 0x100fe40000001e39 */
[----:B------:R-:W-:Y:S02]  /*4a20*/  SHF.R.U32.HI R69, RZ, 0x3, R57 ;  /* 0x00000003ff457819 */ /* 0x000fe40000011639 */
[----:B------:R-:W-:-:S02]  /*4a30*/  IADD3 R81, PT, PT, R68, R55, R86 ;  /* 0x0000003744517210 */ /* 0x000fc40007ffe056 */
[----:B------:R-:W-:Y:S02]  /*4a40*/  LOP3.LUT R85, R56, R69, R85, 0x96, !PT ;  /* 0x0000004538557212 */ /* 0x000fe400078e9655 */
[----:B------:R-:W-:Y:S01]  /*4a50*/  IADD3 R84, PT, PT, R74, R57, R84 ;  /* 0x000000394a547210 */ /* 0x000fe20007ffe054 */
[----:B------:R-:W-:Y:S01]  /*4a60*/  IMAD.IADD R83, R80, 0x1, R81 ;  /* 0x0000000150537824 */ /* 0x000fe200078e0251 */
[C-C-:B------:R-:W-:Y:S02]  /*4a70*/  SHF.R.W.U32 R56, R72.reuse, 0x2, R72.reuse ;  /* 0x0000000248387819 */ /* 0x140fe40000001e48 */
[C-C-:B------:R-:W-:Y:S02]  /*4a80*/  SHF.R.W.U32 R57, R72.reuse, 0xd, R72.reuse ;  /* 0x0000000d48397819 */ /* 0x140fe40000001e48 */
[----:B------:R-:W-:Y:S02]  /*4a90*/  SHF.R.W.U32 R69, R72, 0x16, R72 ;  /* 0x0000001648457819 */ /* 0x000fe40000001e48 */
[----:B------:R-:W-:-:S02]  /*4aa0*/  SHF.R.W.U32 R74, R83, 0xb, R83 ;  /* 0x0000000b534a7819 */ /* 0x000fc40000001e53 */
[----:B------:R-:W-:Y:S02]  /*4ab0*/  LOP3.LUT R56, R69, R57, R56, 0x96, !PT ;  /* 0x0000003945387212 */ /* 0x000fe400078e9638 */
[----:B------:R-:W-:Y:S02]  /*4ac0*/  LOP3.LUT R57, R76, R75, R72, 0xe8, !PT ;  /* 0x0000004b4c397212 */ /* 0x000fe400078ee848 */
[C-C-:B------:R-:W-:Y:S02]  /*4ad0*/  SHF.R.W.U32 R69, R83.reuse, 0x6, R83.reuse ;  /* 0x0000000653457819 */ /* 0x140fe40000001e53 */
[----:B------:R-:W-:Y:S02]  /*4ae0*/  SHF.R.W.U32 R79, R83, 0x19, R83 ;  /* 0x00000019534f7819 */ /* 0x000fe40000001e53 */
[----:B------:R-:W-:Y:S02]  /*4af0*/  IADD3 R81, PT, PT, R56, R81, R57 ;  /* 0x0000005138517210 */ /* 0x000fe40007ffe039 */
[----:B------:R-:W-:-:S02]  /*4b00*/  LOP3.LUT R79, R79, R74, R69, 0x96, !PT ;  /* 0x0000004a4f4f7212 */ /* 0x000fc400078e9645 */
[C-C-:B------:R-:W-:Y:S02]  /*4b10*/  SHF.R.W.U32 R56, R60.reuse, 0x7, R60.reuse ;  /* 0x000000073c387819 */ /* 0x140fe40000001e3c */
[--C-:B------:R-:W-:Y:S02]  /*4b20*/  SHF.R.W.U32 R57, R60, 0x12, R60.reuse ;  /* 0x000000123c397819 */ /* 0x100fe40000001e3c */
[----:B------:R-:W-:Y:S02]  /*4b30*/  SHF.R.U32.HI R69, RZ, 0x3, R60 ;  /* 0x00000003ff457819 */ /* 0x000fe4000001163c */
[----:B------:R-:W-:Y:S02]  /*4b40*/  LOP3.LUT R74, R78, R83, R77, 0xb8, !PT ;  /* 0x000000534e4a7212 */ /* 0x000fe400078eb84d */
[----:B------:R-:W-:Y:S02]  /*4b50*/  LOP3.LUT R69, R57, R69, R56, 0x96, !PT ;  /* 0x0000004539457212 */ /* 0x000fe400078e9638 */
[----:B------:R-:W0:Y:S01]  /*4b60*/  LDC.64 R56, c[0x3][0xd8] ;  /* 0x00c03600ff387b82 */ /* 0x000e220000000a00 */
[----:B------:R-:W-:-:S02]  /*4b70*/  IADD3 R82, PT, PT, R79, R74, R82 ;  /* 0x0000004a4f527210 */ /* 0x000fc40007ffe052 */
[C-C-:B------:R-:W-:Y:S02]  /*4b80*/  SHF.R.W.U32 R74, R71.reuse, 0x11, R71.reuse ;  /* 0x00000011474a7819 */ /* 0x140fe40000001e47 */
[--C-:B------:R-:W-:Y:S02]  /*4b90*/  SHF.R.W.U32 R79, R71, 0x13, R71.reuse ;  /* 0x00000013474f7819 */ /* 0x100fe40000001e47 */
[----:B------:R-:W-:Y:S02]  /*4ba0*/  SHF.R.U32.HI R80, RZ, 0xa, R71 ;  /* 0x0000000aff507819 */ /* 0x000fe40000011647 */
[----:B------:R-:W-:Y:S02]  /*4bb0*/  IADD3 R69, PT, PT, R62, R61, R69 ;  /* 0x0000003d3e457210 */ /* 0x000fe40007ffe045 */
[----:B------:R-:W-:Y:S02]  /*4bc0*/  LOP3.LUT R74, R79, R80, R74, 0x96, !PT ;  /* 0x000000504f4a7212 */ /* 0x000fe400078e964a */
[----:B------:R-:W-:-:S02]  /*4bd0*/  SHF.R.W.U32 R61, R67, 0x7, R67 ;  /* 0x00000007433d7819 */ /* 0x000fc40000001e43 */
[----:B------:R-:W-:Y:S01]  /*4be0*/  SHF.R.W.U32 R80, R67, 0x12, R67 ;  /* 0x0000001243507819 */ /* 0x000fe20000001e43 */
[----:B------:R-:W-:Y:S01]  /*4bf0*/  IMAD.IADD R69, R74, 0x1, R69 ;  /* 0x000000014a457824 */ /* 0x000fe200078e0245 */
[----:B------:R-:W-:Y:S02]  /*4c00*/  SHF.R.U32.HI R79, RZ, 0x3, R67 ;  /* 0x00000003ff4f7819 */ /* 0x000fe40000011643 */
[C---:B------:R-:W-:Y:S02]  /*4c10*/  SHF.R.W.U32 R74, R81.reuse, 0x2, R81 ;  /* 0x00000002514a7819 */ /* 0x040fe40000001e51 */
[----:B------:R-:W-:Y:S02]  /*4c20*/  LOP3.LUT R61, R80, R79, R61, 0x96, !PT ;  /* 0x0000004f503d7212 */ /* 0x000fe400078e963d */
[C-C-:B------:R-:W-:Y:S02]  /*4c30*/  SHF.R.W.U32 R79, R81.reuse, 0xd, R81.reuse ;  /* 0x0000000d514f7819 */ /* 0x140fe40000001e51 */
[----:B------:R-:W-:-:S02]  /*4c40*/  SHF.R.W.U32 R80, R81, 0x16, R81 ;  /* 0x0000001651507819 */ /* 0x000fc40000001e51 */
[----:B0-----:R-:W-:Y:S02]  /*4c50*/  IADD3 R82, PT, PT, R69, R56, R82 ;  /* 0x0000003845527210 */ /* 0x001fe40007ffe052 */
[----:B------:R-:W-:Y:S02]  /*4c60*/  LOP3.LUT R79, R80, R79, R74, 0x96, !PT ;  /* 0x0000004f504f7212 */ /* 0x000fe400078e964a */
[----:B------:R-:W-:Y:S01]  /*4c70*/  LOP3.LUT R74, R72, R76, R81, 0xe8, !PT ;  /* 0x0000004c484a7212 */ /* 0x000fe200078ee851 */
[----:B------:R-:W-:Y:S01]  /*4c80*/  IMAD.IADD R80, R75, 0x1, R82 ;  /* 0x000000014b507824 */ /* 0x000fe200078e0252 */
[C---:B------:R-:W-:Y:S02]  /*4c90*/  SHF.R.W.U32 R75, R68.reuse, 0x13, R68 ;  /* 0x00000013444b7819 */ /* 0x040fe40000001e44 */
[----:B------:R-:W-:Y:S02]  /*4ca0*/  IADD3 R79, PT, PT, R79, R82, R74 ;  /* 0x000000524f4f7210 */ /* 0x000fe40007ffe04a */
[----:B------:R-:W-:-:S02]  /*4cb0*/  SHF.R.W.U32 R74, R68, 0x11, R68 ;  /* 0x00000011444a7819 */ /* 0x000fc40000001e44 */
[----:B------:R-:W-:Y:S02]  /*4cc0*/  SHF.R.U32.HI R82, RZ, 0xa, R68 ;  /* 0x0000000aff527819 */ /* 0x000fe40000011644 */
[C---:B------:R-:W-:Y:S02]  /*4cd0*/  SHF.R.W.U32 R86, R80.reuse, 0x19, R80 ;  /* 0x0000001950567819 */ /* 0x040fe40000001e50 */
[----:B------:R-:W-:Y:S02]  /*4ce0*/  LOP3.LUT R74, R75, R82, R74, 0x96, !PT ;  /* 0x000000524b4a7212 */ /* 0x000fe400078e964a */
[C-C-:B------:R-:W-:Y:S02]  /*4cf0*/  SHF.R.W.U32 R75, R80.reuse, 0x6, R80.reuse ;  /* 0x00000006504b7819 */ /* 0x140fe40000001e50 */
[----:B------:R-:W-:Y:S02]  /*4d00*/  SHF.R.W.U32 R82, R80, 0xb, R80 ;  /* 0x0000000b50527819 */ /* 0x000fe40000001e50 */
[----:B------:R-:W-:-:S02]  /*4d10*/  IADD3 R85, PT, PT, R63, R60, R85 ;  /* 0x0000003c3f557210 */ /* 0x000fc40007ffe055 */
[----:B------:R-:W-:Y:S02]  /*4d20*/  LOP3.LUT R75, R86, R82, R75, 0x96, !PT ;  /* 0x00000052564b7212 */ /* 0x000fe400078e964b */
[----:B------:R-:W-:Y:S01]  /*4d30*/  LOP3.LUT R60, R77, R80, R83, 0xb8, !PT ;  /* 0x000000504d3c7212 */ /* 0x000fe200078eb853 */
[----:B------:R-:W-:Y:S01]  /*4d40*/  IMAD.IADD R74, R74, 0x1, R85 ;  /* 0x000000014a4a7824 */ /* 0x000fe200078e0255 */
[--C-:B------:R-:W-:Y:S02]  /*4d50*/  SHF.R.W.U32 R82, R79, 0x16, R79.reuse ;  /* 0x000000164f527819 */ /* 0x100fe40000001e4f */
[----:B------:R-:W-:Y:S02]  /*4d60*/  IADD3 R60, PT, PT, R75, R60, R78 ;  /* 0x0000003c4b3c7210 */ /* 0x000fe40007ffe04e */
[C-C-:B------:R-:W-:Y:S02]  /*4d70*/  SHF.R.W.U32 R75, R79.reuse, 0x2, R79.reuse ;  /* 0x000000024f4b7819 */ /* 0x140fe40000001e4f */
[----:B------:R-:W-:-:S02]  /*4d80*/  SHF.R.W.U32 R78, R79, 0xd, R79 ;  /* 0x0000000d4f4e7819 */ /* 0x000fc40000001e4f */
[----:B------:R-:W-:Y:S02]  /*4d90*/  IADD3 R66, PT, PT, R73, R66, R61 ;  /* 0x0000004249427210 */ /* 0x000fe40007ffe03d */
[----:B------:R-:W-:Y:S02]  /*4da0*/  LOP3.LUT R78, R82, R78, R75, 0x96, !PT ;  /* 0x0000004e524e7212 */ /* 0x000fe400078e964b */
[----:B------:R-:W-:Y:S02]  /*4db0*/  IADD3 R75, PT, PT, R74, R57, R60 ;  /* 0x000000394a4b7210 */ /* 0x000fe40007ffe03c */
[----:B------:R-:W0:Y:S01]  /*4dc0*/  LDC.64 R60, c[0x3][0xe0] ;  /* 0x00c03800ff3c7b82 */ /* 0x000e220000000a00 */
[----:B------:R-:W-:Y:S02]  /*4dd0*/  LOP3.LUT R82, R81, R72, R79, 0xe8, !PT ;  /* 0x0000004851527212 */ /* 0x000fe400078ee84f */
[----:B------:R-:W-:Y:S01]  /*4de0*/  IMAD.IADD R76, R76, 0x1, R75 ;  /* 0x000000014c4c7824 */ /* 0x000fe200078e024b */
[----:B------:R-:W-:-:S02]  /*4df0*/  SHF.R.W.U32 R73, R69, 0x11, R69 ;  /* 0x0000001145497819 */ /* 0x000fc40000001e45 */
[----:B------:R-:W-:Y:S02]  /*4e00*/  IADD3 R78, PT, PT, R78, R75, R82 ;  /* 0x0000004b4e4e7210 */ /* 0x000fe40007ffe052 */
[--C-:B------:R-:W-:Y:S02]  /*4e10*/  SHF.R.W.U32 R82, R69, 0x13, R69.reuse ;  /* 0x0000001345527819 */ /* 0x100fe40000001e45 */
[----:B------:R-:W-:Y:S02]  /*4e20*/  SHF.R.U32.HI R75, RZ, 0xa, R69 ;  /* 0x0000000aff4b7819 */ /* 0x000fe40000011645 */
[--C-:B------:R-:W-:Y:S02]  /*4e30*/  SHF.R.W.U32 R85, R76, 0x19, R76.reuse ;  /* 0x000000194c557819 */ /* 0x100fe40000001e4c */
[----:B------:R-:W-:Y:S02]  /*4e40*/  LOP3.LUT R73, R82, R75, R73, 0x96, !PT ;  /* 0x0000004b52497212 */ /* 0x000fe400078e9649 */
[----:B------:R-:W-:-:S02]  /*4e50*/  SHF.R.W.U32 R75, R76, 0x6, R76 ;  /* 0x000000064c4b7819 */ /* 0x000fc40000001e4c */
[----:B------:R-:W-:Y:S01]  /*4e60*/  SHF.R.W.U32 R82, R76, 0xb, R76 ;  /* 0x0000000b4c527819 */ /* 0x000fe20000001e4c */
[----:B------:R-:W-:Y:S01]  /*4e70*/  IMAD.IADD R73, R73, 0x1, R84 ;  /* 0x0000000149497824 */ /* 0x000fe200078e0254 */
[C---:B------:R-:W-:Y:S02]  /*4e80*/  SHF.R.W.U32 R84, R78.reuse, 0x16, R78 ;  /* 0x000000164e547819 */ /* 0x040fe40000001e4e */
[----:B------:R-:W-:Y:S02]  /*4e90*/  LOP3.LUT R82, R85, R82, R75, 0x96, !PT ;  /* 0x0000005255527212 */ /* 0x000fe400078e964b */
[----:B------:R-:W-:Y:S02]  /*4ea0*/  LOP3.LUT R75, R83, R76, R80, 0xb8, !PT ;  /* 0x0000004c534b7212 */ /* 0x000fe400078eb850 */
[----:B------:R-:W-:Y:S02]  /*4eb0*/  SHF.R.W.U32 R85, R78, 0xd, R78 ;  /* 0x0000000d4e557819 */ /* 0x000fe40000001e4e */
[----:B------:R-:W-:-:S02]  /*4ec0*/  IADD3 R75, PT, PT, R82, R75, R77 ;  /* 0x0000004b524b7210 */ /* 0x000fc40007ffe04d */
[----:B------:R-:W-:Y:S02]  /*4ed0*/  SHF.R.W.U32 R82, R78, 0x2, R78 ;  /* 0x000000024e527819 */ /* 0x000fe40000001e4e */
[----:B0-----:R-:W-:Y:S02]  /*4ee0*/  IADD3 R77, PT, PT, R73, R60, R75 ;  /* 0x0000003c494d7210 */ /* 0x001fe40007ffe04b */
[----:B------:R-:W-:Y:S02]  /*4ef0*/  LOP3.LUT R82, R84, R85, R82, 0x96, !PT ;  /* 0x0000005554527212 */ /* 0x000fe400078e9652 */
[----:B------:R-:W-:Y:S01]  /*4f00*/  LOP3.LUT R84, R79, R81, R78, 0xe8, !PT ;  /* 0x000000514f547212 */ /* 0x000fe200078ee84e */
[----:B------:R-:W-:Y:S01]  /*4f10*/  IMAD.IADD R75, R72, 0x1, R77 ;  /* 0x00000001484b7824 */ /* 0x000fe200078e024d */
[----:B------:R-:W-:Y:S02]  /*4f20*/  SHF.R.W.U32 R85, R64, 0x12, R64 ;  /* 0x0000001240557819 */ /* 0x000fe40000001e40 */
[----:B------:R-:W-:-:S02]  /*4f30*/  IADD3 R72, PT, PT, R82, R77, R84 ;  /* 0x0000004d52487210 */ /* 0x000fc40007ffe054 */
[C-C-:B------:R-:W-:Y:S02]  /*4f40*/  SHF.R.W.U32 R77, R75.reuse, 0x6, R75.reuse ;  /* 0x000000064b4d7819 */ /* 0x140fe40000001e4b */
[C-C-:B------:R-:W-:Y:S02]  /*4f50*/  SHF.R.W.U32 R82, R75.reuse, 0xb, R75.reuse ;  /* 0x0000000b4b527819 */ /* 0x140fe40000001e4b */
[----:B------:R-:W-:Y:S02]  /*4f60*/  SHF.R.W.U32 R84, R75, 0x19, R75 ;  /* 0x000000194b547819 */ /* 0x000fe40000001e4b */
[----:B------:R-:W-:Y:S02]  /*4f70*/  SHF.R.W.U32 R88, R72, 0xd, R72 ;  /* 0x0000000d48587819 */ /* 0x000fe40000001e48 */
[----:B------:R-:W-:Y:S02]  /*4f80*/  LOP3.LUT R82, R84, R82, R77, 0x96, !PT ;  /* 0x0000005254527212 */ /* 0x000fe400078e964d */
[----:B------:R-:W-:-:S02]  /*4f90*/  LOP3.LUT R77, R80, R75, R76, 0xb8, !PT ;  /* 0x0000004b504d7212 */ /* 0x000fc400078eb84c */
[--C-:B------:R-:W-:Y:S02]  /*4fa0*/  SHF.R.U32.HI R84, RZ, 0xa, R74.reuse ;  /* 0x0000000aff547819 */ /* 0x100fe4000001164a */
[----:B------:R-:W-:Y:S02]  /*4fb0*/  IADD3 R83, PT, PT, R82, R77, R83 ;  /* 0x0000004d52537210 */ /* 0x000fe40007ffe053 */
[C-C-:B------:R-:W-:Y:S02]  /*4fc0*/  SHF.R.W.U32 R77, R74.reuse, 0x11, R74.reuse ;  /* 0x000000114a4d7819 */ /* 0x140fe40000001e4a */
[----:B------:R-:W-:-:S04]  /*4fd0*/  SHF.R.W.U32 R82, R74, 0x13, R74 ;  /* 0x000000134a527819 */ /* 0x000fc80000001e4a */
[----:B------:R-:W-:Y:S02]  /*4fe0*/  LOP3.LUT R77, R82, R84, R77, 0x96, !PT ;  /* 0x00000054524d7212 */ /* 0x000fe400078e964d */
[--C-:B------:R-:W-:Y:S02]  /*4ff0*/  SHF.R.W.U32 R82, R64, 0x7, R64.reuse ;  /* 0x0000000740527819 */ /* 0x100fe40000001e40 */
[----:B------:R-:W-:-:S04]  /*5000*/  SHF.R.U32.HI R84, RZ, 0x3, R64 ;  /* 0x00000003ff547819 */ /* 0x000fc80000011640 */
[----:B------:R-:W-:Y:S01]  /*5010*/  LOP3.LUT R84, R85, R84, R82, 0x96, !PT ;  /* 0x0000005455547212 */ /* 0x000fe200078e9652 */
[----:B------:R-:W-:Y:S01]  /*5020*/  IMAD.IADD R82, R77, 0x1, R66 ;  /* 0x000000014d527824 */ /* 0x000fe200078e0242 */
[C-C-:B------:R-:W-:Y:S02]  /*5030*/  SHF.R.W.U32 R66, R65.reuse, 0x7, R65.reuse ;  /* 0x0000000741427819 */ /* 0x140fe40000001e41 */
[----:B------:R-:W-:Y:S02]  /*5040*/  SHF.R.W.U32 R77, R65, 0x12, R65 ;  /* 0x00000012414d7819 */ /* 0x000fe40000001e41 */
[----:B------:R-:W-:Y:S02]  /*5050*/  IADD3 R86, PT, PT, R82, R61, R83 ;  /* 0x0000003d52567210 */ /* 0x000fe40007ffe053 */
[----:B------:R-:W-:Y:S02]  /*5060*/  SHF.R.U32.HI R85, RZ, 0x3, R65 ;  /* 0x00000003ff557819 */ /* 0x000fe40000011641 */
[----:B------:R-:W-:Y:S01]  /*5070*/  IADD3 R84, PT, PT, R70, R67, R84 ;  /* 0x0000004346547210 */ /* 0x000fe20007ffe054 */
[----:B------:R-:W-:Y:S01]  /*5080*/  IMAD.IADD R70, R81, 0x1, R86 ;  /* 0x0000000151467824 */ /* 0x000fe200078e0256 */
[----:B------:R-:W-:-:S02]  /*5090*/  LOP3.LUT R66, R77, R85, R66, 0x96, !PT ;  /* 0x000000554d427212 */ /* 0x000fc400078e9642 */
[C-C-:B------:R-:W-:Y:S02]  /*50a0*/  SHF.R.W.U32 R67, R72.reuse, 0x2, R72.reuse ;  /* 0x0000000248437819 */ /* 0x140fe40000001e48 */
[----:B------:R-:W-:Y:S02]  /*50b0*/  SHF.R.W.U32 R77, R72, 0x16, R72 ;  /* 0x00000016484d7819 */ /* 0x000fe40000001e48 */
[----:B------:R-:W-:Y:S02]  /*50c0*/  IADD3 R64, PT, PT, R71, R64, R66 ;  /* 0x0000004047407210 */ /* 0x000fe40007ffe042 */
[----:B------:R-:W-:Y:S02]  /*50d0*/  LOP3.LUT R67, R77, R88, R67, 0x96, !PT ;  /* 0x000000584d437212 */ /* 0x000fe400078e9643 */
[C-C-:B------:R-:W-:Y:S02]  /*50e0*/  SHF.R.W.U32 R66, R70.reuse, 0x6, R70.reuse ;  /* 0x0000000646427819 */ /* 0x140fe40000001e46 */
[----:B------:R-:W-:-:S02]  /*50f0*/  SHF.R.W.U32 R77, R70, 0xb, R70 ;  /* 0x0000000b464d7819 */ /* 0x000fc40000001e46 */
[----:B------:R-:W-:Y:S02]  /*5100*/  SHF.R.W.U32 R81, R70, 0x19, R70 ;  /* 0x0000001946517819 */ /* 0x000fe40000001e46 */
[----:B------:R-:W-:Y:S02]  /*5110*/  LOP3.LUT R71, R78, R79, R72, 0xe8, !PT ;  /* 0x0000004f4e477212 */ /* 0x000fe400078ee848 */
[----:B------:R-:W-:Y:S02]  /*5120*/  LOP3.LUT R77, R81, R77, R66, 0x96, !PT ;  /* 0x0000004d514d7212 */ /* 0x000fe400078e9642 */
[----:B------:R-:W-:Y:S02]  /*5130*/  IADD3 R71, PT, PT, R67, R86, R71 ;  /* 0x0000005643477210 */ /* 0x000fe40007ffe047 */
[----:B------:R-:W0:Y:S01]  /*5140*/  LDC.64 R66, c[0x3][0xe8] ;  /* 0x00c03a00ff427b82 */ /* 0x000e220000000a00 */
[----:B------:R-:W-:Y:S02]  /*5150*/  LOP3.LUT R81, R76, R70, R75, 0xb8, !PT ;  /* 0x000000464c517212 */ /* 0x000fe400078eb84b */
[----:B------:R-:W-:-:S02]  /*5160*/  SHF.R.U32.HI R83, RZ, 0xa, R73 ;  /* 0x0000000aff537819 */ /* 0x000fc40000011649 */
[----:B------:R-:W-:Y:S02]  /*5170*/  IADD3 R77, PT, PT, R77, R81, R80 ;  /* 0x000000514d4d7210 */ /* 0x000fe40007ffe050 */
[C-C-:B------:R-:W-:Y:S02]  /*5180*/  SHF.R.W.U32 R80, R73.reuse, 0x11, R73.reuse ;  /* 0x0000001149507819 */ /* 0x140fe40000001e49 */
[----:B------:R-:W-:Y:S02]  /*5190*/  SHF.R.W.U32 R81, R73, 0x13, R73 ;  /* 0x0000001349517819 */ /* 0x000fe40000001e49 */
[----:B------:R-:W-:Y:S02]  /*51a0*/  SHF.R.U32.HI R85, RZ, 0x3, R2 ;  /* 0x00000003ff557819 */ /* 0x000fe40000011602 */
[----:B------:R-:W-:Y:S02]  /*51b0*/  LOP3.LUT R81, R81, R83, R80, 0x96, !PT ;  /* 0x0000005351517212 */ /* 0x000fe400078e9650 */
[----:B------:R-:W-:-:S02]  /*51c0*/  SHF.R.W.U32 R80, R2, 0x7, R2 ;  /* 0x0000000702507819 */ /* 0x000fc40000001e02 */
[----:B------:R-:W-:Y:S01]  /*51d0*/  SHF.R.W.U32 R83, R2, 0x12, R2 ;  /* 0x0000001202537819 */ /* 0x000fe20000001e02 */
[----:B------:R-:W-:Y:S01]  /*51e0*/  IMAD.IADD R84, R81, 0x1, R84 ;  /* 0x0000000151547824 */ /* 0x000fe200078e0254 */
[C---:B------:R-:W-:Y:S02]  /*51f0*/  SHF.R.W.U32 R81, R82.reuse, 0x13, R82 ;  /* 0x0000001352517819 */ /* 0x040fe40000001e52 */
[----:B------:R-:W-:Y:S02]  /*5200*/  LOP3.LUT R83, R83, R85, R80, 0x96, !PT ;  /* 0x0000005553537212 */ /* 0x000fe400078e9650 */
[--C-:B------:R-:W-:Y:S02]  /*5210*/  SHF.R.W.U32 R80, R82, 0x11, R82.reuse ;  /* 0x0000001152507819 */ /* 0x100fe40000001e52 */
[----:B------:R-:W-:Y:S02]  /*5220*/  SHF.R.U32.HI R82, RZ, 0xa, R82 ;  /* 0x0000000aff527819 */ /* 0x000fe40000011652 */
[----:B------:R-:W-:-:S02]  /*5230*/  IADD3 R68, PT, PT, R68, R65, R83 ;  /* 0x0000004144447210 */ /* 0x000fc40007ffe053 */
[----:B------:R-:W-:Y:S02]  /*5240*/  LOP3.LUT R81, R81, R82, R80, 0x96, !PT ;  /* 0x0000005251517212 */ /* 0x000fe400078e9650 */
[----:B0-----:R-:W-:Y:S02]  /*5250*/  IADD3 R82, PT, PT, R84, R66, R77 ;  /* 0x0000004254527210 */ /* 0x001fe40007ffe04d */
[C-C-:B------:R-:W-:Y:S02]  /*5260*/  SHF.R.W.U32 R65, R71.reuse, 0x2, R71.reuse ;  /* 0x0000000247417819 */ /* 0x140fe40000001e47 */
[--C-:B------:R-:W-:Y:S01]  /*5270*/  SHF.R.W.U32 R80, R71, 0xd, R71.reuse ;  /* 0x0000000d47507819 */ /* 0x100fe20000001e47 */
[----:B------:R-:W-:Y:S01]  /*5280*/  IMAD.IADD R79, R79, 0x1, R82 ;  /* 0x000000014f4f7824 */ /* 0x000fe200078e0252 */
[----:B------:R-:W-:-:S04]  /*5290*/  SHF.R.W.U32 R77, R71, 0x16, R71 ;  /* 0x00000016474d7819 */ /* 0x000fc80000001e47 */
[----:B------:R-:W-:Y:S02]  /*52a0*/  LOP3.LUT R77, R77, R80, R65, 0x96, !PT ;  /* 0x000000504d4d7212 */ /* 0x000fe400078e9641 */
[C-C-:B------:R-:W-:Y:S02]  /*52b0*/  SHF.R.W.U32 R65, R79.reuse, 0x6, R79.reuse ;  /* 0x000000064f417819 */ /* 0x140fe40000001e4f */
[C-C-:B------:R-:W-:Y:S02]  /*52c0*/  SHF.R.W.U32 R80, R79.reuse, 0xb, R79.reuse ;  /* 0x0000000b4f507819 */ /* 0x140fe40000001e4f */
[----:B------:R-:W-:Y:S02]  /*52d0*/  SHF.R.W.U32 R83, R79, 0x19, R79 ;  /* 0x000000194f537819 */ /* 0x000fe40000001e4f */
[----:B------:R-:W-:Y:S02]  /*52e0*/  LOP3.LUT R85, R75, R79, R70, 0xb8, !PT ;  /* 0x0000004f4b557212 */ /* 0x000fe400078eb846 */
[----:B------:R-:W-:Y:S01]  /*52f0*/  LOP3.LUT R83, R83, R80, R65, 0x96, !PT ;  /* 0x0000005053537212 */ /* 0x000fe200078e9641 */
[----:B------:R-:W-:Y:S01]  /*5300*/  IMAD.IADD R80, R81, 0x1, R64 ;  /* 0x0000000151507824 */ /* 0x000fe200078e0240 */
[----:B------:R-:W-:-:S02]  /*5310*/  LOP3.LUT R65, R72, R78, R71, 0xe8, !PT ;  /* 0x0000004e48417212 */ /* 0x000fc400078ee847 */
[----:B------:R-:W-:Y:S02]  /*5320*/  IADD3 R85, PT, PT, R83, R85, R76 ;  /* 0x0000005553557210 */ /* 0x000fe40007ffe04c */
[----:B------:R-:W-:Y:S02]  /*5330*/  IADD3 R77, PT, PT, R77, R82, R65 ;  /* 0x000000524d4d7210 */ /* 0x000fe40007ffe041 */
[----:B------:R-:W-:Y:S02]  /*5340*/  IADD3 R85, PT, PT, R80, R67, R85 ;  /* 0x0000004350557210 */ /* 0x000fe40007ffe055 */
[C-C-:B------:R-:W-:Y:S02]  /*5350*/  SHF.R.W.U32 R83, R84.reuse, 0x11, R84.reuse ;  /* 0x0000001154537819 */ /* 0x140fe40000001e54 */
[--C-:B------:R-:W-:Y:S01]  /*5360*/  SHF.R.W.U32 R64, R84, 0x13, R84.reuse ;  /* 0x0000001354407819 */ /* 0x100fe20000001e54 */
[----:B------:R-:W-:Y:S01]  /*5370*/  IMAD.IADD R81, R78, 0x1, R85 ;  /* 0x000000014e517824 */ /* 0x000fe200078e0255 */
[----:B------:R-:W-:-:S02]  /*5380*/  SHF.R.U32.HI R84, RZ, 0xa, R84 ;  /* 0x0000000aff547819 */ /* 0x000fc40000011654 */
[C-C-:B------:R-:W-:Y:S02]  /*5390*/  SHF.R.W.U32 R65, R77.reuse, 0x2, R77.reuse ;  /* 0x000000024d417819 */ /* 0x140fe40000001e4d */
[C-C-:B------:R-:W-:Y:S02]  /*53a0*/  SHF.R.W.U32 R76, R77.reuse, 0xd, R77.reuse ;  /* 0x0000000d4d4c7819 */ /* 0x140fe40000001e4d */
[----:B------:R-:W-:Y:S02]  /*53b0*/  SHF.R.W.U32 R82, R77, 0x16, R77 ;  /* 0x000000164d527819 */ /* 0x000fe40000001e4d */
[----:B------:R-:W-:Y:S02]  /*53c0*/  LOP3.LUT R83, R64, R84, R83, 0x96, !PT ;  /* 0x0000005440537212 */ /* 0x000fe400078e9653 */
[----:B------:R-:W-:Y:S02]  /*53d0*/  LOP3.LUT R76, R82, R76, R65, 0x96, !PT ;  /* 0x0000004c524c7212 */ /* 0x000fe400078e9641 */
[----:B------:R-:W-:Y:S01]  /*53e0*/  SHF.R.W.U32 R65, R81, 0x6, R81 ;  /* 0x0000000651417819 */ /* 0x000fe20000001e51 */
[----:B------:R-:W-:Y:S01]  /*53f0*/  IMAD.IADD R83, R83, 0x1, R68 ;  /* 0x0000000153537824 */ /* 0x000fe200078e0244 */
[----:B------:R-:W-:-:S02]  /*5400*/  LOP3.LUT R64, R71, R72, R77, 0xe8, !PT ;  /* 0x0000004847407212 */ /* 0x000fc400078ee84d */
[C-C-:B------:R-:W-:Y:S02]  /*5410*/  SHF.R.W.U32 R78, R81.reuse, 0xb, R81.reuse ;  /* 0x0000000b514e7819 */ /* 0x140fe40000001e51 */
[----:B------:R-:W-:Y:S02]  /*5420*/  SHF.R.W.U32 R82, R81, 0x19, R81 ;  /* 0x0000001951527819 */ /* 0x000fe40000001e51 */
[----:B------:R-:W-:Y:S02]  /*5430*/  IADD3 R76, PT, PT, R76, R85, R64 ;  /* 0x000000554c4c7210 */ /* 0x000fe40007ffe040 */
[----:B------:R-:W-:Y:S02]  /*5440*/  LOP3.LUT R78, R82, R78, R65, 0x96, !PT ;  /* 0x0000004e524e7212 */ /* 0x000fe400078e9641 */
[----:B------:R-:W0:Y:S01]  /*5450*/  LDC.64 R64, c[0x3][0xf0] ;  /* 0x00c03c00ff407b82 */ /* 0x000e220000000a00 */
[----:B------:R-:W-:Y:S02]  /*5460*/  LOP3.LUT R82, R70, R81, R79, 0xb8, !PT ;  /* 0x0000005146527212 */ /* 0x000fe400078eb84f */
[----:B------:R-:W-:-:S02]  /*5470*/  SHF.R.W.U32 R85, R59, 0x12, R59 ;  /* 0x000000123b557819 */ /* 0x000fc40000001e3b */
[----:B------:R-:W-:Y:S02]  /*5480*/  IADD3 R75, PT, PT, R78, R82, R75 ;  /* 0x000000524e4b7210 */ /* 0x000fe40007ffe04b */
[--C-:B------:R-:W-:Y:S02]  /*5490*/  SHF.R.W.U32 R78, R59, 0x7, R59.reuse ;  /* 0x000000073b4e7819 */ /* 0x100fe40000001e3b */
[----:B------:R-:W-:Y:S02]  /*54a0*/  SHF.R.U32.HI R82, RZ, 0x3, R59 ;  /* 0x00000003ff527819 */ /* 0x000fe4000001163b */
[----:B------:R-:W-:Y:S02]  /*54b0*/  SHF.R.U32.HI R84, RZ, 0x3, R62 ;  /* 0x00000003ff547819 */ /* 0x000fe4000001163e */
[----:B------:R-:W-:Y:S02]  /*54c0*/  LOP3.LUT R78, R85, R82, R78, 0x96, !PT ;  /* 0x00000052554e7212 */ /* 0x000fe400078e964e */
[----:B------:R-:W-:-:S02]  /*54d0*/  SHF.R.W.U32 R82, R62, 0x7, R62 ;  /* 0x000000073e527819 */ /* 0x000fc40000001e3e */
[----:B------:R-:W-:Y:S02]  /*54e0*/  SHF.R.W.U32 R85, R62, 0x12, R62 ;  /* 0x000000123e557819 */ /* 0x000fe40000001e3e */
[C---:B------:R-:W-:Y:S02]  /*54f0*/  SHF.R.W.U32 R68, R76.reuse, 0x2, R76 ;  /* 0x000000024c447819 */ /* 0x040fe40000001e4c */
[----:B------:R-:W-:Y:S02]  /*5500*/  LOP3.LUT R82, R85, R84, R82, 0x96, !PT ;  /* 0x0000005455527212 */ /* 0x000fe400078e9652 */
[C-C-:B------:R-:W-:Y:S02]  /*5510*/  SHF.R.W.U32 R85, R76.reuse, 0xd, R76.reuse ;  /* 0x0000000d4c557819 */ /* 0x140fe40000001e4c */
[----:B------:R-:W-:Y:S02]  /*5520*/  SHF.R.W.U32 R84, R76, 0x16, R76 ;  /* 0x000000164c547819 */ /* 0x000fe40000001e4c */
[----:B------:R-:W-:-:S02]  /*5530*/  IADD3 R2, PT, PT, R69, R2, R78 ;  /* 0x0000000245027210 */ /* 0x000fc40007ffe04e */
[----:B------:R-:W-:Y:S02]  /*5540*/  LOP3.LUT R68, R84, R85, R68, 0x96, !PT ;  /* 0x0000005554447212 */ /* 0x000fe400078e9644 */
[----:B0-----:R-:W-:Y:S02]  /*5550*/  IADD3 R85, PT, PT, R83, R64, R75 ;  /* 0x0000004053557210 */ /* 0x001fe40007ffe04b */
[----:B------:R-:W-:Y:S02]  /*5560*/  LOP3.LUT R75, R77, R71, R76, 0xe8, !PT ;  /* 0x000000474d4b7212 */ /* 0x000fe400078ee84c */
[--C-:B------:R-:W-:Y:S01]  /*5570*/  SHF.R.W.U32 R69, R80, 0x13, R80.reuse ;  /* 0x0000001350457819 */ /* 0x100fe20000001e50 */
[----:B------:R-:W-:Y:S01]  /*5580*/  IMAD.IADD R72, R72, 0x1, R85 ;  /* 0x0000000148487824 */ /* 0x000fe200078e0255 */
[----:B------:R-:W-:Y:S02]  /*5590*/  IADD3 R75, PT, PT, R68, R85, R75 ;  /* 0x00000055444b7210 */ /* 0x000fe40007ffe04b */
[----:B------:R-:W-:-:S02]  /*55a0*/  SHF.R.W.U32 R68, R80, 0x11, R80 ;  /* 0x0000001150447819 */ /* 0x000fc40000001e50 */
[----:B------:R-:W-:Y:S02]  /*55b0*/  SHF.R.U32.HI R80, RZ, 0xa, R80 ;  /* 0x0000000aff507819 */ /* 0x000fe40000011650 */
[----:B------:R-:W-:Y:S02]  /*55c0*/  IADD3 R59, PT, PT, R74, R59, R82 ;  /* 0x0000003b4a3b7210 */ /* 0x000fe40007ffe052 */
[C-C-:B------:R-:W-:Y:S02]  /*55d0*/  SHF.R.W.U32 R74, R72.reuse, 0x6, R72.reuse ;  /* 0x00000006484a7819 */ /* 0x140fe40000001e48 */
[C-C-:B------:R-:W-:Y:S02]  /*55e0*/  SHF.R.W.U32 R85, R72.reuse, 0xb, R72.reuse ;  /* 0x0000000b48557819 */ /* 0x140fe40000001e48 */
[----:B------:R-:W-:Y:S02]  /*55f0*/  SHF.R.W.U32 R78, R72, 0x19, R72 ;  /* 0x00000019484e7819 */ /* 0x000fe40000001e48 */
[----:B------:R-:W-:-:S02]  /*5600*/  LOP3.LUT R69, R69, R80, R68, 0x96, !PT ;  /* 0x0000005045457212 */ /* 0x000fc400078e9644 */
[----:B------:R-:W-:Y:S02]  /*5610*/  LOP3.LUT R85, R78, R85, R74, 0x96, !PT ;  /* 0x000000554e557212 */ /* 0x000fe400078e964a */
[----:B------:R-:W-:Y:S01]  /*5620*/  LOP3.LUT R68, R79, R72, R81, 0xb8, !PT ;  /* 0x000000484f447212 */ /* 0x000fe200078eb851 */
[----:B------:R-:W-:Y:S01]  /*5630*/  IMAD.IADD R74, R69, 0x1, R2 ;  /* 0x00000001454a7824 */ /* 0x000fe200078e0202 */
[C-C-:B------:R-:W-:Y:S02]  /*5640*/  SHF.R.W.U32 R78, R75.reuse, 0x2, R75.reuse ;  /* 0x000000024b4e7819 */ /* 0x140fe40000001e4b */
[C-C-:B------:R-:W-:Y:S02]  /*5650*/  SHF.R.W.U32 R87, R75.reuse, 0xd, R75.reuse ;  /* 0x0000000d4b577819 */ /* 0x140fe40000001e4b */
[----:B------:R-:W-:Y:S02]  /*5660*/  SHF.R.W.U32 R80, R75, 0x16, R75 ;  /* 0x000000164b507819 */ /* 0x000fe40000001e4b */
[----:B------:R-:W-:-:S02]  /*5670*/  IADD3 R85, PT, PT, R85, R68, R70 ;  /* 0x0000004455557210 */ /* 0x000fc40007ffe046 */
[----:B------:R-:W-:Y:S01]  /*5680*/  LOP3.LUT R87, R80, R87, R78, 0x96, !PT ;  /* 0x0000005750577212 */ /* 0x000fe200078e964e */
[----:B------:R-:W0:Y:S01]  /*5690*/  LDC.64 R68, c[0x3][0xf8] ;  /* 0x00c03e00ff447b82 */ /* 0x000e220000000a00 */
[----:B------:R-:W-:Y:S02]  /*56a0*/  IADD3 R78, PT, PT, R74, R65, R85 ;  /* 0x000000414a4e7210 */ /* 0x000fe40007ffe055 */
[C-C-:B------:R-:W-:Y:S02]  /*56b0*/  SHF.R.W.U32 R2, R83.reuse, 0x11, R83.reuse ;  /* 0x0000001153027819 */ /* 0x140fe40000001e53 */
[--C-:B------:R-:W-:Y:S01]  /*56c0*/  SHF.R.W.U32 R85, R83, 0x13, R83.reuse ;  /* 0x0000001353557819 */ /* 0x100fe20000001e53 */
[----:B------:R-:W-:Y:S01]  /*56d0*/  IMAD.IADD R71, R71, 0x1, R78 ;  /* 0x0000000147477824 */ /* 0x000fe200078e024e */
[----:B------:R-:W-:Y:S02]  /*56e0*/  SHF.R.U32.HI R83, RZ, 0xa, R83 ;  /* 0x0000000aff537819 */ /* 0x000fe40000011653 */
[----:B------:R-:W-:-:S02]  /*56f0*/  LOP3.LUT R80, R76, R77, R75, 0xe8, !PT ;  /* 0x0000004d4c507212 */ /* 0x000fc400078ee84b */
[----:B------:R-:W-:Y:S02]  /*5700*/  LOP3.LUT R70, R85, R83, R2, 0x96, !PT ;  /* 0x0000005355467212 */ /* 0x000fe400078e9602 */
[----:B------:R-:W-:Y:S02]  /*5710*/  IADD3 R2, PT, PT, R87, R78, R80 ;  /* 0x0000004e57027210 */ /* 0x000fe40007ffe050 */
[C---:B------:R-:W-:Y:S01]  /*5720*/  SHF.R.W.U32 R80, R71.reuse, 0x6, R71 ;  /* 0x0000000647507819 */ /* 0x040fe20000001e47 */
[----:B------:R-:W-:Y:S01]  /*5730*/  IMAD.IADD R59, R70, 0x1, R59 ;  /* 0x00000001463b7824 */ /* 0x000fe200078e023b */
[C-C-:B------:R-:W-:Y:S02]  /*5740*/  SHF.R.W.U32 R85, R71.reuse, 0xb, R71.reuse ;  /* 0x0000000b47557819 */ /* 0x140fe40000001e47 */
[----:B------:R-:W-:Y:S02]  /*5750*/  SHF.R.W.U32 R82, R71, 0x19, R71 ;  /* 0x0000001947527819 */ /* 0x000fe40000001e47 */
[----:B------:R-:W-:-:S02]  /*5760*/  SHF.R.W.U32 R78, R63, 0x7, R63 ;  /* 0x000000073f4e7819 */ /* 0x000fc40000001e3f */
[----:B------:R-:W-:Y:S02]  /*5770*/  LOP3.LUT R80, R82, R85, R80, 0x96, !PT ;  /* 0x0000005552507212 */ /* 0x000fe400078e9650 */
[----:B------:R-:W-:Y:S02]  /*5780*/  LOP3.LUT R82, R81, R71, R72, 0xb8, !PT ;  /* 0x0000004751527212 */ /* 0x000fe400078eb848 */
[----:B------:R-:W-:Y:S02]  /*5790*/  SHF.R.W.U32 R83, R63, 0x12, R63 ;  /* 0x000000123f537819 */ /* 0x000fe40000001e3f */
[----:B------:R-:W-:Y:S02]  /*57a0*/  IADD3 R80, PT, PT, R80, R82, R79 ;  /* 0x0000005250507210 */ /* 0x000fe40007ffe04f */
[----:B------:R-:W-:Y:S02]  /*57b0*/  SHF.R.U32.HI R63, RZ, 0x3, R63 ;  /* 0x00000003ff3f7819 */ /* 0x000fe4000001163f */
[----:B0-----:R-:W-:-:S02]  /*57c0*/  IADD3 R80, PT, PT, R59, R68, R80 ;  /* 0x000000443b507210 */ /* 0x001fc40007ffe050 */
[----:B------:R-:W-:Y:S02]  /*57d0*/  LOP3.LUT R63, R83, R63, R78, 0x96, !PT ;  /* 0x0000003f533f7212 */ /* 0x000fe400078e964e */
[C---:B------:R-:W-:Y:S01]  /*57e0*/  SHF.R.W.U32 R70, R2.reuse, 0x2, R2 ;  /* 0x0000000202467819 */ /* 0x040fe20000001e02 */
[----:B------:R-:W-:Y:S01]  /*57f0*/  IMAD.IADD R77, R77, 0x1, R80 ;  /* 0x000000014d4d7824 */ /* 0x000fe200078e0250 */
        /* <DEDUP_REMOVED lines=8> */
[C-C-:B------:R-:W-:Y:S02]  /*5880*/  SHF.R.W.U32 R78, R77.reuse, 0x6, R77.reuse ;  /* 0x000000064d4e7819 */ /* 0x140fe40000001e4d */
[----:B------:R-:W-:-:S02]  /*5890*/  SHF.R.W.U32 R79, R77, 0xb, R77 ;  /* 0x0000000b4d4f7819 */ /* 0x000fc40000001e4d */
[----:B------:R-:W-:Y:S02]  /*58a0*/  SHF.R.W.U32 R82, R77, 0x19, R77 ;  /* 0x000000194d527819 */ /* 0x000fe40000001e4d */
[----:B------:R-:W-:Y:S02]  /*58b0*/  LOP3.LUT R63, R70, R74, R63, 0x96, !PT ;  /* 0x0000004a463f7212 */ /* 0x000fe400078e963f */
[----:B------:R-:W-:Y:S02]  /*58c0*/  IADD3 R59, PT, PT, R59, R80, R73 ;  /* 0x000000503b3b7210 */ /* 0x000fe40007ffe049 */
[----:B------:R-:W-:Y:S01]  /*58d0*/  LOP3.LUT R78, R82, R79, R78, 0x96, !PT ;  /* 0x0000004f524e7212 */ /* 0x000fe200078e964e */
[----:B------:R-:W-:Y:S01]  /*58e0*/  IMAD.IADD R62, R63, 0x1, R62 ;  /* 0x000000013f3e7824 */ /* 0x000fe200078e023e */
[----:B------:R-:W-:Y:S02]  /*58f0*/  LOP3.LUT R70, R72, R77, R71, 0xb8, !PT ;  /* 0x0000004d48467212 */ /* 0x000fe400078eb847 */
[----:B------:R-:W-:-:S02]  /*5900*/  SHF.R.W.U32 R73, R59, 0x2, R59 ;  /* 0x000000023b497819 */ /* 0x000fc40000001e3b */
[C-C-:B------:R-:W-:Y:S02]  /*5910*/  SHF.R.W.U32 R74, R59.reuse, 0xd, R59.reuse ;  /* 0x0000000d3b4a7819 */ /* 0x140fe40000001e3b */
[----:B------:R-:W-:Y:S02]  /*5920*/  SHF.R.W.U32 R79, R59, 0x16, R59 ;  /* 0x000000163b4f7819 */ /* 0x000fe40000001e3b */
[----:B------:R-:W-:Y:S02]  /*5930*/  IADD3 R70, PT, PT, R78, R70, R81 ;  /* 0x000000464e467210 */ /* 0x000fe40007ffe051 */
[----:B------:R-:W-:Y:S02]  /*5940*/  LOP3.LUT R74, R79, R74, R73, 0x96, !PT ;  /* 0x0000004a4f4a7212 */ /* 0x000fe400078e9649 */
[----:B------:R-:W-:Y:S02]  /*5950*/  LOP3.LUT R63, R2, R75, R59, 0xe8, !PT ;  /* 0x0000004b023f7212 */ /* 0x000fe400078ee83b */
[----:B------:R-:W-:-:S04]  /*5960*/  IADD3 R73, PT, PT, R62, R69, R70 ;  /* 0x000000453e497210 */ /* 0x000fc80007ffe046 */
[----:B------:R-:W-:-:S05]  /*5970*/  IADD3 R63, PT, PT, R74, R73, R63 ;  /* 0x000000494a3f7210 */ /* 0x000fca0007ffe03f */
[----:B------:R-:W-:-:S05]  /*5980*/  VIADD R63, R63, 0x6a09e667 ;  /* 0x6a09e6673f3f7836 */ /* 0x000fca0000000000 */
[----:B------:R-:W-:-:S04]  /*5990*/  IADD3 R74, PT, PT, R63, 0x3587272b, R58 ;  /* 0x3587272b3f4a7810 */ /* 0x000fc80007ffe03a */
[C---:B------:R-:W-:Y:S01]  /*59a0*/  IADD3 R81, PT, PT, -R74.reuse, 0x5ab00ac5, RZ ;  /* 0x5ab00ac54a517810 */ /* 0x040fe20007ffe1ff */
[----:B------:R-:W-:-:S05]  /*59b0*/  VIADD R70, R74, 0xa54ff53a ;  /* 0xa54ff53a4a467836 */ /* 0x000fca0000000000 */
[C-C-:B------:R-:W-:Y:S02]  /*59c0*/  SHF.R.W.U32 R62, R70.reuse, 0x6, R70.reuse ;  /* 0x00000006463e7819 */ /* 0x140fe40000001e46 */
[C-C-:B------:R-:W-:Y:S02]  /*59d0*/  SHF.R.W.U32 R79, R70.reuse, 0xb, R70.reuse ;  /* 0x0000000b464f7819 */ /* 0x140fe40000001e46 */
[C---:B------:R-:W-:Y:S02]  /*59e0*/  SHF.R.W.U32 R78, R70.reuse, 0x19, R70 ;  /* 0x00000019464e7819 */ /* 0x040fe40000001e46 */
[----:B------:R-:W-:Y:S02]  /*59f0*/  LOP3.LUT R80, R70, 0x510e527f, RZ, 0xc0, !PT ;  /* 0x510e527f46507812 */ /* 0x000fe400078ec0ff */
[----:B------:R-:W-:Y:S01]  /*5a00*/  LOP3.LUT R79, R78, R79, R62, 0x96, !PT ;  /* 0x0000004f4e4f7212 */ /* 0x000fe200078e963e */
[----:B------:R-:W-:Y:S01]  /*5a10*/  VIADD R62, R59, 0xbb67ae85 ;  /* 0xbb67ae853b3e7836 */ /* 0x000fe20000000000 */
[----:B------:R-:W-:-:S04]  /*5a20*/  LOP3.LUT R80, R80, 0x9b05688c, R81, 0xf8, !PT ;  /* 0x9b05688c50507812 */ /* 0x000fc800078ef851 */
        /* <DEDUP_REMOVED lines=10> */
[----:B------:R-:W-:-:S04]  /*5ad0*/  LOP3.LUT R80, R80, 0x510e527f, R83, 0xf8, !PT ;  /* 0x510e527f50507812 */ /* 0x000fc800078ef853 */
[----:B------:R-:W-:-:S05]  /*5ae0*/  IADD3 R80, PT, PT, R80, R12, R79 ;  /* 0x0000000c50507210 */ /* 0x000fca0007ffe04f */
[----:B------:R-:W-:-:S04]  /*5af0*/  IMAD.IADD R79, R59, 0x1, R80 ;  /* 0x000000013b4f7824 */ /* 0x000fc800078e0250 */
[C---:B------:R-:W-:Y:S01]  /*5b00*/  VIADD R78, R79.reuse, 0x566d1711 ;  /* 0x566d17114f4e7836 */ /* 0x040fe20000000000 */
[----:B------:R-:W-:-:S04]  /*5b10*/  IADD3 R80, PT, PT, -R79, -0x566d1712, RZ ;  /* 0xa992e8ee4f507810 */ /* 0x000fc80007ffe1ff */
[C-C-:B------:R-:W-:Y:S02]  /*5b20*/  SHF.R.W.U32 R2, R78.reuse, 0x6, R78.reuse ;  /* 0x000000064e027819 */ /* 0x140fe40000001e4e */
[C-C-:B------:R-:W-:Y:S02]  /*5b30*/  SHF.R.W.U32 R83, R78.reuse, 0xb, R78.reuse ;  /* 0x0000000b4e537819 */ /* 0x140fe40000001e4e */
[C---:B------:R-:W-:Y:S02]  /*5b40*/  SHF.R.W.U32 R12, R78.reuse, 0x19, R78 ;  /* 0x000000194e0c7819 */ /* 0x040fe40000001e4e */
[----:B------:R-:W-:Y:S02]  /*5b50*/  LOP3.LUT R85, R78, R81, RZ, 0xc0, !PT ;  /* 0x000000514e557212 */ /* 0x000fe400078ec0ff */
[----:B------:R-:W-:Y:S01]  /*5b60*/  LOP3.LUT R2, R12, R83, R2, 0x96, !PT ;  /* 0x000000530c027212 */ /* 0x000fe200078e9602 */
[----:B------:R-:W-:Y:S01]  /*5b70*/  VIADD R12, R75, 0xa54ff53a ;  /* 0xa54ff53a4b0c7836 */ /* 0x000fe20000000000 */
        /* <DEDUP_REMOVED lines=9> */
[----:B------:R-:W-:Y:S02]  /*5c10*/  LOP3.LUT R83, R82, R80, R13, 0x96, !PT ;  /* 0x0000005052537212 */ /* 0x000fe400078e960d */
[----:B------:R-:W-:-:S02]  /*5c20*/  LOP3.LUT R84, R84, R81, R85, 0xf8, !PT ;  /* 0x0000005154547212 */ /* 0x000fc400078ef855 */
[----:B------:R-:W-:Y:S01]  /*5c30*/  IADD3 R13, PT, PT, R73, 0x510e527f, R76 ;  /* 0x510e527f490d7810 */ /* 0x000fe20007ffe04c */
[----:B------:R-:W-:Y:S01]  /*5c40*/  VIADD R73, R74, 0x8909ae5 ;  /* 0x08909ae54a497836 */ /* 0x000fe20000000000 */
[----:B------:R-:W-:-:S04]  /*5c50*/  IADD3 R70, PT, PT, R83, R84, R70 ;  /* 0x0000005453467210 */ /* 0x000fc80007ffe046 */
[----:B------:R-:W-:Y:S02]  /*5c60*/  IADD3 R70, PT, PT, R13, R50, R70 ;  /* 0x000000320d467210 */ /* 0x000fe40007ffe046 */
[C-C-:B------:R-:W-:Y:S02]  /*5c70*/  SHF.R.W.U32 R74, R73.reuse, 0x2, R73.reuse ;  /* 0x00000002494a7819 */ /* 0x140fe40000001e49 */
[C-C-:B------:R-:W-:Y:S01]  /*5c80*/  SHF.R.W.U32 R83, R73.reuse, 0xd, R73.reuse ;  /* 0x0000000d49537819 */ /* 0x140fe20000001e49 */
[C---:B------:R-:W-:Y:S01]  /*5c90*/  IMAD.IADD R50, R73.reuse, 0x1, R70 ;  /* 0x0000000149327824 */ /* 0x040fe200078e0246 */
[----:B------:R-:W-:-:S04]  /*5ca0*/  SHF.R.W.U32 R76, R73, 0x16, R73 ;  /* 0x00000016494c7819 */ /* 0x000fc80000001e49 */
[C-C-:B------:R-:W-:Y:S02]  /*5cb0*/  SHF.R.W.U32 R80, R50.reuse, 0x6, R50.reuse ;  /* 0x0000000632507819 */ /* 0x140fe40000001e32 */
[C-C-:B------:R-:W-:Y:S02]  /*5cc0*/  SHF.R.W.U32 R85, R50.reuse, 0xb, R50.reuse ;  /* 0x0000000b32557819 */ /* 0x140fe40000001e32 */
[----:B------:R-:W-:Y:S02]  /*5cd0*/  SHF.R.W.U32 R82, R50, 0x19, R50 ;  /* 0x0000001932527819 */ /* 0x000fe40000001e32 */
[----:B------:R-:W-:Y:S02]  /*5ce0*/  LOP3.LUT R74, R76, R83, R74, 0x96, !PT ;  /* 0x000000534c4a7212 */ /* 0x000fe400078e964a */
[----:B------:R-:W-:Y:S02]  /*5cf0*/  LOP3.LUT R83, R73, 0xd16e48e2, RZ, 0xc0, !PT ;  /* 0xd16e48e249537812 */ /* 0x000fe400078ec0ff */
[----:B------:R-:W-:-:S02]  /*5d00*/  LOP3.LUT R80, R82, R85, R80, 0x96, !PT ;  /* 0x0000005552507212 */ /* 0x000fc400078e9650 */
[----:B------:R-:W-:Y:S02]  /*5d10*/  LOP3.LUT R76, R78, R50, R75, 0xb8, !PT ;  /* 0x000000324e4c7212 */ /* 0x000fe400078eb84b */
[----:B------:R-:W-:Y:S01]  /*5d20*/  IADD3 R74, PT, PT, R74, R0, R83 ;  /* 0x000000004a4a7210 */ /* 0x000fe20007ffe053 */
[----:B------:R-:W-:Y:S01]  /*5d30*/  VIADD R0, R77, 0x9b05688c ;  /* 0x9b05688c4d007836 */ /* 0x000fe20000000000 */
[----:B------:R-:W-:-:S03]  /*5d40*/  IADD3 R80, PT, PT, R80, R76, R81 ;  /* 0x0000004c50507210 */ /* 0x000fc60007ffe051 */
[----:B------:R-:W-:Y:S01]  /*5d50*/  VIADD R76, R74, 0x49857fb0 ;  /* 0x49857fb04a4c7836 */ /* 0x000fe20000000000 */
[----:B------:R-:W-:-:S04]  /*5d60*/  IADD3 R74, PT, PT, R0, R51, R80 ;  /* 0x00000033004a7210 */ /* 0x000fc80007ffe050 */
[C---:B------:R-:W-:Y:S01]  /*5d70*/  SHF.R.W.U32 R51, R76.reuse, 0x2, R76 ;  /* 0x000000024c337819 */ /* 0x040fe20000001e4c */
[C---:B------:R-:W-:Y:S01]  /*5d80*/  IMAD.IADD R77, R76.reuse, 0x1, R74 ;  /* 0x000000014c4d7824 */ /* 0x040fe200078e024a */
[C-C-:B------:R-:W-:Y:S02]  /*5d90*/  SHF.R.W.U32 R80, R76.reuse, 0xd, R76.reuse ;  /* 0x0000000d4c507819 */ /* 0x140fe40000001e4c */
[----:B------:R-:W-:Y:S02]  /*5da0*/  SHF.R.W.U32 R81, R76, 0x16, R76 ;  /* 0x000000164c517819 */ /* 0x000fe40000001e4c */
[C-C-:B------:R-:W-:Y:S02]  /*5db0*/  SHF.R.W.U32 R82, R77.reuse, 0x6, R77.reuse ;  /* 0x000000064d527819 */ /* 0x140fe40000001e4d */
[C-C-:B------:R-:W-:Y:S02]  /*5dc0*/  SHF.R.W.U32 R83, R77.reuse, 0xb, R77.reuse ;  /* 0x0000000b4d537819 */ /* 0x140fe40000001e4d */
[----:B------:R-:W-:-:S02]  /*5dd0*/  SHF.R.W.U32 R84, R77, 0x19, R77 ;  /* 0x000000194d547819 */ /* 0x000fc40000001e4d */
[----:B------:R-:W-:Y:S02]  /*5de0*/  LOP3.LUT R51, R81, R80, R51, 0x96, !PT ;  /* 0x0000005051337212 */ /* 0x000fe400078e9633 */
[----:B------:R-:W-:Y:S02]  /*5df0*/  LOP3.LUT R80, R73, 0x6a09e667, R76, 0xe8, !PT ;  /* 0x6a09e66749507812 */ /* 0x000fe400078ee84c */
[----:B------:R-:W-:Y:S02]  /*5e00*/  LOP3.LUT R83, R84, R83, R82, 0x96, !PT ;  /* 0x0000005354537212 */ /* 0x000fe400078e9652 */
[----:B------:R-:W-:Y:S02]  /*5e10*/  LOP3.LUT R81, R75, R77, R50, 0xb8, !PT ;  /* 0x0000004d4b517212 */ /* 0x000fe400078eb832 */
[----:B------:R-:W-:Y:S01]  /*5e20*/  IADD3 R80, PT, PT, R51, R79, R80 ;  /* 0x0000004f33507210 */ /* 0x000fe20007ffe050 */
[----:B------:R-:W-:Y:S01]  /*5e30*/  VIADD R51, R71, 0x1f83d9ab ;  /* 0x1f83d9ab47337836 */ /* 0x000fe20000000000 */
[----:B------:R-:W-:-:S03]  /*5e40*/  IADD3 R81, PT, PT, R83, R81, R78 ;  /* 0x0000005153517210 */ /* 0x000fc60007ffe04e */
        /* <DEDUP_REMOVED lines=13> */
[----:B------:R-:W-:Y:S01]  /*5f20*/  IADD3 R73, PT, PT, R79, R2, R73 ;  /* 0x000000024f497210 */ /* 0x000fe20007ffe049 */
[----:B------:R-:W-:Y:S01]  /*5f30*/  VIADD R2, R72, 0x5be0cd19 ;  /* 0x5be0cd1948027836 */ /* 0x000fe20000000000 */
[----:B------:R-:W-:-:S03]  /*5f40*/  IADD3 R82, PT, PT, R82, R80, R75 ;  /* 0x0000005052527210 */ /* 0x000fc60007ffe04b */
[----:B------:R-:W-:Y:S01]  /*5f50*/  VIADD R80, R73, 0x510e527f ;  /* 0x510e527f49507836 */ /* 0x000fe20000000000 */
[----:B------:R-:W-:-:S04]  /*5f60*/  IADD3 R53, PT, PT, R2, R53, R82 ;  /* 0x0000003502357210 */ /* 0x000fc80007ffe052 */
[----:B------:R-:W-:Y:S01]  /*5f70*/  LOP3.LUT R76, R71, R76, R80, 0xe8, !PT ;  /* 0x0000004c474c7212 */ /* 0x000fe200078ee850 */
[----:B------:R-:W-:-:S05]  /*5f80*/  IMAD.IADD R73, R80, 0x1, R53 ;  /* 0x0000000150497824 */ /* 0x000fca00078e0235 */
[C-C-:B------:R-:W-:Y:S02]  /*5f90*/  SHF.R.W.U32 R75, R73.reuse, 0x6, R73.reuse ;  /* 0x00000006494b7819 */ /* 0x140fe40000001e49 */
[C-C-:B------:R-:W-:Y:S02]  /*5fa0*/  SHF.R.W.U32 R82, R73.reuse, 0xb, R73.reuse ;  /* 0x0000000b49527819 */ /* 0x140fe40000001e49 */
[----:B------:R-:W-:Y:S02]  /*5fb0*/  SHF.R.W.U32 R79, R73, 0x19, R73 ;  /* 0x00000019494f7819 */ /* 0x000fe40000001e49 */
[----:B------:R-:W-:Y:S02]  /*5fc0*/  LOP3.LUT R83, R77, R73, R78, 0xb8, !PT ;  /* 0x000000494d537212 */ /* 0x000fe400078eb84e */
[----:B------:R-:W-:Y:S02]  /*5fd0*/  LOP3.LUT R81, R79, R82, R75, 0x96, !PT ;  /* 0x000000524f517212 */ /* 0x000fe400078e964b */
[----:B------:R-:W-:-:S02]  /*5fe0*/  SHF.R.W.U32 R75, R80, 0x2, R80 ;  /* 0x00000002504b7819 */ /* 0x000fc40000001e50 */
[----:B------:R-:W-:Y:S02]  /*5ff0*/  IADD3 R81, PT, PT, R81, R83, R50 ;  /* 0x0000005351517210 */ /* 0x000fe40007ffe032 */
[C-C-:B------:R-:W-:Y:S02]  /*6000*/  SHF.R.W.U32 R82, R80.reuse, 0xd, R80.reuse ;  /* 0x0000000d50527819 */ /* 0x140fe40000001e50 */
[----:B------:R-:W-:Y:S01]  /*6010*/  SHF.R.W.U32 R79, R80, 0x16, R80 ;  /* 0x00000016504f7819 */ /* 0x000fe20000001e50 */
[----:B------:R-:W-:-:S03]  /*6020*/  IMAD.IADD R8, R81, 0x1, R8 ;  /* 0x0000000151087824 */ /* 0x000fc600078e0208 */
[----:B------:R-:W-:Y:S02]  /*6030*/  LOP3.LUT R75, R79, R82, R75, 0x96, !PT ;  /* 0x000000524f4b7212 */ /* 0x000fe400078e964b */
[----:B------:R-:W-:Y:S02]  /*6040*/  LOP3.LUT R8, R8, 0x80000000, RZ, 0x3c, !PT ;  /* 0x8000000008087812 */ /* 0x000fe400078e3cff */
        /* <DEDUP_REMOVED lines=14> */
[----:B------:R-:W-:Y:S01]  /*6130*/  IMAD.IADD R9, R82, 0x1, R9 ;  /* 0x0000000152097824 */ /* 0x000fe200078e0209 */
        /* <DEDUP_REMOVED lines=22> */
[----:B------:R-:W-:Y:S02]  /*62a0*/  SHF.R.W.U32 R80, R52, 0x19, R52 ;  /* 0x0000001934507819 */ /* 0x000fe40000001e34 */
[----:B------:R-:W-:Y:S02]  /*62b0*/  IADD3 R70, PT, PT, R70, R53, R75 ;  /* 0x0000003546467210 */ /* 0x000fe40007ffe04b */
[----:B------:R-:W-:Y:S02]  /*62c0*/  LOP3.LUT R78, R80, R81, R78, 0x96, !PT ;  /* 0x00000051504e7212 */ /* 0x000fe400078e964e */
[----:B------:R-:W-:-:S02]  /*62d0*/  LOP3.LUT R80, R50, R52, R71, 0xb8, !PT ;  /* 0x0000003432507212 */ /* 0x000fc400078eb847 */
[--C-:B------:R-:W-:Y:S02]  /*62e0*/  SHF.R.W.U32 R76, R70, 0xd, R70.reuse ;  /* 0x0000000d464c7819 */ /* 0x100fe40000001e46 */
[----:B------:R-:W-:Y:S02]  /*62f0*/  IADD3 R78, PT, PT, R78, R80, R73 ;  /* 0x000000504e4e7210 */ /* 0x000fe40007ffe049 */
[--C-:B------:R-:W-:Y:S02]  /*6300*/  SHF.R.W.U32 R75, R70, 0x16, R70.reuse ;  /* 0x00000016464b7819 */ /* 0x100fe40000001e46 */
[--C-:B------:R-:W-:Y:S01]  /*6310*/  LOP3.LUT R74, R77, R74, R70.reuse, 0xe8, !PT ;  /* 0x0000004a4d4a7212 */ /* 0x100fe200078ee846 */
[----:B------:R-:W-:Y:S01]  /*6320*/  IMAD.IADD R53, R78, 0x1, R41 ;  /* 0x000000014e357824 */ /* 0x000fe200078e0229 */
[----:B------:R-:W-:-:S03]  /*6330*/  SHF.R.W.U32 R41, R70, 0x2, R70 ;  /* 0x0000000246297819 */ /* 0x000fc60000001e46 */
        /* <DEDUP_REMOVED lines=24> */
[----:B------:R-:W-:-:S03]  /*64c0*/  SHF.R.W.U32 R42, R74, 0xd, R74 ;  /* 0x0000000d4a2a7819 */ /* 0x000fc60000001e4a */
[----:B------:R-:W-:Y:S01]  /*64d0*/  IMAD.IADD R41, R76, 0x1, R43 ;  /* 0x000000014c297824 */ /* 0x000fe200078e022b */
[----:B------:R-:W-:-:S03]  /*64e0*/  SHF.R.W.U32 R43, R74, 0x16, R74 ;  /* 0x000000164a2b7819 */ /* 0x000fc60000001e4a */
[----:B------:R-:W-:Y:S01]  /*64f0*/  IMAD.IADD R71, R74, 0x1, R41 ;  /* 0x000000014a477824 */ /* 0x000fe200078e0229 */
[----:B------:R-:W-:-:S04]  /*6500*/  LOP3.LUT R9, R43, R42, R9, 0x96, !PT ;  /* 0x0000002a2b097212 */ /* 0x000fc800078e9609 */
[C-C-:B------:R-:W-:Y:S02]  /*6510*/  SHF.R.W.U32 R76, R71.reuse, 0x6, R71.reuse ;  /* 0x00000006474c7819 */ /* 0x140fe40000001e47 */
[C-C-:B------:R-:W-:Y:S02]  /*6520*/  SHF.R.W.U32 R77, R71.reuse, 0xb, R71.reuse ;  /* 0x0000000b474d7819 */ /* 0x140fe40000001e47 */
[----:B------:R-:W-:-:S04]  /*6530*/  SHF.R.W.U32 R78, R71, 0x19, R71 ;  /* 0x00000019474e7819 */ /* 0x000fc80000001e47 */
        /* <DEDUP_REMOVED lines=19> */
[--C-:B------:R-:W-:Y:S02]  /*6670*/  SHF.R.W.U32 R9, R62, 0x7, R62.reuse ;  /* 0x000000073e097819 */ /* 0x100fe40000001e3e */
[--C-:B------:R-:W-:Y:S01]  /*6680*/  SHF.R.U32.HI R53, RZ, 0x3, R62.reuse ;  /* 0x00000003ff357819 */ /* 0x100fe2000001163e */
[----:B------:R-:W-:Y:S01]  /*6690*/  IMAD.IADD R47, R52, 0x1, R47 ;  /* 0x00000001342f7824 */ /* 0x000fe200078e022f */
[----:B------:R-:W-:Y:S02]  /*66a0*/  SHF.R.W.U32 R52, R62, 0x12, R62 ;  /* 0x000000123e347819 */ /* 0x000fe40000001e3e */
[C-C-:B------:R-:W-:Y:S01]  /*66b0*/  SHF.R.W.U32 R70, R42.reuse, 0xd, R42.reuse ;  /* 0x0000000d2a467819 */ /* 0x140fe20000001e2a */
[----:B------:R-:W-:Y:S01]  /*66c0*/  IMAD.IADD R43, R42, 0x1, R47 ;  /* 0x000000012a2b7824 */ /* 0x000fe200078e022f */
[----:B------:R-:W-:Y:S02]  /*66d0*/  LOP3.LUT R52, R52, R53, R9, 0x96, !PT ;  /* 0x0000003534347212 */ /* 0x000fe400078e9609 */
[----:B------:R-:W-:-:S02]  /*66e0*/  SHF.R.W.U32 R53, R42, 0x2, R42 ;  /* 0x000000022a357819 */ /* 0x000fc40000001e2a */
[C-C-:B------:R-:W-:Y:S02]  /*66f0*/  SHF.R.W.U32 R9, R43.reuse, 0x6, R43.reuse ;  /* 0x000000062b097819 */ /* 0x140fe40000001e2b */
[C-C-:B------:R-:W-:Y:S02]  /*6700*/  SHF.R.W.U32 R76, R43.reuse, 0xb, R43.reuse ;  /* 0x0000000b2b4c7819 */ /* 0x140fe40000001e2b */
[----:B------:R-:W-:Y:S02]  /*6710*/  SHF.R.W.U32 R75, R43, 0x19, R43 ;  /* 0x000000192b4b7819 */ /* 0x000fe40000001e2b */
[----:B------:R-:W-:Y:S02]  /*6720*/  SHF.R.W.U32 R73, R42, 0x16, R42 ;  /* 0x000000162a497819 */ /* 0x000fe40000001e2a */
[----:B------:R-:W-:Y:S01]  /*6730*/  LOP3.LUT R75, R75, R76, R9, 0x96, !PT ;  /* 0x0000004c4b4b7212 */ /* 0x000fe200078e9609 */
[----:B------:R-:W-:Y:S01]  /*6740*/  IMAD.IADD R9, R63, 0x1, R52 ;  /* 0x000000013f097824 */ /* 0x000fe200078e0234 */
        /* <DEDUP_REMOVED lines=8> */
[----:B------:R-:W-:Y:S01]  /*67d0*/  IMAD.IADD R48, R53, 0x1, R50 ;  /* 0x0000000135307824 */ /* 0x000fe200078e0232 */
[----:B------:R-:W-:Y:S02]  /*67e0*/  SHF.R.U32.HI R52, RZ, 0x3, R59 ;  /* 0x00000003ff347819 */ /* 0x000fe4000001163b */
[----:B------:R-:W-:Y:S02]  /*67f0*/  LOP3.LUT R77, R42, R77, R53, 0xe8, !PT ;  /* 0x0000004d2a4d7212 */ /* 0x000fe400078ee835 */
[C-C-:B------:R-:W-:Y:S02]  /*6800*/  SHF.R.W.U32 R70, R48.reuse, 0x6, R48.reuse ;  /* 0x0000000630467819 */ /* 0x140fe40000001e30 */
[C-C-:B------:R-:W-:Y:S02]  /*6810*/  SHF.R.W.U32 R73, R48.reuse, 0xb, R48.reuse ;  /* 0x0000000b30497819 */ /* 0x140fe40000001e30 */
[----:B------:R-:W-:-:S02]  /*6820*/  SHF.R.W.U32 R74, R48, 0x19, R48 ;  /* 0x00000019304a7819 */ /* 0x000fc40000001e30 */
[----:B------:R-:W-:Y:S02]  /*6830*/  LOP3.LUT R63, R63, R52, R8, 0x96, !PT ;  /* 0x000000343f3f7212 */ /* 0x000fe400078e9608 */
[----:B------:R-:W-:Y:S02]  /*6840*/  LOP3.LUT R74, R74, R73, R70, 0x96, !PT ;  /* 0x000000494a4a7212 */ /* 0x000fe400078e9646 */
[C---:B------:R-:W-:Y:S01]  /*6850*/  SHF.R.W.U32 R52, R53.reuse, 0x2, R53 ;  /* 0x0000000235347819 */ /* 0x040fe20000001e35 */
[----:B------:R-:W-:Y:S01]  /*6860*/  IMAD.IADD R8, R62, 0x1, R63 ;  /* 0x000000013e087824 */ /* 0x000fe200078e023f */
[C-C-:B------:R-:W-:Y:S02]  /*6870*/  SHF.R.W.U32 R73, R53.reuse, 0xd, R53.reuse ;  /* 0x0000000d35497819 */ /* 0x140fe40000001e35 */
[----:B------:R-:W-:Y:S02]  /*6880*/  SHF.R.W.U32 R70, R53, 0x16, R53 ;  /* 0x0000001635467819 */ /* 0x000fe40000001e35 */
[----:B------:R-:W-:-:S02]  /*6890*/  LOP3.LUT R75, R40, R48, R43, 0xb8, !PT ;  /* 0x00000030284b7212 */ /* 0x000fc400078eb82b */
[----:B------:R-:W-:Y:S02]  /*68a0*/  LOP3.LUT R52, R70, R73, R52, 0x96, !PT ;  /* 0x0000004946347212 */ /* 0x000fe400078e9634 */
[----:B------:R-:W-:Y:S02]  /*68b0*/  IADD3 R74, PT, PT, R74, R75, R71 ;  /* 0x0000004b4a4a7210 */ /* 0x000fe40007ffe047 */
[C-C-:B------:R-:W-:Y:S02]  /*68c0*/  SHF.R.W.U32 R62, R12.reuse, 0x7, R12.reuse ;  /* 0x000000070c3e7819 */ /* 0x140fe40000001e0c */
[--C-:B------:R-:W-:Y:S02]  /*68d0*/  SHF.R.W.U32 R63, R12, 0x12, R12.reuse ;  /* 0x000000120c3f7819 */ /* 0x100fe40000001e0c */
[----:B------:R-:W-:Y:S02]  /*68e0*/  SHF.R.U32.HI R70, RZ, 0x3, R12 ;  /* 0x00000003ff467819 */ /* 0x000fe4000001160c */
[----:B------:R-:W-:-:S02]  /*68f0*/  IADD3 R52, PT, PT, R52, R41, R77 ;  /* 0x0000002934347210 */ /* 0x000fc40007ffe04d */
[----:B------:R-:W-:Y:S02]  /*6900*/  IADD3 R49, PT, PT, R8, R49, R74 ;  /* 0x0000003108317210 */ /* 0x000fe40007ffe04a */
[----:B------:R-:W-:Y:S02]  /*6910*/  LOP3.LUT R62, R63, R70, R62, 0x96, !PT ;  /* 0x000000463f3e7212 */ /* 0x000fe400078e963e */
[C---:B------:R-:W-:Y:S01]  /*6920*/  SHF.R.W.U32 R41, R9.reuse, 0x11, R9 ;  /* 0x0000001109297819 */ /* 0x040fe20000001e09 */
[----:B------:R-:W-:Y:S01]  /*6930*/  IMAD.IADD R63, R52, 0x1, R49 ;  /* 0x00000001343f7824 */ /* 0x000fe200078e0231 */
[--C-:B------:R-:W-:Y:S02]  /*6940*/  SHF.R.W.U32 R70, R9, 0x13, R9.reuse ;  /* 0x0000001309467819 */ /* 0x100fe40000001e09 */
[----:B------:R-:W-:Y:S02]  /*6950*/  SHF.R.U32.HI R71, RZ, 0xa, R9 ;  /* 0x0000000aff477819 */ /* 0x000fe40000011609 */
[----:B------:R-:W-:-:S02]  /*6960*/  SHF.R.W.U32 R76, R63, 0x6, R63 ;  /* 0x000000063f4c7819 */ /* 0x000fc40000001e3f */
[C-C-:B------:R-:W-:Y:S02]  /*6970*/  SHF.R.W.U32 R77, R63.reuse, 0xb, R63.reuse ;  /* 0x0000000b3f4d7819 */ /* 0x140fe40000001e3f */
[----:B------:R-:W-:Y:S02]  /*6980*/  SHF.R.W.U32 R78, R63, 0x19, R63 ;  /* 0x000000193f4e7819 */ /* 0x000fe40000001e3f */
[----:B------:R-:W-:Y:S02]  /*6990*/  LOP3.LUT R41, R70, R71, R41, 0x96, !PT ;  /* 0x0000004746297212 */ /* 0x000fe400078e9629 */
        /* <DEDUP_REMOVED lines=9> */
[----:B------:R-:W-:Y:S02]  /*6a30*/  IADD3 R59, PT, PT, R73, R46, R42 ;  /* 0x0000002e493b7210 */ /* 0x000fe40007ffe02a */
[----:B------:R-:W-:Y:S02]  /*6a40*/  IADD3 R44, PT, PT, R41, R44, R70 ;  /* 0x0000002c292c7210 */ /* 0x000fe40007ffe046 */
[C-C-:B------:R-:W-:Y:S02]  /*6a50*/  SHF.R.W.U32 R62, R8.reuse, 0x11, R8.reuse ;  /* 0x00000011083e7819 */ /* 0x140fe40000001e08 */
[----:B------:R-:W-:Y:S01]  /*6a60*/  SHF.R.W.U32 R73, R8, 0x13, R8 ;  /* 0x0000001308497819 */ /* 0x000fe20000001e08 */
[----:B------:R-:W-:Y:S01]  /*6a70*/  IMAD.IADD R40, R59, 0x1, R44 ;  /* 0x000000013b287824 */ /* 0x000fe200078e022c */
[----:B------:R-:W-:Y:S02]  /*6a80*/  SHF.R.U32.HI R70, RZ, 0xa, R8 ;  /* 0x0000000aff467819 */ /* 0x000fe40000011608 */
[----:B------:R-:W-:-:S02]  /*6a90*/  SHF.R.W.U32 R42, R13, 0x7, R13 ;  /* 0x000000070d2a7819 */ /* 0x000fc40000001e0d */
[----:B------:R-:W-:Y:S02]  /*6aa0*/  LOP3.LUT R62, R73, R70, R62, 0x96, !PT ;  /* 0x00000046493e7212 */ /* 0x000fe400078e963e */
[--C-:B------:R-:W-:Y:S02]  /*6ab0*/  SHF.R.W.U32 R71, R13, 0x12, R13.reuse ;  /* 0x000000120d477819 */ /* 0x100fe40000001e0d */
[----:B------:R-:W-:Y:S02]  /*6ac0*/  SHF.R.U32.HI R46, RZ, 0x3, R13 ;  /* 0x00000003ff2e7819 */ /* 0x000fe4000001160d */
[C-C-:B------:R-:W-:Y:S02]  /*6ad0*/  SHF.R.W.U32 R70, R40.reuse, 0x6, R40.reuse ;  /* 0x0000000628467819 */ /* 0x140fe40000001e28 */
[C-C-:B------:R-:W-:Y:S02]  /*6ae0*/  SHF.R.W.U32 R75, R40.reuse, 0xb, R40.reuse ;  /* 0x0000000b284b7819 */ /* 0x140fe40000001e28 */
[----:B------:R-:W-:-:S02]  /*6af0*/  SHF.R.W.U32 R74, R40, 0x19, R40 ;  /* 0x00000019284a7819 */ /* 0x000fc40000001e28 */
[----:B------:R-:W-:Y:S02]  /*6b00*/  LOP3.LUT R71, R71, R46, R42, 0x96, !PT ;  /* 0x0000002e47477212 */ /* 0x000fe400078e962a */
        /* <DEDUP_REMOVED lines=8> */
[----:B------:R-:W-:Y:S02]  /*6b90*/  IADD3 R70, PT, PT, R70, R74, R43 ;  /* 0x0000004a46467210 */ /* 0x000fe40007ffe02b */
[----:B------:R-:W-:Y:S02]  /*6ba0*/  IADD3 R42, PT, PT, R42, R47, R53 ;  /* 0x0000002f2a2a7210 */ /* 0x000fe40007ffe035 */
[----:B------:R-:W-:-:S02]  /*6bb0*/  IADD3 R45, PT, PT, R12, R45, R70 ;  /* 0x0000002d0c2d7210 */ /* 0x000fc40007ffe046 */
[C-C-:B------:R-:W-:Y:S02]  /*6bc0*/  SHF.R.W.U32 R46, R0.reuse, 0x7, R0.reuse ;  /* 0x00000007002e7819 */ /* 0x140fe40000001e00 */
[--C-:B------:R-:W-:Y:S01]  /*6bd0*/  SHF.R.W.U32 R47, R0, 0x12, R0.reuse ;  /* 0x00000012002f7819 */ /* 0x100fe20000001e00 */
        /* <DEDUP_REMOVED lines=11> */
[C-C-:B------:R-:W-:Y:S02]  /*6c90*/  SHF.R.W.U32 R47, R42.reuse, 0x2, R42.reuse ;  /* 0x000000022a2f7819 */ /* 0x140fe40000001e2a */
[C-C-:B------:R-:W-:Y:S02]  /*6ca0*/  SHF.R.W.U32 R70, R42.reuse, 0xd, R42.reuse ;  /* 0x0000000d2a467819 */ /* 0x140fe40000001e2a */
[----:B------:R-:W-:Y:S02]  /*6cb0*/  SHF.R.W.U32 R53, R42, 0x16, R42 ;  /* 0x000000162a357819 */ /* 0x000fe40000001e2a */
[----:B------:R-:W-:Y:S02]  /*6cc0*/  LOP3.LUT R71, R63, R43, R40, 0xb8, !PT ;  /* 0x0000002b3f477212 */ /* 0x000fe400078eb828 */
[----:B------:R-:W-:Y:S02]  /*6cd0*/  IADD3 R13, PT, PT, R62, R13, R46 ;  /* 0x0000000d3e0d7210 */ /* 0x000fe40007ffe02e */
[----:B------:R-:W-:-:S02]  /*6ce0*/  LOP3.LUT R47, R53, R70, R47, 0x96, !PT ;  /* 0x00000046352f7212 */ /* 0x000fc400078e962f */
[----:B------:R-:W-:Y:S02]  /*6cf0*/  IADD3 R71, PT, PT, R73, R71, R48 ;  /* 0x0000004749477210 */ /* 0x000fe40007ffe030 */
[----:B------:R-:W-:Y:S02]  /*6d00*/  LOP3.LUT R52, R59, R52, R42, 0xe8, !PT ;  /* 0x000000343b347212 */ /* 0x000fe400078ee82a */
        /* <DEDUP_REMOVED lines=19> */
[----:B------:R-:W-:Y:S02]  /*6e40*/  IADD3 R0, PT, PT, R48, R0, R53 ;  /* 0x0000000030007210 */ /* 0x000fe40007ffe035 */
[----:B------:R-:W-:Y:S02]  /*6e50*/  LOP3.LUT R50, R62, R73, R52, 0x96, !PT ;  /* 0x000000493e327212 */ /* 0x000fe400078e9634 */
[----:B------:R-:W-:Y:S02]  /*6e60*/  LOP3.LUT R59, R42, R59, R47, 0xe8, !PT ;  /* 0x0000003b2a3b7212 */ /* 0x000fe400078ee82f */
[----:B------:R-:W-:-:S02]  /*6e70*/  IADD3 R48, PT, PT, R70, R71, R63 ;  /* 0x0000004746307210 */ /* 0x000fc40007ffe03f */
[----:B------:R-:W-:Y:S02]  /*6e80*/  IADD3 R50, PT, PT, R50, R49, R59 ;  /* 0x0000003132327210 */ /* 0x000fe40007ffe03b */
[----:B------:R-:W-:Y:S02]  /*6e90*/  IADD3 R48, PT, PT, R0, R5, R48 ;  /* 0x0000000500307210 */ /* 0x000fe40007ffe030 */
[C-C-:B------:R-:W-:Y:S02]  /*6ea0*/  SHF.R.W.U32 R53, R13.reuse, 0x11, R13.reuse ;  /* 0x000000110d357819 */ /* 0x140fe40000001e0d */
[--C-:B------:R-:W-:Y:S01]  /*6eb0*/  SHF.R.W.U32 R62, R13, 0x13, R13.reuse ;  /* 0x000000130d3e7819 */ /* 0x100fe20000001e0d */
[----:B------:R-:W-:Y:S01]  /*6ec0*/  IMAD.IADD R49, R50, 0x1, R48 ;  /* 0x0000000132317824 */ /* 0x000fe200078e0230 */
[----:B------:R-:W-:Y:S02]  /*6ed0*/  SHF.R.U32.HI R59, RZ, 0xa, R13 ;  /* 0x0000000aff3b7819 */ /* 0x000fe4000001160d */
[----:B------:R-:W-:-:S02]  /*6ee0*/  SHF.R.W.U32 R52, R2, 0x7, R2 ;  /* 0x0000000702347819 */ /* 0x000fc40000001e02 */
[--C-:B------:R-:W-:Y:S02]  /*6ef0*/  SHF.R.W.U32 R5, R2, 0x12, R2.reuse ;  /* 0x0000001202057819 */ /* 0x100fe40000001e02 */
[----:B------:R-:W-:Y:S02]  /*6f00*/  LOP3.LUT R53, R62, R59, R53, 0x96, !PT ;  /* 0x0000003b3e357212 */ /* 0x000fe400078e9635 */
        /* <DEDUP_REMOVED lines=17> */
[----:B------:R-:W-:Y:S01]  /*7020*/  SHF.R.W.U32 R5, R0, 0x13, R0 ;  /* 0x0000001300057819 */ /* 0x000fe20000001e00 */
[----:B------:R-:W-:Y:S01]  /*7030*/  IMAD.IADD R38, R53, 0x1, R40 ;  /* 0x0000000135267824 */ /* 0x000fe200078e0228 */
[----:B------:R-:W-:Y:S02]  /*7040*/  SHF.R.U32.HI R42, RZ, 0xa, R0 ;  /* 0x0000000aff2a7819 */ /* 0x000fe40000011600 */
[----:B------:R-:W-:Y:S02]  /*7050*/  IADD3 R59, PT, PT, R9, 0x6ce0ed19, R72 ;  /* 0x6ce0ed19093b7810 */ /* 0x000fe40007ffe048 */
[C-C-:B------:R-:W-:Y:S02]  /*7060*/  SHF.R.W.U32 R52, R38.reuse, 0x6, R38.reuse ;  /* 0x0000000626347819 */ /* 0x140fe40000001e26 */
[----:B------:R-:W-:-:S02]  /*7070*/  SHF.R.W.U32 R63, R38, 0xb, R38 ;  /* 0x0000000b263f7819 */ /* 0x000fc40000001e26 */
[----:B------:R-:W-:Y:S02]  /*7080*/  SHF.R.W.U32 R62, R38, 0x19, R38 ;  /* 0x00000019263e7819 */ /* 0x000fe40000001e26 */
[----:B------:R-:W-:Y:S02]  /*7090*/  LOP3.LUT R2, R5, R42, R2, 0x96, !PT ;  /* 0x0000002a05027212 */ /* 0x000fe400078e9602 */
[C-C-:B------:R-:W-:Y:S02]  /*70a0*/  SHF.R.W.U32 R5, R53.reuse, 0x2, R53.reuse ;  /* 0x0000000235057819 */ /* 0x140fe40000001e35 */
[C---:B------:R-:W-:Y:S01]  /*70b0*/  SHF.R.W.U32 R42, R53.reuse, 0xd, R53 ;  /* 0x0000000d352a7819 */ /* 0x040fe20000001e35 */
[----:B------:R-:W-:Y:S01]  /*70c0*/  IMAD.IADD R2, R2, 0x1, R59 ;  /* 0x0000000102027824 */ /* 0x000fe200078e023b */
[----:B------:R-:W-:Y:S02]  /*70d0*/  SHF.R.W.U32 R44, R53, 0x16, R53 ;  /* 0x00000016352c7819 */ /* 0x000fe40000001e35 */
[----:B------:R-:W-:-:S02]  /*70e0*/  LOP3.LUT R52, R62, R63, R52, 0x96, !PT ;  /* 0x0000003f3e347212 */ /* 0x000fc400078e9634 */
[----:B------:R-:W-:Y:S02]  /*70f0*/  LOP3.LUT R62, R46, R38, R49, 0xb8, !PT ;  /* 0x000000262e3e7212 */ /* 0x000fe400078eb831 */
[----:B------:R-:W-:Y:S02]  /*7100*/  LOP3.LUT R42, R44, R42, R5, 0x96, !PT ;  /* 0x0000002a2c2a7212 */ /* 0x000fe400078e9605 */
[----:B------:R-:W-:Y:S02]  /*7110*/  LOP3.LUT R47, R50, R47, R53, 0xe8, !PT ;  /* 0x0000002f322f7212 */ /* 0x000fe400078ee835 */
[----:B------:R-:W-:Y:S02]  /*7120*/  IADD3 R52, PT, PT, R52, R62, R43 ;  /* 0x0000003e34347210 */ /* 0x000fe40007ffe02b */
[----:B------:R-:W-:Y:S02]  /*7130*/  IADD3 R47, PT, PT, R42, R45, R47 ;  /* 0x0000002d2a2f7210 */ /* 0x000fe40007ffe02f */
[----:B------:R-:W-:-:S02]  /*7140*/  IADD3 R42, PT, PT, R2, R39, R52 ;  /* 0x00000027022a7210 */ /* 0x000fc40007ffe034 */
[C-C-:B------:R-:W-:Y:S02]  /*7150*/  SHF.R.W.U32 R5, R51.reuse, 0x11, R51.reuse ;  /* 0x0000001133057819 */ /* 0x140fe40000001e33 */
[----:B------:R-:W-:Y:S01]  /*7160*/  SHF.R.W.U32 R44, R51, 0x13, R51 ;  /* 0x00000013332c7819 */ /* 0x000fe20000001e33 */
[C---:B------:R-:W-:Y:S01]  /*7170*/  IMAD.IADD R39, R47.reuse, 0x1, R42 ;  /* 0x000000012f277824 */ /* 0x040fe200078e022a */
[----:B------:R-:W-:-:S04]  /*7180*/  SHF.R.W.U32 R59, R47, 0x16, R47 ;  /* 0x000000162f3b7819 */ /* 0x000fc80000001e2f */
[C-C-:B------:R-:W-:Y:S02]  /*7190*/  SHF.R.W.U32 R43, R39.reuse, 0x6, R39.reuse ;  /* 0x00000006272b7819 */ /* 0x140fe40000001e27 */
[C-C-:B------:R-:W-:Y:S02]  /*71a0*/  SHF.R.W.U32 R52, R39.reuse, 0xb, R39.reuse ;  /* 0x0000000b27347819 */ /* 0x140fe40000001e27 */
[----:B------:R-:W-:Y:S02]  /*71b0*/  SHF.R.W.U32 R45, R39, 0x19, R39 ;  /* 0x00000019272d7819 */ /* 0x000fe40000001e27 */
[----:B------:R-:W-:Y:S02]  /*71c0*/  LOP3.LUT R62, R49, R39, R38, 0xb8, !PT ;  /* 0x00000027313e7212 */ /* 0x000fe400078eb826 */
[----:B------:R-:W-:Y:S02]  /*71d0*/  LOP3.LUT R63, R45, R52, R43, 0x96, !PT ;  /* 0x000000342d3f7212 */ /* 0x000fe400078e962b */
[----:B------:R-:W-:-:S02]  /*71e0*/  SHF.R.U32.HI R43, RZ, 0xa, R51 ;  /* 0x0000000aff2b7819 */ /* 0x000fc40000011633 */
[C-C-:B------:R-:W-:Y:S02]  /*71f0*/  SHF.R.W.U32 R45, R47.reuse, 0x2, R47.reuse ;  /* 0x000000022f2d7819 */ /* 0x140fe40000001e2f */
[----:B------:R-:W-:Y:S02]  /*7200*/  SHF.R.W.U32 R52, R47, 0xd, R47 ;  /* 0x0000000d2f347819 */ /* 0x000fe40000001e2f */
[----:B------:R-:W-:Y:S02]  /*7210*/  LOP3.LUT R5, R44, R43, R5, 0x96, !PT ;  /* 0x0000002b2c057212 */ /* 0x000fe400078e9605 */
[----:B------:R-:W-:Y:S02]  /*7220*/  IADD3 R62, PT, PT, R63, R62, R46 ;  /* 0x0000003e3f3e7210 */ /* 0x000fe40007ffe02e */
[----:B------:R-:W-:Y:S02]  /*7230*/  LOP3.LUT R45, R59, R52, R45, 0x96, !PT ;  /* 0x000000343b2d7212 */ /* 0x000fe400078e962d */
[----:B------:R-:W-:-:S02]  /*7240*/  LOP3.LUT R46, R53, R50, R47, 0xe8, !PT ;  /* 0x00000032352e7212 */ /* 0x000fc400078ee82f */
[----:B------:R-:W-:Y:S02]  /*7250*/  IADD3 R5, PT, PT, R8, -0x80000000, R5 ;  /* 0x8000000008057810 */ /* 0x000fe40007ffe005 */
[----:B------:R-:W-:Y:S02]  /*7260*/  IADD3 R46, PT, PT, R45, R4, R46 ;  /* 0x000000042d2e7210 */ /* 0x000fe40007ffe02e */
[----:B------:R-:W-:Y:S02]  /*7270*/  IADD3 R45, PT, PT, R5, R14, R62 ;  /* 0x0000000e052d7210 */ /* 0x000fe40007ffe03e */
        /* <DEDUP_REMOVED lines=10> */
[C---:B------:R-:W-:Y:S02]  /*7320*/  SHF.R.W.U32 R44, R46.reuse, 0x2, R46 ;  /* 0x000000022e2c7819 */ /* 0x040fe40000001e2e */
[----:B------:R-:W-:Y:S02]  /*7330*/  LOP3.LUT R4, R59, R14, R4, 0x96, !PT ;  /* 0x0000000e3b047212 */ /* 0x000fe400078e9604 */
[----:B------:R-:W-:Y:S02]  /*7340*/  SHF.R.W.U32 R63, R46, 0xd, R46 ;  /* 0x0000000d2e3f7819 */ /* 0x000fe40000001e2e */
[----:B------:R-:W-:Y:S01]  /*7350*/  IADD3 R52, PT, PT, R52, R62, R49 ;  /* 0x0000003e34347210 */ /* 0x000fe20007ffe031 */
[----:B------:R-:W-:Y:S01]  /*7360*/  IMAD.IADD R4, R41, 0x1, R4 ;  /* 0x0000000129047824 */ /* 0x000fe200078e0204 */
[----:B------:R-:W-:Y:S02]  /*7370*/  LOP3.LUT R63, R50, R63, R44, 0x96, !PT ;  /* 0x0000003f323f7212 */ /* 0x000fe400078e962c */
[----:B------:R-:W-:-:S02]  /*7380*/  LOP3.LUT R49, R47, R53, R46, 0xe8, !PT ;  /* 0x000000352f317212 */ /* 0x000fc400078ee82e */
[----:B------:R-:W-:Y:S02]  /*7390*/  SHF.R.W.U32 R14, R5, 0x11, R5 ;  /* 0x00000011050e7819 */ /* 0x000fe40000001e05 */
[----:B------:R-:W-:Y:S02]  /*73a0*/  IADD3 R49, PT, PT, R63, R48, R49 ;  /* 0x000000303f317210 */ /* 0x000fe40007ffe031 */
[----:B------:R-:W-:Y:S02]  /*73b0*/  IADD3 R48, PT, PT, R4, R15, R52 ;  /* 0x0000000f04307210 */ /* 0x000fe40007ffe034 */
[--C-:B------:R-:W-:Y:S02]  /*73c0*/  SHF.R.W.U32 R15, R5, 0x13, R5.reuse ;  /* 0x00000013050f7819 */ /* 0x100fe40000001e05 */
[----:B------:R-:W-:Y:S01]  /*73d0*/  SHF.R.U32.HI R50, RZ, 0xa, R5 ;  /* 0x0000000aff327819 */ /* 0x000fe20000011605 */
[C---:B------:R-:W-:Y:S01]  /*73e0*/  IMAD.IADD R44, R49.reuse, 0x1, R48 ;  /* 0x00000001312c7824 */ /* 0x040fe200078e0230 */
[----:B------:R-:W-:-:S02]  /*73f0*/  SHF.R.W.U32 R52, R49, 0x2, R49 ;  /* 0x0000000231347819 */ /* 0x000fc40000001e31 */
[C-C-:B------:R-:W-:Y:S02]  /*7400*/  SHF.R.W.U32 R53, R49.reuse, 0xd, R49.reuse ;  /* 0x0000000d31357819 */ /* 0x140fe40000001e31 */
[----:B------:R-:W-:Y:S02]  /*7410*/  SHF.R.W.U32 R59, R49, 0x16, R49 ;  /* 0x00000016313b7819 */ /* 0x000fe40000001e31 */
[C-C-:B------:R-:W-:Y:S02]  /*7420*/  SHF.R.W.U32 R62, R44.reuse, 0x6, R44.reuse ;  /* 0x000000062c3e7819 */ /* 0x140fe40000001e2c */
[C-C-:B------:R-:W-:Y:S02]  /*7430*/  SHF.R.W.U32 R63, R44.reuse, 0xb, R44.reuse ;  /* 0x0000000b2c3f7819 */ /* 0x140fe40000001e2c */
[----:B------:R-:W-:Y:S02]  /*7440*/  SHF.R.W.U32 R70, R44, 0x19, R44 ;  /* 0x000000192c467819 */ /* 0x000fe40000001e2c */
[----:B------:R-:W-:-:S02]  /*7450*/  LOP3.LUT R15, R15, R50, R14, 0x96, !PT ;  /* 0x000000320f0f7212 */ /* 0x000fc400078e960e */
[----:B------:R-:W-:Y:S02]  /*7460*/  LOP3.LUT R53, R59, R53, R52, 0x96, !PT ;  /* 0x000000353b357212 */ /* 0x000fe400078e9634 */
[----:B------:R-:W-:Y:S01]  /*7470*/  LOP3.LUT R47, R46, R47, R49, 0xe8, !PT ;  /* 0x0000002f2e2f7212 */ /* 0x000fe200078ee831 */
[----:B------:R-:W-:Y:S01]  /*7480*/  IMAD.IADD R15, R12, 0x1, R15 ;  /* 0x000000010c0f7824 */ /* 0x000fe200078e020f */
[----:B------:R-:W-:Y:S02]  /*7490*/  LOP3.LUT R63, R70, R63, R62, 0x96, !PT ;  /* 0x0000003f463f7212 */ /* 0x000fe400078e963e */
[----:B------:R-:W-:Y:S02]  /*74a0*/  LOP3.LUT R14, R39, R44, R43, 0xb8, !PT ;  /* 0x0000002c270e7212 */ /* 0x000fe400078eb82b */
[----:B------:R-:W-:Y:S02]  /*74b0*/  IADD3 R40, PT, PT, R53, R40, R47 ;  /* 0x0000002835287210 */ /* 0x000fe40007ffe02f */
[----:B------:R-:W-:-:S02]  /*74c0*/  IADD3 R14, PT, PT, R63, R14, R38 ;  /* 0x0000000e3f0e7210 */ /* 0x000fc40007ffe026 */
[C-C-:B------:R-:W-:Y:S02]  /*74d0*/  SHF.R.W.U32 R38, R40.reuse, 0x2, R40.reuse ;  /* 0x0000000228267819 */ /* 0x140fe40000001e28 */
[C-C-:B------:R-:W-:Y:S02]  /*74e0*/  SHF.R.W.U32 R47, R40.reuse, 0xd, R40.reuse ;  /* 0x0000000d282f7819 */ /* 0x140fe40000001e28 */
[----:B------:R-:W-:Y:S02]  /*74f0*/  SHF.R.W.U32 R50, R40, 0x16, R40 ;  /* 0x0000001628327819 */ /* 0x000fe40000001e28 */
[----:B------:R-:W-:Y:S02]  /*7500*/  IADD3 R6, PT, PT, R15, R6, R14 ;  /* 0x000000060f067210 */ /* 0x000fe40007ffe00e */
[----:B------:R-:W-:Y:S02]  /*7510*/  LOP3.LUT R53, R50, R47, R38, 0x96, !PT ;  /* 0x0000002f32357212 */ /* 0x000fe400078e9626 */
[----:B------:R-:W-:Y:S01]  /*7520*/  SHF.R.W.U32 R14, R4, 0x11, R4 ;  /* 0x00000011040e7819 */ /* 0x000fe20000001e04 */
        /* <DEDUP_REMOVED lines=9> */
[----:B------:R-:W-:Y:S01]  /*75c0*/  LOP3.LUT R52, R62, R59, R52, 0x96, !PT ;  /* 0x0000003b3e347212 */ /* 0x000fe200078e9634 */
[----:B------:R-:W-:Y:S01]  /*75d0*/  IMAD.IADD R14, R13, 0x1, R14 ;  /* 0x000000010d0e7824 */ /* 0x000fe200078e020e */
[----:B------:R-:W-:Y:S02]  /*75e0*/  LOP3.LUT R46, R43, R38, R44, 0xb8, !PT ;  /* 0x000000262b2e7212 */ /* 0x000fe400078eb82c */
[C---:B------:R-:W-:Y:S02]  /*75f0*/  SHF.R.W.U32 R42, R53.reuse, 0x2, R53 ;  /* 0x00000002352a7819 */ /* 0x040fe40000001e35 */
[----:B------:R-:W-:Y:S02]  /*7600*/  IADD3 R46, PT, PT, R52, R46, R39 ;  /* 0x0000002e342e7210 */ /* 0x000fe40007ffe027 */
[----:B------:R-:W-:-:S02]  /*7610*/  SHF.R.W.U32 R39, R53, 0xd, R53 ;  /* 0x0000000d35277819 */ /* 0x000fc40000001e35 */
[--C-:B------:R-:W-:Y:S02]  /*7620*/  SHF.R.W.U32 R47, R53, 0x16, R53.reuse ;  /* 0x00000016352f7819 */ /* 0x100fe40000001e35 */
[----:B------:R-:W-:Y:S02]  /*7630*/  IADD3 R46, PT, PT, R14, R7, R46 ;  /* 0x000000070e2e7210 */ /* 0x000fe40007ffe02e */
[----:B------:R-:W-:Y:S02]  /*7640*/  LOP3.LUT R50, R40, R49, R53, 0xe8, !PT ;  /* 0x0000003128327212 */ /* 0x000fe400078ee835 */
[----:B------:R-:W-:Y:S01]  /*7650*/  LOP3.LUT R42, R47, R39, R42, 0x96, !PT ;  /* 0x000000272f2a7212 */ /* 0x000fe200078e962a */
[----:B------:R-:W-:Y:S01]  /*7660*/  IMAD.IADD R39, R53, 0x1, R46 ;  /* 0x0000000135277824 */ /* 0x000fe200078e022e */
[----:B------:R-:W-:Y:S02]  /*7670*/  SHF.R.W.U32 R7, R15, 0x11, R15 ;  /* 0x000000110f077819 */ /* 0x000fe40000001e0f */
[----:B------:R-:W-:-:S02]  /*7680*/  IADD3 R50, PT, PT, R42, R45, R50 ;  /* 0x0000002d2a327210 */ /* 0x000fc40007ffe032 */
[--C-:B------:R-:W-:Y:S02]  /*7690*/  SHF.R.W.U32 R42, R15, 0x13, R15.reuse ;  /* 0x000000130f2a7819 */ /* 0x100fe40000001e0f */
[----:B------:R-:W-:Y:S02]  /*76a0*/  SHF.R.U32.HI R45, RZ, 0xa, R15 ;  /* 0x0000000aff2d7819 */ /* 0x000fe4000001160f */
        /* <DEDUP_REMOVED lines=11> */
[----:B------:R-:W-:Y:S02]  /*7760*/  LOP3.LUT R45, R47, R45, R42, 0x96, !PT ;  /* 0x0000002d2f2d7212 */ /* 0x000fe400078e962a */
[----:B------:R-:W-:Y:S02]  /*7770*/  LOP3.LUT R42, R53, R40, R50, 0xe8, !PT ;  /* 0x00000028352a7212 */ /* 0x000fe400078ee832 */
        /* <DEDUP_REMOVED lines=20> */
[C-C-:B------:R-:W-:Y:S02]  /*78c0*/  SHF.R.W.U32 R40, R45.reuse, 0x2, R45.reuse ;  /* 0x000000022d287819 */ /* 0x140fe40000001e2d */
[C-C-:B------:R-:W-:Y:S02]  /*78d0*/  SHF.R.W.U32 R43, R45.reuse, 0xd, R45.reuse ;  /* 0x0000000d2d2b7819 */ /* 0x140fe40000001e2d */
[----:B------:R-:W-:Y:S02]  /*78e0*/  SHF.R.W.U32 R44, R45, 0x16, R45 ;  /* 0x000000162d2c7819 */ /* 0x000fe40000001e2d */
[----:B------:R-:W-:-:S02]  /*78f0*/  IADD3 R42, PT, PT, R6, R17, R42 ;  /* 0x00000011062a7210 */ /* 0x000fc40007ffe02a */
[----:B------:R-:W-:Y:S02]  /*7900*/  LOP3.LUT R53, R44, R43, R40, 0x96, !PT ;  /* 0x0000002b2c357212 */ /* 0x000fe400078e9628 */
[----:B------:R-:W-:Y:S01]  /*7910*/  SHF.R.W.U32 R49, R8, 0x7, R8 ;  /* 0x0000000708317819 */ /* 0x000fe20000001e08 */
[----:B------:R-:W-:Y:S01]  /*7920*/  IMAD.IADD R43, R48, 0x1, R42 ;  /* 0x00000001302b7824 */ /* 0x000fe200078e022a */
[--C-:B------:R-:W-:Y:S02]  /*7930*/  SHF.R.W.U32 R40, R8, 0x12, R8.reuse ;  /* 0x0000001208287819 */ /* 0x100fe40000001e08 */
[----:B------:R-:W-:Y:S02]  /*7940*/  SHF.R.U32.HI R17, RZ, 0x3, R8 ;  /* 0x00000003ff117819 */ /* 0x000fe40000011608 */
[----:B------:R-:W-:Y:S02]  /*7950*/  LOP3.LUT R50, R48, R50, R45, 0xe8, !PT ;  /* 0x0000003230327212 */ /* 0x000fe400078ee82d */
[----:B------:R-:W-:-:S02]  /*7960*/  SHF.R.W.U32 R44, R43, 0x6, R43 ;  /* 0x000000062b2c7819 */ /* 0x000fc40000001e2b */
[C-C-:B------:R-:W-:Y:S02]  /*7970*/  SHF.R.W.U32 R59, R43.reuse, 0xb, R43.reuse ;  /* 0x0000000b2b3b7819 */ /* 0x140fe40000001e2b */
[----:B------:R-:W-:Y:S02]  /*7980*/  SHF.R.W.U32 R52, R43, 0x19, R43 ;  /* 0x000000192b347819 */ /* 0x000fe40000001e2b */
[----:B------:R-:W-:Y:S02]  /*7990*/  LOP3.LUT R49, R40, R17, R49, 0x96, !PT ;  /* 0x0000001128317212 */ /* 0x000fe400078e9631 */
[----:B------:R-:W-:Y:S02]  /*79a0*/  IADD3 R40, PT, PT, R53, R46, R50 ;  /* 0x0000002e35287210 */ /* 0x000fe40007ffe032 */
[----:B------:R-:W-:Y:S02]  /*79b0*/  LOP3.LUT R71, R52, R59, R44, 0x96, !PT ;  /* 0x0000003b34477212 */ /* 0x000fe400078e962c */
[----:B------:R-:W-:-:S02]  /*79c0*/  SHF.R.W.U32 R17, R7, 0x11, R7 ;  /* 0x0000001107117819 */ /* 0x000fc40000001e07 */
[--C-:B------:R-:W-:Y:S02]  /*79d0*/  SHF.R.W.U32 R44, R7, 0x13, R7.reuse ;  /* 0x00000013072c7819 */ /* 0x100fe40000001e07 */
[----:B------:R-:W-:Y:S02]  /*79e0*/  SHF.R.U32.HI R50, RZ, 0xa, R7 ;  /* 0x0000000aff327819 */ /* 0x000fe40000011607 */
[--C-:B------:R-:W-:Y:S02]  /*79f0*/  SHF.R.W.U32 R59, R40, 0x2, R40.reuse ;  /* 0x00000002283b7819 */ /* 0x100fe40000001e28 */
[----:B------:R-:W-:Y:S02]  /*7a00*/  LOP3.LUT R17, R44, R50, R17, 0x96, !PT ;  /* 0x000000322c117212 */ /* 0x000fe400078e9611 */
[C-C-:B------:R-:W-:Y:S02]  /*7a10*/  SHF.R.W.U32 R62, R40.reuse, 0xd, R40.reuse ;  /* 0x0000000d283e7819 */ /* 0x140fe40000001e28 */
[----:B------:R-:W-:Y:S01]  /*7a20*/  SHF.R.W.U32 R63, R40, 0x16, R40 ;  /* 0x00000016283f7819 */ /* 0x000fe20000001e28 */
[----:B------:R-:W-:Y:S01]  /*7a30*/  IMAD.IADD R17, R2, 0x1, R17 ;  /* 0x0000000102117824 */ /* 0x000fe200078e0211 */
[----:B------:R-:W-:-:S02]  /*7a40*/  LOP3.LUT R70, R39, R43, R16, 0xb8, !PT ;  /* 0x0000002b27467212 */ /* 0x000fc400078eb810 */
[C-C-:B------:R-:W-:Y:S02]  /*7a50*/  SHF.R.W.U32 R46, R9.reuse, 0x7, R9.reuse ;  /* 0x00000007092e7819 */ /* 0x140fe40000001e09 */
[--C-:B------:R-:W-:Y:S02]  /*7a60*/  SHF.R.W.U32 R53, R9, 0x12, R9.reuse ;  /* 0x0000001209357819 */ /* 0x100fe40000001e09 */
[----:B------:R-:W-:Y:S02]  /*7a70*/  SHF.R.U32.HI R52, RZ, 0x3, R9 ;  /* 0x00000003ff347819 */ /* 0x000fe40000011609 */
[----:B------:R-:W-:Y:S02]  /*7a80*/  LOP3.LUT R62, R63, R62, R59, 0x96, !PT ;  /* 0x0000003e3f3e7212 */ /* 0x000fe400078e963b */
[----:B------:R-:W-:Y:S02]  /*7a90*/  LOP3.LUT R48, R45, R48, R40, 0xe8, !PT ;  /* 0x000000302d307212 */ /* 0x000fe400078ee828 */
[----:B------:R-:W-:-:S02]  /*7aa0*/  IADD3 R70, PT, PT, R71, R70, R38 ;  /* 0x0000004647467210 */ /* 0x000fc40007ffe026 */
[----:B------:R-:W-:Y:S02]  /*7ab0*/  LOP3.LUT R46, R53, R52, R46, 0x96, !PT ;  /* 0x00000034352e7212 */ /* 0x000fe400078e962e */
[----:B------:R-:W-:Y:S02]  /*7ac0*/  IADD3 R47, PT, PT, R62, R47, R48 ;  /* 0x0000002f3e2f7210 */ /* 0x000fe40007ffe030 */
[C-C-:B------:R-:W-:Y:S02]  /*7ad0*/  SHF.R.W.U32 R44, R6.reuse, 0x11, R6.reuse ;  /* 0x00000011062c7819 */ /* 0x140fe40000001e06 */
[--C-:B------:R-:W-:Y:S02]  /*7ae0*/  SHF.R.W.U32 R53, R6, 0x13, R6.reuse ;  /* 0x0000001306357819 */ /* 0x100fe40000001e06 */
[----:B------:R-:W-:Y:S02]  /*7af0*/  SHF.R.U32.HI R50, RZ, 0xa, R6 ;  /* 0x0000000aff327819 */ /* 0x000fe40000011606 */
[----:B------:R-:W-:-:S02]  /*7b00*/  IADD3 R48, PT, PT, R17, R10, R70 ;  /* 0x0000000a11307210 */ /* 0x000fc40007ffe046 */
[C-C-:B------:R-:W-:Y:S02]  /*7b10*/  SHF.R.W.U32 R38, R12.reuse, 0x7, R12.reuse ;  /* 0x000000070c267819 */ /* 0x140fe40000001e0c */
[--C-:B------:R-:W-:Y:S02]  /*7b20*/  SHF.R.W.U32 R59, R12, 0x12, R12.reuse ;  /* 0x000000120c3b7819 */ /* 0x100fe40000001e0c */
[----:B------:R-:W-:Y:S02]  /*7b30*/  SHF.R.U32.HI R52, RZ, 0x3, R12 ;  /* 0x00000003ff347819 */ /* 0x000fe4000001160c */
[----:B------:R-:W-:Y:S01]  /*7b40*/  LOP3.LUT R53, R53, R50, R44, 0x96, !PT ;  /* 0x0000003235357212 */ /* 0x000fe200078e962c */
[----:B------:R-:W-:Y:S01]  /*7b50*/  IMAD.IADD R44, R45, 0x1, R48 ;  /* 0x000000012d2c7824 */ /* 0x000fe200078e0230 */
[----:B------:R-:W-:Y:S02]  /*7b60*/  LOP3.LUT R38, R59, R52, R38, 0x96, !PT ;  /* 0x000000343b267212 */ /* 0x000fe400078e9626 */
[----:B------:R-:W-:-:S02]  /*7b70*/  SHF.R.W.U32 R50, R41, 0x7, R41 ;  /* 0x0000000729327819 */ /* 0x000fc40000001e29 */
[--C-:B------:R-:W-:Y:S02]  /*7b80*/  SHF.R.W.U32 R59, R41, 0x12, R41.reuse ;  /* 0x00000012293b7819 */ /* 0x100fe40000001e29 */
[----:B------:R-:W-:Y:S02]  /*7b90*/  SHF.R.U32.HI R10, RZ, 0x3, R41 ;  /* 0x00000003ff0a7819 */ /* 0x000fe40000011629 */
[C-C-:B------:R-:W-:Y:S02]  /*7ba0*/  SHF.R.W.U32 R70, R44.reuse, 0x6, R44.reuse ;  /* 0x000000062c467819 */ /* 0x140fe40000001e2c */
[C-C-:B------:R-:W-:Y:S02]  /*7bb0*/  SHF.R.W.U32 R71, R44.reuse, 0xb, R44.reuse ;  /* 0x0000000b2c477819 */ /* 0x140fe40000001e2c */
[----:B------:R-:W-:Y:S02]  /*7bc0*/  SHF.R.W.U32 R72, R44, 0x19, R44 ;  /* 0x000000192c487819 */ /* 0x000fe40000001e2c */
[----:B------:R-:W-:-:S02]  /*7bd0*/  LOP3.LUT R50, R59, R10, R50, 0x96, !PT ;  /* 0x0000000a3b327212 */ /* 0x000fc400078e9632 */
[----:B------:R-:W-:Y:S02]  /*7be0*/  LOP3.LUT R70, R72, R71, R70, 0x96, !PT ;  /* 0x0000004748467212 */ /* 0x000fe400078e9646 */
[----:B------:R-:W-:Y:S02]  /*7bf0*/  LOP3.LUT R59, R16, R44, R43, 0xb8, !PT ;  /* 0x0000002c103b7212 */ /* 0x000fe400078eb82b */
[C-C-:B------:R-:W-:Y:S02]  /*7c00*/  SHF.R.W.U32 R52, R47.reuse, 0x2, R47.reuse ;  /* 0x000000022f347819 */ /* 0x140fe40000001e2f */
[C-C-:B------:R-:W-:Y:S02]  /*7c10*/  SHF.R.W.U32 R63, R47.reuse, 0xd, R47.reuse ;  /* 0x0000000d2f3f7819 */ /* 0x140fe40000001e2f */
[----:B------:R-:W-:Y:S02]  /*7c20*/  SHF.R.W.U32 R62, R47, 0x16, R47 ;  /* 0x000000162f3e7819 */ /* 0x000fe40000001e2f */
[----:B------:R-:W-:-:S02]  /*7c30*/  IADD3 R10, PT, PT, R53, R46, R5 ;  /* 0x0000002e350a7210 */ /* 0x000fc40007ffe005 */
[----:B------:R-:W-:Y:S02]  /*7c40*/  IADD3 R59, PT, PT, R70, R59, R39 ;  /* 0x0000003b463b7210 */ /* 0x000fe40007ffe027 */
[----:B------:R-:W-:Y:S02]  /*7c50*/  LOP3.LUT R63, R62, R63, R52, 0x96, !PT ;  /* 0x0000003f3e3f7212 */ /* 0x000fe400078e9634 */
[C-C-:B------:R-:W-:Y:S02]  /*7c60*/  SHF.R.W.U32 R46, R17.reuse, 0x11, R17.reuse ;  /* 0x00000011112e7819 */ /* 0x140fe40000001e11 */
[--C-:B------:R-:W-:Y:S02]  /*7c70*/  SHF.R.W.U32 R53, R17, 0x13, R17.reuse ;  /* 0x0000001311357819 */ /* 0x100fe40000001e11 */
[----:B------:R-:W-:Y:S02]  /*7c80*/  SHF.R.U32.HI R52, RZ, 0xa, R17 ;  /* 0x0000000aff347819 */ /* 0x000fe40000011611 */
[----:B------:R-:W-:-:S02]  /*7c90*/  IADD3 R11, PT, PT, R10, R11, R59 ;  /* 0x0000000b0a0b7210 */ /* 0x000fc40007ffe03b */
[----:B------:R-:W-:Y:S02]  /*7ca0*/  LOP3.LUT R45, R40, R45, R47, 0xe8, !PT ;  /* 0x0000002d282d7212 */ /* 0x000fe400078ee82f */
[----:B------:R-:W-:Y:S01]  /*7cb0*/  IADD3 R62, PT, PT, R4, R9, R49 ;  /* 0x00000009043e7210 */ /* 0x000fe20007ffe031 */
[----:B------:R-:W-:Y:S01]  /*7cc0*/  IMAD.IADD R39, R40, 0x1, R11 ;  /* 0x0000000128277824 */ /* 0x000fe200078e020b */
[----:B------:R-:W-:Y:S02]  /*7cd0*/  LOP3.LUT R9, R53, R52, R46, 0x96, !PT ;  /* 0x0000003435097212 */ /* 0x000fe400078e962e */
[----:B------:R-:W-:Y:S02]  /*7ce0*/  IADD3 R46, PT, PT, R63, R42, R45 ;  /* 0x0000002a3f2e7210 */ /* 0x000fe40007ffe02d */
[----:B------:R-:W-:Y:S01]  /*7cf0*/  SHF.R.W.U32 R63, R39, 0x6, R39 ;  /* 0x00000006273f7819 */ /* 0x000fe20000001e27 */
[----:B------:R-:W-:Y:S01]  /*7d00*/  IMAD.IADD R9, R9, 0x1, R62 ;  /* 0x0000000109097824 */ /* 0x000fe200078e023e */
[----:B------:R-:W-:-:S02]  /*7d10*/  SHF.R.W.U32 R52, R46, 0x2, R46 ;  /* 0x000000022e347819 */ /* 0x000fc40000001e2e */
[C-C-:B------:R-:W-:Y:S02]  /*7d20*/  SHF.R.W.U32 R53, R46.reuse, 0xd, R46.reuse ;  /* 0x0000000d2e357819 */ /* 0x140fe40000001e2e */
[----:B------:R-:W-:Y:S02]  /*7d30*/  SHF.R.W.U32 R59, R46, 0x16, R46 ;  /* 0x000000162e3b7819 */ /* 0x000fe40000001e2e */
[C-C-:B------:R-:W-:Y:S02]  /*7d40*/  SHF.R.W.U32 R70, R39.reuse, 0xb, R39.reuse ;  /* 0x0000000b27467819 */ /* 0x140fe40000001e27 */
[----:B------:R-:W-:Y:S02]  /*7d50*/  SHF.R.W.U32 R71, R39, 0x19, R39 ;  /* 0x0000001927477819 */ /* 0x000fe40000001e27 */
[C-C-:B------:R-:W-:Y:S02]  /*7d60*/  SHF.R.W.U32 R42, R0.reuse, 0x7, R0.reuse ;  /* 0x00000007002a7819 */ /* 0x140fe40000001e00 */
[----:B------:R-:W-:-:S02]  /*7d70*/  SHF.R.W.U32 R45, R0, 0x12, R0 ;  /* 0x00000012002d7819 */ /* 0x000fc40000001e00 */
[----:B------:R-:W-:Y:S02]  /*7d80*/  SHF.R.U32.HI R49, RZ, 0x3, R0 ;  /* 0x00000003ff317819 */ /* 0x000fe40000011600 */
[----:B------:R-:W-:Y:S02]  /*7d90*/  LOP3.LUT R59, R59, R53, R52, 0x96, !PT ;  /* 0x000000353b3b7212 */ /* 0x000fe400078e9634 */
[----:B------:R-:W-:Y:S02]  /*7da0*/  LOP3.LUT R63, R71, R70, R63, 0x96, !PT ;  /* 0x00000046473f7212 */ /* 0x000fe400078e963f */
[----:B------:R-:W-:Y:S02]  /*7db0*/  LOP3.LUT R53, R43, R39, R44, 0xb8, !PT ;  /* 0x000000272b357212 */ /* 0x000fe400078eb82c */
[----:B------:R-:W-:Y:S02]  /*7dc0*/  LOP3.LUT R42, R45, R49, R42, 0x96, !PT ;  /* 0x000000312d2a7212 */ /* 0x000fe400078e962a */
[----:B------:R-:W-:-:S02]  /*7dd0*/  SHF.R.W.U32 R45, R10, 0x11, R10 ;  /* 0x000000110a2d7819 */ /* 0x000fc40000001e0a */
[--C-:B------:R-:W-:Y:S02]  /*7de0*/  SHF.R.W.U32 R52, R10, 0x13, R10.reuse ;  /* 0x000000130a347819 */ /* 0x100fe40000001e0a */
[----:B------:R-:W-:Y:S02]  /*7df0*/  SHF.R.U32.HI R49, RZ, 0xa, R10 ;  /* 0x0000000aff317819 */ /* 0x000fe4000001160a */
[----:B------:R-:W-:Y:S02]  /*7e00*/  LOP3.LUT R40, R47, R40, R46, 0xe8, !PT ;  /* 0x000000282f287212 */ /* 0x000fe400078ee82e */
[----:B------:R-:W-:Y:S02]  /*7e10*/  IADD3 R63, PT, PT, R63, R53, R16 ;  /* 0x000000353f3f7210 */ /* 0x000fe40007ffe010 */
[----:B------:R-:W-:Y:S02]  /*7e20*/  IADD3 R53, PT, PT, R15, R8, R50 ;  /* 0x000000080f357210 */ /* 0x000fe40007ffe032 */
[----:B------:R-:W-:-:S02]  /*7e30*/  LOP3.LUT R8, R52, R49, R45, 0x96, !PT ;  /* 0x0000003134087212 */ /* 0x000fc400078e962d */
[----:B------:R-:W-:Y:S02]  /*7e40*/  IADD3 R45, PT, PT, R59, R48, R40 ;  /* 0x000000303b2d7210 */ /* 0x000fe40007ffe028 */
[----:B------:R-:W-:Y:S01]  /*7e50*/  IADD3 R40, PT, PT, R9, R36, R63 ;  /* 0x0000002409287210 */ /* 0x000fe20007ffe03f */
[----:B------:R-:W-:Y:S01]  /*7e60*/  IMAD.IADD R8, R8, 0x1, R53 ;  /* 0x0000000108087824 */ /* 0x000fe200078e0235 */
[C-C-:B------:R-:W-:Y:S02]  /*7e70*/  SHF.R.W.U32 R50, R45.reuse, 0x2, R45.reuse ;  /* 0x000000022d327819 */ /* 0x140fe40000001e2d */
[--C-:B------:R-:W-:Y:S01]  /*7e80*/  SHF.R.W.U32 R59, R45, 0xd, R45.reuse ;  /* 0x0000000d2d3b7819 */ /* 0x100fe20000001e2d */
[----:B------:R-:W-:Y:S01]  /*7e90*/  IMAD.IADD R16, R47, 0x1, R40 ;  /* 0x000000012f107824 */ /* 0x000fe200078e0228 */
[----:B------:R-:W-:Y:S02]  /*7ea0*/  SHF.R.W.U32 R52, R45, 0x16, R45 ;  /* 0x000000162d347819 */ /* 0x000fe40000001e2d */
[----:B------:R-:W-:-:S02]  /*7eb0*/  SHF.R.W.U32 R48, R13, 0x7, R13 ;  /* 0x000000070d307819 */ /* 0x000fc40000001e0d */
[C-C-:B------:R-:W-:Y:S02]  /*7ec0*/  SHF.R.W.U32 R63, R16.reuse, 0x6, R16.reuse ;  /* 0x00000006103f7819 */ /* 0x140fe40000001e10 */
[C-C-:B------:R-:W-:Y:S02]  /*7ed0*/  SHF.R.W.U32 R70, R16.reuse, 0xb, R16.reuse ;  /* 0x0000000b10467819 */ /* 0x140fe40000001e10 */
[----:B------:R-:W-:Y:S02]  /*7ee0*/  SHF.R.W.U32 R71, R16, 0x19, R16 ;  /* 0x0000001910477819 */ /* 0x000fe40000001e10 */
[----:B------:R-:W-:Y:S02]  /*7ef0*/  LOP3.LUT R62, R52, R59, R50, 0x96, !PT ;  /* 0x0000003b343e7212 */ /* 0x000fe400078e9632 */
[----:B------:R-:W-:Y:S02]  /*7f00*/  LOP3.LUT R70, R71, R70, R63, 0x96, !PT ;  /* 0x0000004647467212 */ /* 0x000fe400078e963f */
[----:B------:R-:W-:-:S02]  /*7f10*/  LOP3.LUT R52, R44, R16, R39, 0xb8, !PT ;  /* 0x000000102c347212 */ /* 0x000fc400078eb827 */
[----:B------:R-:W-:Y:S02]  /*7f20*/  SHF.R.W.U32 R49, R13, 0x12, R13 ;  /* 0x000000120d317819 */ /* 0x000fe40000001e0d */
[----:B------:R-:W-:Y:S02]  /*7f30*/  IADD3 R43, PT, PT, R70, R52, R43 ;  /* 0x00000034462b7210 */ /* 0x000fe40007ffe02b */
[----:B------:R-:W-:Y:S02]  /*7f40*/  SHF.R.U32.HI R36, RZ, 0x3, R13 ;  /* 0x00000003ff247819 */ /* 0x000fe4000001160d */
[----:B------:R-:W-:Y:S02]  /*7f50*/  IADD3 R43, PT, PT, R8, R37, R43 ;  /* 0x00000025082b7210 */ /* 0x000fe40007ffe02b */
[----:B------:R-:W-:Y:S02]  /*7f60*/  LOP3.LUT R48, R49, R36, R48, 0x96, !PT ;  /* 0x0000002431307212 */ /* 0x000fe400078e9630 */
[C---:B------:R-:W-:Y:S01]  /*7f70*/  SHF.R.W.U32 R36, R9.reuse, 0x11, R9 ;  /* 0x0000001109247819 */ /* 0x040fe20000001e09 */
[----:B------:R-:W-:Y:S01]  /*7f80*/  IMAD.IADD R37, R46, 0x1, R43 ;  /* 0x000000012e257824 */ /* 0x000fe200078e022b */
[----:B------:R-:W-:-:S02]  /*7f90*/  SHF.R.W.U32 R49, R9, 0x13, R9 ;  /* 0x0000001309317819 */ /* 0x000fc40000001e09 */
[----:B------:R-:W-:Y:S02]  /*7fa0*/  SHF.R.U32.HI R50, RZ, 0xa, R9 ;  /* 0x0000000aff327819 */ /* 0x000fe40000011609 */
[----:B------:R-:W-:Y:S02]  /*7fb0*/  LOP3.LUT R47, R46, R47, R45, 0xe8, !PT ;  /* 0x0000002f2e2f7212 */ /* 0x000fe400078ee82d */
[----:B------:R-:W-:Y:S02]  /*7fc0*/  IADD3 R52, PT, PT, R14, R41, R38 ;  /* 0x000000290e347210 */ /* 0x000fe40007ffe026 */
[----:B------:R-:W-:Y:S02]  /*7fd0*/  LOP3.LUT R49, R49, R50, R36, 0x96, !PT ;  /* 0x0000003231317212 */ /* 0x000fe400078e9624 */
[----:B------:R-:W-:Y:S02]  /*7fe0*/  IADD3 R38, PT, PT, R62, R11, R47 ;  /* 0x0000000b3e267210 */ /* 0x000fe40007ffe02f */
[----:B------:R-:W-:-:S02]  /*7ff0*/  SHF.R.W.U32 R36, R2, 0x7, R2 ;  /* 0x0000000702247819 */ /* 0x000fc40000001e02 */
[--C-:B------:R-:W-:Y:S02]  /*8000*/  SHF.R.W.U32 R11, R2, 0x12, R2.reuse ;  /* 0x00000012020b7819 */ /* 0x100fe40000001e02 */
[----:B------:R-:W-:Y:S02]  /*8010*/  SHF.R.U32.HI R41, RZ, 0x3, R2 ;  /* 0x00000003ff297819 */ /* 0x000fe40000011602 */
[C-C-:B------:R-:W-:Y:S02]  /*8020*/  SHF.R.W.U32 R59, R37.reuse, 0x6, R37.reuse ;  /* 0x00000006253b7819 */ /* 0x140fe40000001e25 */
[C-C-:B------:R-:W-:Y:S02]  /*8030*/  SHF.R.W.U32 R62, R37.reuse, 0xb, R37.reuse ;  /* 0x0000000b253e7819 */ /* 0x140fe40000001e25 */
[----:B------:R-:W-:Y:S02]  /*8040*/  SHF.R.W.U32 R63, R37, 0x19, R37 ;  /* 0x00000019253f7819 */ /* 0x000fe40000001e25 */
[----:B------:R-:W-:Y:S01]  /*8050*/  LOP3.LUT R36, R11, R41, R36, 0x96, !PT ;  /* 0x000000290b247212 */ /* 0x000fe200078e9624 */
[----:B------:R-:W-:Y:S01]  /*8060*/  IMAD.IADD R11, R49, 0x1, R52 ;  /* 0x00000001310b7824 */ /* 0x000fe200078e0234 */
[----:B------:R-:W-:-:S02]  /*8070*/  LOP3.LUT R59, R63, R62, R59, 0x96, !PT ;  /* 0x0000003e3f3b7212 */ /* 0x000fc400078e963b */
[----:B------:R-:W-:Y:S02]  /*8080*/  LOP3.LUT R49, R39, R37, R16, 0xb8, !PT ;  /* 0x0000002527317212 */ /* 0x000fe400078eb810 */
[C---:B------:R-:W-:Y:S02]  /*8090*/  SHF.R.W.U32 R47, R38.reuse, 0x2, R38 ;  /* 0x00000002262f7819 */ /* 0x040fe40000001e26 */
[----:B------:R-:W-:Y:S02]  /*80a0*/  IADD3 R44, PT, PT, R59, R49, R44 ;  /* 0x000000313b2c7210 */ /* 0x000fe40007ffe02c */
[C-C-:B------:R-:W-:Y:S02]  /*80b0*/  SHF.R.W.U32 R50, R38.reuse, 0xd, R38.reuse ;  /* 0x0000000d26327819 */ /* 0x140fe40000001e26 */
[----:B------:R-:W-:Y:S02]  /*80c0*/  SHF.R.W.U32 R53, R38, 0x16, R38 ;  /* 0x0000001626357819 */ /* 0x000fe40000001e26 */
[----:B------:R-:W-:-:S02]  /*80d0*/  IADD3 R44, PT, PT, R11, R34, R44 ;  /* 0x000000220b2c7210 */ /* 0x000fc40007ffe02c */
[----:B------:R-:W-:Y:S02]  /*80e0*/  LOP3.LUT R53, R53, R50, R47, 0x96, !PT ;  /* 0x0000003235357212 */ /* 0x000fe400078e962f */
[C---:B------:R-:W-:Y:S01]  /*80f0*/  SHF.R.W.U32 R41, R8.reuse, 0x11, R8 ;  /* 0x0000001108297819 */ /* 0x040fe20000001e08 */
[C---:B------:R-:W-:Y:S01]  /*8100*/  IMAD.IADD R34, R45.reuse, 0x1, R44 ;  /* 0x000000012d227824 */ /* 0x040fe200078e022c */
[--C-:B------:R-:W-:Y:S02]  /*8110*/  SHF.R.W.U32 R50, R8, 0x13, R8.reuse ;  /* 0x0000001308327819 */ /* 0x100fe40000001e08 */
[----:B------:R-:W-:Y:S02]  /*8120*/  SHF.R.U32.HI R47, RZ, 0xa, R8 ;  /* 0x0000000aff2f7819 */ /* 0x000fe40000011608 */
[----:B------:R-:W-:Y:S02]  /*8130*/  LOP3.LUT R46, R45, R46, R38, 0xe8, !PT ;  /* 0x0000002e2d2e7212 */ /* 0x000fe400078ee826 */
[----:B------:R-:W-:-:S02]  /*8140*/  IADD3 R49, PT, PT, R7, R12, R48 ;  /* 0x0000000c07317210 */ /* 0x000fc40007ffe030 */
[----:B------:R-:W-:Y:S02]  /*8150*/  LOP3.LUT R12, R50, R47, R41, 0x96, !PT ;  /* 0x0000002f320c7212 */ /* 0x000fe400078e9629 */
[----:B------:R-:W-:Y:S02]  /*8160*/  IADD3 R41, PT, PT, R53, R40, R46 ;  /* 0x0000002835297210 */ /* 0x000fe40007ffe02e */
[--C-:B------:R-:W-:Y:S01]  /*8170*/  SHF.R.W.U32 R52, R34, 0x6, R34.reuse ;  /* 0x0000000622347819 */ /* 0x100fe20000001e22 */
[----:B------:R-:W-:Y:S01]  /*8180*/  IMAD.IADD R12, R12, 0x1, R49 ;  /* 0x000000010c0c7824 */ /* 0x000fe200078e0231 */
[C-C-:B------:R-:W-:Y:S02]  /*8190*/  SHF.R.W.U32 R59, R34.reuse, 0xb, R34.reuse ;  /* 0x0000000b223b7819 */ /* 0x140fe40000001e22 */
[----:B------:R-:W-:Y:S02]  /*81a0*/  SHF.R.W.U32 R62, R34, 0x19, R34 ;  /* 0x00000019223e7819 */ /* 0x000fe40000001e22 */
        /* <DEDUP_REMOVED lines=9> */
[----:B------:R-:W-:Y:S02]  /*8240*/  LOP3.LUT R50, R50, R53, R48, 0x96, !PT ;  /* 0x0000003532327212 */ /* 0x000fe400078e9630 */
[C-C-:B------:R-:W-:Y:S02]  /*8250*/  SHF.R.W.U32 R40, R11.reuse, 0x11, R11.reuse ;  /* 0x000000110b287819 */ /* 0x140fe40000001e0b */
[--C-:B------:R-:W-:Y:S02]  /*8260*/  SHF.R.W.U32 R47, R11, 0x13, R11.reuse ;  /* 0x000000130b2f7819 */ /* 0x100fe40000001e0b */
[----:B------:R-:W-:-:S02]  /*8270*/  SHF.R.U32.HI R48, RZ, 0xa, R11 ;  /* 0x0000000aff307819 */ /* 0x000fc4000001160b */
[----:B------:R-:W-:Y:S02]  /*8280*/  LOP3.LUT R45, R38, R45, R41, 0xe8, !PT ;  /* 0x0000002d262d7212 */ /* 0x000fe400078ee829 */
[----:B------:R-:W-:Y:S02]  /*8290*/  IADD3 R49, PT, PT, R52, R49, R39 ;  /* 0x0000003134317210 */ /* 0x000fe40007ffe027 */
[----:B------:R-:W-:Y:S02]  /*82a0*/  IADD3 R42, PT, PT, R6, R13, R42 ;  /* 0x0000000d062a7210 */ /* 0x000fe40007ffe02a */
[----:B------:R-:W-:Y:S02]  /*82b0*/  LOP3.LUT R13, R47, R48, R40, 0x96, !PT ;  /* 0x000000302f0d7212 */ /* 0x000fe400078e9628 */
[----:B------:R-:W-:Y:S02]  /*82c0*/  IADD3 R40, PT, PT, R50, R43, R45 ;  /* 0x0000002b32287210 */ /* 0x000fe40007ffe02d */
[----:B------:R-:W-:Y:S01]  /*82d0*/  IADD3 R45, PT, PT, R12, R35, R49 ;  /* 0x000000230c2d7210 */ /* 0x000fe20007ffe031 */
[----:B------:R-:W-:Y:S01]  /*82e0*/  IMAD.IADD R13, R13, 0x1, R42 ;  /* 0x000000010d0d7824 */ /* 0x000fe200078e022a */
[----:B------:R-:W-:-:S02]  /*82f0*/  SHF.R.W.U32 R39, R4, 0x7, R4 ;  /* 0x0000000704277819 */ /* 0x000fc40000001e04 */
[--C-:B------:R-:W-:Y:S01]  /*8300*/  SHF.R.W.U32 R48, R4, 0x12, R4.reuse ;  /* 0x0000001204307819 */ /* 0x100fe20000001e04 */
[----:B------:R-:W-:Y:S01]  /*8310*/  IMAD.IADD R35, R38, 0x1, R45 ;  /* 0x0000000126237824 */ /* 0x000fe200078e022d */
[----:B------:R-:W-:Y:S02]  /*8320*/  SHF.R.U32.HI R43, RZ, 0x3, R4 ;  /* 0x00000003ff2b7819 */ /* 0x000fe40000011604 */
[----:B------:R-:W-:Y:S02]  /*8330*/  SHF.R.W.U32 R47, R40, 0x2, R40 ;  /* 0x00000002282f7819 */ /* 0x000fe40000001e28 */
[C-C-:B------:R-:W-:Y:S02]  /*8340*/  SHF.R.W.U32 R52, R35.reuse, 0x6, R35.reuse ;  /* 0x0000000623347819 */ /* 0x140fe40000001e23 */
[C-C-:B------:R-:W-:Y:S02]  /*8350*/  SHF.R.W.U32 R59, R35.reuse, 0xb, R35.reuse ;  /* 0x0000000b233b7819 */ /* 0x140fe40000001e23 */
[----:B------:R-:W-:-:S02]  /*8360*/  SHF.R.W.U32 R62, R35, 0x19, R35 ;  /* 0x00000019233e7819 */ /* 0x000fc40000001e23 */
[C-C-:B------:R-:W-:Y:S02]  /*8370*/  SHF.R.W.U32 R50, R40.reuse, 0xd, R40.reuse ;  /* 0x0000000d28327819 */ /* 0x140fe40000001e28 */
[----:B------:R-:W-:Y:S02]  /*8380*/  SHF.R.W.U32 R49, R40, 0x16, R40 ;  /* 0x0000001628317819 */ /* 0x000fe40000001e28 */
[----:B------:R-:W-:Y:S02]  /*8390*/  LOP3.LUT R39, R48, R43, R39, 0x96, !PT ;  /* 0x0000002b30277212 */ /* 0x000fe400078e9627 */
[----:B------:R-:W-:Y:S02]  /*83a0*/  LOP3.LUT R59, R62, R59, R52, 0x96, !PT ;  /* 0x0000003b3e3b7212 */ /* 0x000fe400078e9634 */
[----:B------:R-:W-:Y:S02]  /*83b0*/  LOP3.LUT R48, R37, R35, R34, 0xb8, !PT ;  /* 0x0000002325307212 */ /* 0x000fe400078eb822 */
[----:B------:R-:W-:-:S02]  /*83c0*/  LOP3.LUT R53, R49, R50, R47, 0x96, !PT ;  /* 0x0000003231357212 */ /* 0x000fc400078e962f */
[C-C-:B------:R-:W-:Y:S02]  /*83d0*/  SHF.R.W.U32 R42, R12.reuse, 0x11, R12.reuse ;  /* 0x000000110c2a7819 */ /* 0x140fe40000001e0c */
[--C-:B------:R-:W-:Y:S02]  /*83e0*/  SHF.R.W.U32 R43, R12, 0x13, R12.reuse ;  /* 0x000000130c2b7819 */ /* 0x100fe40000001e0c */
[----:B------:R-:W-:Y:S02]  /*83f0*/  SHF.R.U32.HI R47, RZ, 0xa, R12 ;  /* 0x0000000aff2f7819 */ /* 0x000fe4000001160c */
[----:B------:R-:W-:Y:S02]  /*8400*/  LOP3.LUT R38, R41, R38, R40, 0xe8, !PT ;  /* 0x0000002629267212 */ /* 0x000fe400078ee828 */
[----:B------:R-:W-:Y:S02]  /*8410*/  IADD3 R48, PT, PT, R59, R48, R16 ;  /* 0x000000303b307210 */ /* 0x000fe40007ffe010 */
[----:B------:R-:W-:-:S02]  /*8420*/  IADD3 R49, PT, PT, R17, R0, R46 ;  /* 0x0000000011317210 */ /* 0x000fc40007ffe02e */
[----:B------:R-:W-:Y:S02]  /*8430*/  LOP3.LUT R0, R43, R47, R42, 0x96, !PT ;  /* 0x0000002f2b007212 */ /* 0x000fe400078e962a */
[----:B------:R-:W-:Y:S02]  /*8440*/  IADD3 R43, PT, PT, R53, R44, R38 ;  /* 0x0000002c352b7210 */ /* 0x000fe40007ffe026 */
[----:B------:R-:W-:Y:S01]  /*8450*/  IADD3 R38, PT, PT, R13, R32, R48 ;  /* 0x000000200d267210 */ /* 0x000fe20007ffe030 */
[----:B------:R-:W-:Y:S01]  /*8460*/  IMAD.IADD R0, R0, 0x1, R49 ;  /* 0x0000000100007824 */ /* 0x000fe200078e0231 */
[C-C-:B------:R-:W-:Y:S02]  /*8470*/  SHF.R.W.U32 R44, R43.reuse, 0x2, R43.reuse ;  /* 0x000000022b2c7819 */ /* 0x140fe40000001e2b */
[--C-:B------:R-:W-:Y:S01]  /*8480*/  SHF.R.W.U32 R53, R43, 0xd, R43.reuse ;  /* 0x0000000d2b357819 */ /* 0x100fe20000001e2b */
[----:B------:R-:W-:Y:S01]  /*8490*/  IMAD.IADD R16, R41, 0x1, R38 ;  /* 0x0000000129107824 */ /* 0x000fe200078e0226 */
[----:B------:R-:W-:-:S02]  /*84a0*/  SHF.R.W.U32 R46, R43, 0x16, R43 ;  /* 0x000000162b2e7819 */ /* 0x000fc40000001e2b */
[----:B------:R-:W-:Y:S02]  /*84b0*/  LOP3.LUT R41, R40, R41, R43, 0xe8, !PT ;  /* 0x0000002928297212 */ /* 0x000fe400078ee82b */
[C-C-:B------:R-:W-:Y:S02]  /*84c0*/  SHF.R.W.U32 R48, R16.reuse, 0x6, R16.reuse ;  /* 0x0000000610307819 */ /* 0x140fe40000001e10 */
[C-C-:B------:R-:W-:Y:S02]  /*84d0*/  SHF.R.W.U32 R59, R16.reuse, 0xb, R16.reuse ;  /* 0x0000000b103b7819 */ /* 0x140fe40000001e10 */
[----:B------:R-:W-:Y:S02]  /*84e0*/  SHF.R.W.U32 R50, R16, 0x19, R16 ;  /* 0x0000001910327819 */ /* 0x000fe40000001e10 */
[----:B------:R-:W-:Y:S02]  /*84f0*/  LOP3.LUT R49, R34, R16, R35, 0xb8, !PT ;  /* 0x0000001022317212 */ /* 0x000fe400078eb823 */
        /* <DEDUP_REMOVED lines=8> */
[----:B------:R-:W-:Y:S02]  /*8580*/  IADD3 R45, PT, PT, R0, R33, R48 ;  /* 0x00000021002d7210 */ /* 0x000fe40007ffe030 */
[----:B------:R-:W-:Y:S02]  /*8590*/  LOP3.LUT R42, R47, R32, R42, 0x96, !PT ;  /* 0x000000202f2a7212 */ /* 0x000fe400078e962a */
[C---:B------:R-:W-:Y:S01]  /*85a0*/  SHF.R.W.U32 R32, R13.reuse, 0x11, R13 ;  /* 0x000000110d207819 */ /* 0x040fe20000001e0d */
[----:B------:R-:W-:Y:S01]  /*85b0*/  IMAD.IADD R37, R40, 0x1, R45 ;  /* 0x0000000128257824 */ /* 0x000fe200078e022d */
[--C-:B------:R-:W-:Y:S02]  /*85c0*/  SHF.R.W.U32 R47, R13, 0x13, R13.reuse ;  /* 0x000000130d2f7819 */ /* 0x100fe40000001e0d */
[----:B------:R-:W-:-:S02]  /*85d0*/  SHF.R.U32.HI R44, RZ, 0xa, R13 ;  /* 0x0000000aff2c7819 */ /* 0x000fc4000001160d */
[C---:B------:R-:W-:Y:S02]  /*85e0*/  SHF.R.W.U32 R46, R36.reuse, 0x2, R36 ;  /* 0x00000002242e7819 */ /* 0x040fe40000001e24 */
[----:B------:R-:W-:Y:S02]  /*85f0*/  LOP3.LUT R44, R47, R44, R32, 0x96, !PT ;  /* 0x0000002c2f2c7212 */ /* 0x000fe400078e9620 */
        /* <DEDUP_REMOVED lines=9> */
[----:B------:R-:W-:Y:S01]  /*8690*/  LOP3.LUT R32, R33, R41, R32, 0x96, !PT ;  /* 0x0000002921207212 */ /* 0x000fe200078e9620 */
[----:B------:R-:W-:Y:S01]  /*86a0*/  IMAD.IADD R33, R44, 0x1, R51 ;  /* 0x000000012c217824 */ /* 0x000fe200078e0233 */
[----:B------:R-:W-:-:S02]  /*86b0*/  LOP3.LUT R53, R52, R53, R50, 0x96, !PT ;  /* 0x0000003534357212 */ /* 0x000fc400078e9632 */
[----:B------:R-:W-:Y:S02]  /*86c0*/  LOP3.LUT R47, R35, R37, R16, 0xb8, !PT ;  /* 0x00000025232f7212 */ /* 0x000fe400078eb810 */
[C-C-:B------:R-:W-:Y:S02]  /*86d0*/  SHF.R.W.U32 R41, R0.reuse, 0x11, R0.reuse ;  /* 0x0000001100297819 */ /* 0x140fe40000001e00 */
[--C-:B------:R-:W-:Y:S02]  /*86e0*/  SHF.R.W.U32 R44, R0, 0x13, R0.reuse ;  /* 0x00000013002c7819 */ /* 0x100fe40000001e00 */
[----:B------:R-:W-:Y:S02]  /*86f0*/  SHF.R.U32.HI R46, RZ, 0xa, R0 ;  /* 0x0000000aff2e7819 */ /* 0x000fe40000011600 */
[----:B------:R-:W-:Y:S02]  /*8700*/  LOP3.LUT R40, R43, R40, R36, 0xe8, !PT ;  /* 0x000000282b287212 */ /* 0x000fe400078ee824 */
[----:B------:R-:W-:-:S02]  /*8710*/  IADD3 R53, PT, PT, R53, R47, R34 ;  /* 0x0000002f35357210 */ /* 0x000fc40007ffe022 */
[----:B------:R-:W-:Y:S02]  /*8720*/  IADD3 R47, PT, PT, R9, R2, R42 ;  /* 0x00000002092f7210 */ /* 0x000fe40007ffe02a */
        /* <DEDUP_REMOVED lines=8> */
[----:B------:R-:W-:Y:S02]  /*87b0*/  SHF.R.W.U32 R42, R15, 0x7, R15 ;  /* 0x000000070f2a7819 */ /* 0x000fe40000001e0f */
[C-C-:B------:R-:W-:Y:S02]  /*87c0*/  SHF.R.W.U32 R48, R30.reuse, 0x6, R30.reuse ;  /* 0x000000061e307819 */ /* 0x140fe40000001e1e */
[C-C-:B------:R-:W-:Y:S02]  /*87d0*/  SHF.R.W.U32 R53, R30.reuse, 0xb, R30.reuse ;  /* 0x0000000b1e357819 */ /* 0x140fe40000001e1e */
[----:B------:R-:W-:Y:S02]  /*87e0*/  SHF.R.W.U32 R50, R30, 0x19, R30 ;  /* 0x000000191e327819 */ /* 0x000fe40000001e1e */
[----:B------:R-:W-:Y:S02]  /*87f0*/  LOP3.LUT R46, R44, R51, R38, 0x96, !PT ;  /* 0x000000332c2e7212 */ /* 0x000fe400078e9626 */
[----:B------:R-:W-:-:S02]  /*8800*/  LOP3.LUT R48, R50, R53, R48, 0x96, !PT ;  /* 0x0000003532307212 */ /* 0x000fc400078e9630 */
[----:B------:R-:W-:Y:S02]  /*8810*/  LOP3.LUT R44, R16, R30, R37, 0xb8, !PT ;  /* 0x0000001e102c7212 */ /* 0x000fe400078eb825 */
[--C-:B------:R-:W-:Y:S02]  /*8820*/  SHF.R.W.U32 R49, R15, 0x12, R15.reuse ;  /* 0x000000120f317819 */ /* 0x100fe40000001e0f */
[----:B------:R-:W-:Y:S02]  /*8830*/  SHF.R.U32.HI R34, RZ, 0x3, R15 ;  /* 0x00000003ff227819 */ /* 0x000fe4000001160f */
[----:B------:R-:W-:Y:S02]  /*8840*/  IADD3 R48, PT, PT, R48, R44, R35 ;  /* 0x0000002c30307210 */ /* 0x000fe40007ffe023 */
[----:B------:R-:W-:Y:S02]  /*8850*/  LOP3.LUT R42, R49, R34, R42, 0x96, !PT ;  /* 0x00000022312a7212 */ /* 0x000fe400078e962a */
[----:B------:R-:W-:-:S02]  /*8860*/  IADD3 R44, PT, PT, R8, R5, R39 ;  /* 0x00000005082c7210 */ /* 0x000fc40007ffe027 */
[C-C-:B------:R-:W-:Y:S02]  /*8870*/  SHF.R.W.U32 R34, R33.reuse, 0x11, R33.reuse ;  /* 0x0000001121227819 */ /* 0x140fe40000001e21 */
[--C-:B------:R-:W-:Y:S02]  /*8880*/  SHF.R.W.U32 R47, R33, 0x13, R33.reuse ;  /* 0x00000013212f7819 */ /* 0x100fe40000001e21 */
[----:B------:R-:W-:Y:S02]  /*8890*/  SHF.R.U32.HI R38, RZ, 0xa, R33 ;  /* 0x0000000aff267819 */ /* 0x000fe40000011621 */
[----:B------:R-:W-:Y:S02]  /*88a0*/  IADD3 R39, PT, PT, R2, R31, R48 ;  /* 0x0000001f02277210 */ /* 0x000fe40007ffe030 */
[C---:B------:R-:W-:Y:S02]  /*88b0*/  LOP3.LUT R43, R36.reuse, R43, R41, 0xe8, !PT ;  /* 0x0000002b242b7212 */ /* 0x040fe400078ee829 */
[----:B------:R-:W-:Y:S01]  /*88c0*/  LOP3.LUT R5, R47, R38, R34, 0x96, !PT ;  /* 0x000000262f057212 */ /* 0x000fe200078e9622 */
[----:B------:R-:W-:Y:S01]  /*88d0*/  IMAD.IADD R31, R36, 0x1, R39 ;  /* 0x00000001241f7824 */ /* 0x000fe200078e0227 */
[----:B------:R-:W-:-:S02]  /*88e0*/  IADD3 R38, PT, PT, R46, R45, R43 ;  /* 0x0000002d2e267210 */ /* 0x000fc40007ffe02b */
[----:B------:R-:W-:Y:S01]  /*88f0*/  SHF.R.W.U32 R34, R6, 0x7, R6 ;  /* 0x0000000706227819 */ /* 0x000fe20000001e06 */
[----:B------:R-:W-:Y:S01]  /*8900*/  IMAD.IADD R5, R5, 0x1, R44 ;  /* 0x0000000105057824 */ /* 0x000fe200078e022c */
[C-C-:B------:R-:W-:Y:S02]  /*8910*/  SHF.R.W.U32 R45, R38.reuse, 0x2, R38.reuse ;  /* 0x00000002262d7819 */ /* 0x140fe40000001e26 */
[C-C-:B------:R-:W-:Y:S02]  /*8920*/  SHF.R.W.U32 R46, R38.reuse, 0xd, R38.reuse ;  /* 0x0000000d262e7819 */ /* 0x140fe40000001e26 */
[----:B------:R-:W-:Y:S02]  /*8930*/  SHF.R.W.U32 R47, R38, 0x16, R38 ;  /* 0x00000016262f7819 */ /* 0x000fe40000001e26 */
[C-C-:B------:R-:W-:Y:S02]  /*8940*/  SHF.R.W.U32 R48, R31.reuse, 0x6, R31.reuse ;  /* 0x000000061f307819 */ /* 0x140fe40000001e1f */
[----:B------:R-:W-:-:S02]  /*8950*/  SHF.R.W.U32 R49, R31, 0xb, R31 ;  /* 0x0000000b1f317819 */ /* 0x000fc40000001e1f */
[----:B------:R-:W-:Y:S02]  /*8960*/  SHF.R.W.U32 R50, R31, 0x19, R31 ;  /* 0x000000191f327819 */ /* 0x000fe40000001e1f */
[--C-:B------:R-:W-:Y:S02]  /*8970*/  SHF.R.W.U32 R35, R6, 0x12, R6.reuse ;  /* 0x0000001206237819 */ /* 0x100fe40000001e06 */
[----:B------:R-:W-:Y:S02]  /*8980*/  SHF.R.U32.HI R43, RZ, 0x3, R6 ;  /* 0x00000003ff2b7819 */ /* 0x000fe40000011606 */
[----:B------:R-:W-:Y:S02]  /*8990*/  LOP3.LUT R47, R47, R46, R45, 0x96, !PT ;  /* 0x0000002e2f2f7212 */ /* 0x000fe400078e962d */
[----:B------:R-:W-:Y:S02]  /*89a0*/  LOP3.LUT R49, R50, R49, R48, 0x96, !PT ;  /* 0x0000003132317212 */ /* 0x000fe400078e9630 */
        /* <DEDUP_REMOVED lines=23> */
[C---:B------:R-:W-:Y:S02]  /*8b20*/  SHF.R.W.U32 R28, R7.reuse, 0x7, R7 ;  /* 0x00000007071c7819 */ /* 0x040fe40000001e07 */
[----:B------:R-:W-:Y:S02]  /*8b30*/  IADD3 R48, PT, PT, R48, R42, R37 ;  /* 0x0000002a30307210 */ /* 0x000fe40007ffe025 */
[----:B------:R-:W-:Y:S02]  /*8b40*/  IADD3 R42, PT, PT, R12, R15, R32 ;  /* 0x0000000f0c2a7210 */ /* 0x000fe40007ffe020 */
        /* <DEDUP_REMOVED lines=9> */
[--C-:B------:R-:W-:Y:S02]  /*8be0*/  SHF.R.W.U32 R47, R29, 0x6, R29.reuse ;  /* 0x000000061d2f7819 */ /* 0x100fe40000001e1d */
[----:B------:R-:W-:Y:S02]  /*8bf0*/  LOP3.LUT R15, R43, R40, R28, 0x96, !PT ;  /* 0x000000282b0f7212 */ /* 0x000fe400078e961c */
[C-C-:B------:R-:W-:Y:S02]  /*8c00*/  SHF.R.W.U32 R48, R29.reuse, 0xb, R29.reuse ;  /* 0x0000000b1d307819 */ /* 0x140fe40000001e1d */
[----:B------:R-:W-:Y:S01]  /*8c10*/  SHF.R.W.U32 R49, R29, 0x19, R29 ;  /* 0x000000191d317819 */ /* 0x000fe20000001e1d */
[----:B------:R-:W-:Y:S01]  /*8c20*/  IMAD.IADD R15, R15, 0x1, R42 ;  /* 0x000000010f0f7824 */ /* 0x000fe200078e022a */
        /* <DEDUP_REMOVED lines=10> */
[C-C-:B------:R-:W-:Y:S02]  /*8cd0*/  SHF.R.W.U32 R37, R4.reuse, 0x11, R4.reuse ;  /* 0x0000001104257819 */ /* 0x140fe40000001e04 */
[--C-:B------:R-:W-:Y:S02]  /*8ce0*/  SHF.R.W.U32 R40, R4, 0x13, R4.reuse ;  /* 0x0000001304287819 */ /* 0x100fe40000001e04 */
[----:B------:R-:W-:Y:S02]  /*8cf0*/  SHF.R.U32.HI R41, RZ, 0xa, R4 ;  /* 0x0000000aff297819 */ /* 0x000fe40000011604 */
[----:B------:R-:W-:-:S02]  /*8d00*/  LOP3.LUT R38, R35, R38, R32, 0xe8, !PT ;  /* 0x0000002623267212 */ /* 0x000fc400078ee820 */
        /* <DEDUP_REMOVED lines=9> */
[--C-:B------:R-:W-:Y:S02]  /*8da0*/  SHF.R.W.U32 R44, R37, 0x16, R37.reuse ;  /* 0x00000016252c7819 */ /* 0x100fe40000001e25 */
[----:B------:R-:W-:Y:S02]  /*8db0*/  LOP3.LUT R35, R32, R35, R37, 0xe8, !PT ;  /* 0x0000002320237212 */ /* 0x000fe400078ee825 */
[C-C-:B------:R-:W-:Y:S02]  /*8dc0*/  SHF.R.W.U32 R46, R26.reuse, 0x6, R26.reuse ;  /* 0x000000061a2e7819 */ /* 0x140fe40000001e1a */
[C-C-:B------:R-:W-:Y:S02]  /*8dd0*/  SHF.R.W.U32 R47, R26.reuse, 0xb, R26.reuse ;  /* 0x0000000b1a2f7819 */ /* 0x140fe40000001e1a */
[----:B------:R-:W-:-:S02]  /*8de0*/  SHF.R.W.U32 R48, R26, 0x19, R26 ;  /* 0x000000191a307819 */ /* 0x000fc40000001e1a */
[----:B------:R-:W-:Y:S02]  /*8df0*/  LOP3.LUT R44, R44, R45, R40, 0x96, !PT ;  /* 0x0000002d2c2c7212 */ /* 0x000fe400078e9628 */
[----:B------:R-:W-:Y:S02]  /*8e00*/  LOP3.LUT R46, R48, R47, R46, 0x96, !PT ;  /* 0x0000002f302e7212 */ /* 0x000fe400078e962e */
[----:B------:R-:W-:Y:S02]  /*8e10*/  LOP3.LUT R40, R16, R26, R29, 0xb8, !PT ;  /* 0x0000001a10287212 */ /* 0x000fe400078eb81d */
[----:B------:R-:W-:Y:S02]  /*8e20*/  SHF.R.W.U32 R30, R17, 0x7, R17 ;  /* 0x00000007111e7819 */ /* 0x000fe40000001e11 */
[----:B------:R-:W-:Y:S02]  /*8e30*/  IADD3 R46, PT, PT, R46, R40, R31 ;  /* 0x000000282e2e7210 */ /* 0x000fe40007ffe01f */
[----:B------:R-:W-:-:S02]  /*8e40*/  IADD3 R40, PT, PT, R0, R7, R34 ;  /* 0x0000000700287210 */ /* 0x000fc40007ffe022 */
[--C-:B------:R-:W-:Y:S02]  /*8e50*/  SHF.R.W.U32 R41, R17, 0x12, R17.reuse ;  /* 0x0000001211297819 */ /* 0x100fe40000001e11 */
[----:B------:R-:W-:Y:S02]  /*8e60*/  SHF.R.U32.HI R38, RZ, 0x3, R17 ;  /* 0x00000003ff267819 */ /* 0x000fe40000011611 */
[----:B------:R-:W-:Y:S02]  /*8e70*/  IADD3 R34, PT, PT, R44, R39, R35 ;  /* 0x000000272c227210 */ /* 0x000fe40007ffe023 */
[----:B------:R-:W-:Y:S02]  /*8e80*/  IADD3 R35, PT, PT, R14, R27, R46 ;  /* 0x0000001b0e237210 */ /* 0x000fe40007ffe02e */
[----:B------:R-:W-:Y:S02]  /*8e90*/  LOP3.LUT R42, R41, R38, R30, 0x96, !PT ;  /* 0x00000026292a7212 */ /* 0x000fe400078e961e */
[C---:B------:R-:W-:Y:S01]  /*8ea0*/  SHF.R.W.U32 R30, R15.reuse, 0x11, R15 ;  /* 0x000000110f1e7819 */ /* 0x040fe20000001e0f */
[----:B------:R-:W-:Y:S01]  /*8eb0*/  IMAD.IADD R27, R32, 0x1, R35 ;  /* 0x00000001201b7824 */ /* 0x000fe200078e0223 */
[----:B------:R-:W-:-:S02]  /*8ec0*/  SHF.R.W.U32 R41, R15, 0x13, R15 ;  /* 0x000000130f297819 */ /* 0x000fc40000001e0f */
[----:B------:R-:W-:Y:S02]  /*8ed0*/  SHF.R.U32.HI R38, RZ, 0xa, R15 ;  /* 0x0000000aff267819 */ /* 0x000fe4000001160f */
[--C-:B------:R-:W-:Y:S02]  /*8ee0*/  SHF.R.W.U32 R45, R27, 0x6, R27.reuse ;  /* 0x000000061b2d7819 */ /* 0x100fe40000001e1b */
[----:B------:R-:W-:Y:S02]  /*8ef0*/  LOP3.LUT R7, R41, R38, R30, 0x96, !PT ;  /* 0x0000002629077212 */ /* 0x000fe400078e961e */
[C-C-:B------:R-:W-:Y:S02]  /*8f00*/  SHF.R.W.U32 R46, R27.reuse, 0xb, R27.reuse ;  /* 0x0000000b1b2e7819 */ /* 0x140fe40000001e1b */
[----:B------:R-:W-:Y:S01]  /*8f10*/  SHF.R.W.U32 R47, R27, 0x19, R27 ;  /* 0x000000191b2f7819 */ /* 0x000fe20000001e1b */
        /* <DEDUP_REMOVED lines=24> */
[----:B------:R-:W-:Y:S02]  /*90a0*/  SHF.R.W.U32 R42, R31, 0x16, R31 ;  /* 0x000000161f2a7819 */ /* 0x000fe40000001e1f */
[----:B------:R-:W-:Y:S02]  /*90b0*/  SHF.R.W.U32 R24, R9, 0x7, R9 ;  /* 0x0000000709187819 */ /* 0x000fe40000001e09 */
        /* <DEDUP_REMOVED lines=8> */
[----:B------:R-:W-:-:S02]  /*9140*/  SHF.R.U32.HI R36, RZ, 0x3, R9 ;  /* 0x00000003ff247819 */ /* 0x000fc40000011609 */
[----:B------:R-:W-:Y:S02]  /*9150*/  IADD3 R41, PT, PT, R6, R25, R44 ;  /* 0x0000001906297210 */ /* 0x000fe40007ffe02c */
[C---:B------:R-:W-:Y:S02]  /*9160*/  LOP3.LUT R37, R34.reuse, R37, R31, 0xe8, !PT ;  /* 0x0000002522257212 */ /* 0x040fe400078ee81f */
[----:B------:R-:W-:Y:S01]  /*9170*/  LOP3.LUT R40, R39, R36, R24, 0x96, !PT ;  /* 0x0000002427287212 */ /* 0x000fe200078e9618 */
[----:B------:R-:W-:Y:S01]  /*9180*/  IMAD.IADD R25, R34, 0x1, R41 ;  /* 0x0000000122197824 */ /* 0x000fe200078e0229 */
[C-C-:B------:R-:W-:Y:S02]  /*9190*/  SHF.R.W.U32 R24, R7.reuse, 0x11, R7.reuse ;  /* 0x0000001107187819 */ /* 0x140fe40000001e07 */
[--C-:B------:R-:W-:Y:S02]  /*91a0*/  SHF.R.W.U32 R39, R7, 0x13, R7.reuse ;  /* 0x0000001307277819 */ /* 0x100fe40000001e07 */
[----:B------:R-:W-:-:S02]  /*91b0*/  SHF.R.U32.HI R36, RZ, 0xa, R7 ;  /* 0x0000000aff247819 */ /* 0x000fc40000011607 */
[----:B------:R-:W-:Y:S02]  /*91c0*/  IADD3 R38, PT, PT, R2, R17, R28 ;  /* 0x0000001102267210 */ /* 0x000fe40007ffe01c */
[----:B------:R-:W-:Y:S02]  /*91d0*/  IADD3 R28, PT, PT, R42, R35, R37 ;  /* 0x000000232a1c7210 */ /* 0x000fe40007ffe025 */
[----:B------:R-:W-:Y:S02]  /*91e0*/  LOP3.LUT R17, R39, R36, R24, 0x96, !PT ;  /* 0x0000002427117212 */ /* 0x000fe400078e9618 */
[C-C-:B------:R-:W-:Y:S02]  /*91f0*/  SHF.R.W.U32 R36, R28.reuse, 0x2, R28.reuse ;  /* 0x000000021c247819 */ /* 0x140fe40000001e1c */
[C---:B------:R-:W-:Y:S01]  /*9200*/  SHF.R.W.U32 R37, R28.reuse, 0xd, R28 ;  /* 0x0000000d1c257819 */ /* 0x040fe20000001e1c */
[----:B------:R-:W-:Y:S01]  /*9210*/  IMAD.IADD R17, R17, 0x1, R38 ;  /* 0x0000000111117824 */ /* 0x000fe200078e0226 */
[----:B------:R-:W-:-:S02]  /*9220*/  SHF.R.W.U32 R39, R28, 0x16, R28 ;  /* 0x000000161c277819 */ /* 0x000fc40000001e1c */
[C-C-:B------:R-:W-:Y:S02]  /*9230*/  SHF.R.W.U32 R42, R25.reuse, 0x6, R25.reuse ;  /* 0x00000006192a7819 */ /* 0x140fe40000001e19 */
[C-C-:B------:R-:W-:Y:S02]  /*9240*/  SHF.R.W.U32 R43, R25.reuse, 0xb, R25.reuse ;  /* 0x0000000b192b7819 */ /* 0x140fe40000001e19 */
[----:B------:R-:W-:Y:S02]  /*9250*/  SHF.R.W.U32 R44, R25, 0x19, R25 ;  /* 0x00000019192c7819 */ /* 0x000fe40000001e19 */
[----:B------:R-:W-:Y:S02]  /*9260*/  LOP3.LUT R39, R39, R37, R36, 0x96, !PT ;  /* 0x0000002527277212 */ /* 0x000fe400078e9624 */
[----:B------:R-:W-:Y:S02]  /*9270*/  LOP3.LUT R43, R44, R43, R42, 0x96, !PT ;  /* 0x0000002b2c2b7212 */ /* 0x000fe400078e962a */
[----:B------:R-:W-:-:S02]  /*9280*/  LOP3.LUT R37, R27, R25, R16, 0xb8, !PT ;  /* 0x000000191b257212 */ /* 0x000fc400078eb810 */
[C-C-:B------:R-:W-:Y:S02]  /*9290*/  SHF.R.W.U32 R24, R12.reuse, 0x7, R12.reuse ;  /* 0x000000070c187819 */ /* 0x140fe40000001e0c */
        /* <DEDUP_REMOVED lines=24> */
[----:B------:R-:W-:Y:S02]  /*9420*/  SHF.R.W.U32 R35, R11, 0x12, R11 ;  /* 0x000000120b237819 */ /* 0x000fe40000001e0b */
[----:B------:R-:W-:-:S02]  /*9430*/  IADD3 R42, PT, PT, R42, R34, R27 ;  /* 0x000000222a2a7210 */ /* 0x000fc40007ffe01b */
[----:B------:R-:W-:Y:S02]  /*9440*/  SHF.R.U32.HI R32, RZ, 0x3, R11 ;  /* 0x00000003ff207819 */ /* 0x000fe4000001160b */
[----:B------:R-:W-:Y:S02]  /*9450*/  IADD3 R39, PT, PT, R10, R23, R42 ;  /* 0x000000170a277210 */ /* 0x000fe40007ffe02a */
[----:B------:R-:W-:Y:S02]  /*9460*/  LOP3.LUT R36, R35, R32, R26, 0x96, !PT ;  /* 0x0000002023247212 */ /* 0x000fe400078e961a */
[C---:B------:R-:W-:Y:S01]  /*9470*/  SHF.R.W.U32 R26, R17.reuse, 0x11, R17 ;  /* 0x00000011111a7819 */ /* 0x040fe20000001e11 */
[----:B------:R-:W-:Y:S01]  /*9480*/  IMAD.IADD R23, R28, 0x1, R39 ;  /* 0x000000011c177824 */ /* 0x000fe200078e0227 */
[--C-:B------:R-:W-:Y:S02]  /*9490*/  SHF.R.W.U32 R35, R17, 0x13, R17.reuse ;  /* 0x0000001311237819 */ /* 0x100fe40000001e11 */
[----:B------:R-:W-:-:S02]  /*94a0*/  SHF.R.U32.HI R32, RZ, 0xa, R17 ;  /* 0x0000000aff207819 */ /* 0x000fc40000011611 */
[----:B------:R-:W-:Y:S02]  /*94b0*/  LOP3.LUT R31, R28, R31, R29, 0xe8, !PT ;  /* 0x0000001f1c1f7212 */ /* 0x000fe400078ee81d */
[----:B------:R-:W-:Y:S02]  /*94c0*/  IADD3 R34, PT, PT, R4, R9, R30 ;  /* 0x0000000904227210 */ /* 0x000fe40007ffe01e */
[----:B------:R-:W-:Y:S02]  /*94d0*/  LOP3.LUT R9, R35, R32, R26, 0x96, !PT ;  /* 0x0000002023097212 */ /* 0x000fe400078e961a */
[----:B------:R-:W-:Y:S02]  /*94e0*/  IADD3 R30, PT, PT, R38, R41, R31 ;  /* 0x00000029261e7210 */ /* 0x000fe40007ffe01f */
[--C-:B------:R-:W-:Y:S01]  /*94f0*/  SHF.R.W.U32 R38, R23, 0x6, R23.reuse ;  /* 0x0000000617267819 */ /* 0x100fe20000001e17 */
[----:B------:R-:W-:Y:S01]  /*9500*/  IMAD.IADD R9, R9, 0x1, R34 ;  /* 0x0000000109097824 */ /* 0x000fe200078e0222 */
[----:B------:R-:W-:-:S02]  /*9510*/  SHF.R.W.U32 R41, R23, 0xb, R23 ;  /* 0x0000000b17297819 */ /* 0x000fc40000001e17 */
[----:B------:R-:W-:Y:S02]  /*9520*/  SHF.R.W.U32 R42, R23, 0x19, R23 ;  /* 0x00000019172a7819 */ /* 0x000fe40000001e17 */
[----:B------:R-:W-:Y:S02]  /*9530*/  LOP3.LUT R34, R25, R23, R22, 0xb8, !PT ;  /* 0x0000001719227212 */ /* 0x000fe400078eb816 */
[----:B------:R-:W-:Y:S02]  /*9540*/  LOP3.LUT R41, R42, R41, R38, 0x96, !PT ;  /* 0x000000292a297212 */ /* 0x000fe400078e9626 */
[C-C-:B------:R-:W-:Y:S02]  /*9550*/  SHF.R.W.U32 R26, R0.reuse, 0x7, R0.reuse ;  /* 0x00000007001a7819 */ /* 0x140fe40000001e00 */
[--C-:B------:R-:W-:Y:S02]  /*9560*/  SHF.R.W.U32 R27, R0, 0x12, R0.reuse ;  /* 0x00000012001b7819 */ /* 0x100fe40000001e00 */
[----:B------:R-:W-:-:S02]  /*9570*/  SHF.R.U32.HI R31, RZ, 0x3, R0 ;  /* 0x00000003ff1f7819 */ /* 0x000fc40000011600 */
[C-C-:B------:R-:W-:Y:S02]  /*9580*/  SHF.R.W.U32 R32, R30.reuse, 0x2, R30.reuse ;  /* 0x000000021e207819 */ /* 0x140fe40000001e1e */
[C-C-:B------:R-:W-:Y:S02]  /*9590*/  SHF.R.W.U32 R35, R30.reuse, 0xd, R30.reuse ;  /* 0x0000000d1e237819 */ /* 0x140fe40000001e1e */
[----:B------:R-:W-:Y:S02]  /*95a0*/  SHF.R.W.U32 R37, R30, 0x16, R30 ;  /* 0x000000161e257819 */ /* 0x000fe40000001e1e */
[----:B------:R-:W-:Y:S02]  /*95b0*/  IADD3 R34, PT, PT, R41, R34, R16 ;  /* 0x0000002229227210 */ /* 0x000fe40007ffe010 */
[----:B------:R-:W-:Y:S02]  /*95c0*/  LOP3.LUT R26, R27, R31, R26, 0x96, !PT ;  /* 0x0000001f1b1a7212 */ /* 0x000fe400078e961a */
[----:B------:R-:W-:-:S02]  /*95d0*/  LOP3.LUT R37, R37, R35, R32, 0x96, !PT ;  /* 0x0000002325257212 */ /* 0x000fc400078e9620 */
[C-C-:B------:R-:W-:Y:S02]  /*95e0*/  SHF.R.W.U32 R27, R10.reuse, 0x11, R10.reuse ;  /* 0x000000110a1b7819 */ /* 0x140fe40000001e0a */
[--C-:B------:R-:W-:Y:S02]  /*95f0*/  SHF.R.W.U32 R32, R10, 0x13, R10.reuse ;  /* 0x000000130a207819 */ /* 0x100fe40000001e0a */
[----:B------:R-:W-:Y:S02]  /*9600*/  SHF.R.U32.HI R31, RZ, 0xa, R10 ;  /* 0x0000000aff1f7819 */ /* 0x000fe4000001160a */
[----:B------:R-:W-:Y:S02]  /*9610*/  IADD3 R38, PT, PT, R9, R20, R34 ;  /* 0x0000001409267210 */ /* 0x000fe40007ffe022 */
[----:B------:R-:W-:Y:S02]  /*9620*/  LOP3.LUT R28, R29, R28, R30, 0xe8, !PT ;  /* 0x0000001c1d1c7212 */ /* 0x000fe400078ee81e */
[----:B------:R-:W-:Y:S01]  /*9630*/  IADD3 R35, PT, PT, R15, R8, R36 ;  /* 0x000000080f237210 */ /* 0x000fe20007ffe024 */
[----:B------:R-:W-:Y:S01]  /*9640*/  IMAD.IADD R16, R29, 0x1, R38 ;  /* 0x000000011d107824 */ /* 0x000fe200078e0226 */
[----:B------:R-:W-:-:S02]  /*9650*/  LOP3.LUT R8, R32, R31, R27, 0x96, !PT ;  /* 0x0000001f20087212 */ /* 0x000fc400078e961b */
[----:B------:R-:W-:Y:S02]  /*9660*/  IADD3 R27, PT, PT, R37, R40, R28 ;  /* 0x00000028251b7210 */ /* 0x000fe40007ffe01c */
[--C-:B------:R-:W-:Y:S01]  /*9670*/  SHF.R.W.U32 R40, R16, 0x6, R16.reuse ;  /* 0x0000000610287819 */ /* 0x100fe20000001e10 */
[----:B------:R-:W-:Y:S01]  /*9680*/  IMAD.IADD R8, R8, 0x1, R35 ;  /* 0x0000000108087824 */ /* 0x000fe200078e0223 */
[C-C-:B------:R-:W-:Y:S02]  /*9690*/  SHF.R.W.U32 R32, R27.reuse, 0x2, R27.reuse ;  /* 0x000000021b207819 */ /* 0x140fe40000001e1b */
[C-C-:B------:R-:W-:Y:S02]  /*96a0*/  SHF.R.W.U32 R37, R27.reuse, 0xd, R27.reuse ;  /* 0x0000000d1b257819 */ /* 0x140fe40000001e1b */
[----:B------:R-:W-:Y:S02]  /*96b0*/  SHF.R.W.U32 R36, R27, 0x16, R27 ;  /* 0x000000161b247819 */ /* 0x000fe40000001e1b */
[----:B------:R-:W-:-:S02]  /*96c0*/  SHF.R.W.U32 R41, R16, 0xb, R16 ;  /* 0x0000000b10297819 */ /* 0x000fc40000001e10 */
[----:B------:R-:W-:Y:S02]  /*96d0*/  SHF.R.W.U32 R42, R16, 0x19, R16 ;  /* 0x00000019102a7819 */ /* 0x000fe40000001e10 */
[----:B------:R-:W-:Y:S02]  /*96e0*/  LOP3.LUT R36, R36, R37, R32, 0x96, !PT ;  /* 0x0000002524247212 */ /* 0x000fe400078e9620 */
[----:B------:R-:W-:Y:S02]  /*96f0*/  LOP3.LUT R40, R42, R41, R40, 0x96, !PT ;  /* 0x000000292a287212 */ /* 0x000fe400078e9628 */
[----:B------:R-:W-:Y:S02]  /*9700*/  LOP3.LUT R32, R22, R16, R23, 0xb8, !PT ;  /* 0x0000001016207212 */ /* 0x000fe400078eb817 */
[----:B------:R-:W-:Y:S02]  /*9710*/  SHF.R.W.U32 R20, R13, 0x7, R13 ;  /* 0x000000070d147819 */ /* 0x000fe40000001e0d */
[----:B------:R-:W-:-:S02]  /*9720*/  IADD3 R40, PT, PT, R40, R32, R25 ;  /* 0x0000002028287210 */ /* 0x000fc40007ffe019 */
[--C-:B------:R-:W-:Y:S02]  /*9730*/  SHF.R.W.U32 R31, R13, 0x12, R13.reuse ;  /* 0x000000120d1f7819 */ /* 0x100fe40000001e0d */
[----:B------:R-:W-:Y:S02]  /*9740*/  SHF.R.U32.HI R28, RZ, 0x3, R13 ;  /* 0x00000003ff1c7819 */ /* 0x000fe4000001160d */
[----:B------:R-:W-:Y:S02]  /*9750*/  IADD3 R37, PT, PT, R8, R21, R40 ;  /* 0x0000001508257210 */ /* 0x000fe40007ffe028 */
[C---:B------:R-:W-:Y:S02]  /*9760*/  LOP3.LUT R29, R30.reuse, R29, R27, 0xe8, !PT ;  /* 0x0000001d1e1d7212 */ /* 0x040fe400078ee81b */
[----:B------:R-:W-:Y:S01]  /*9770*/  LOP3.LUT R34, R31, R28, R20, 0x96, !PT ;  /* 0x0000001c1f227212 */ /* 0x000fe200078e9614 */
[----:B------:R-:W-:Y:S01]  /*9780*/  IMAD.IADD R21, R30, 0x1, R37 ;  /* 0x000000011e157824 */ /* 0x000fe200078e0225 */
[----:B------:R-:W-:-:S02]  /*9790*/  SHF.R.W.U32 R20, R9, 0x11, R9 ;  /* 0x0000001109147819 */ /* 0x000fc40000001e09 */
[--C-:B------:R-:W-:Y:S02]  /*97a0*/  SHF.R.W.U32 R31, R9, 0x13, R9.reuse ;  /* 0x00000013091f7819 */ /* 0x100fe40000001e09 */
[----:B------:R-:W-:Y:S02]  /*97b0*/  SHF.R.U32.HI R28, RZ, 0xa, R9 ;  /* 0x0000000aff1c7819 */ /* 0x000fe40000011609 */
[----:B------:R-:W-:Y:S02]  /*97c0*/  IADD3 R32, PT, PT, R14, R11, R24 ;  /* 0x0000000b0e207210 */ /* 0x000fe40007ffe018 */
[----:B------:R-:W-:Y:S02]  /*97d0*/  IADD3 R24, PT, PT, R36, R39, R29 ;  /* 0x0000002724187210 */ /* 0x000fe40007ffe01d */
[----:B------:R-:W-:Y:S02]  /*97e0*/  LOP3.LUT R11, R31, R28, R20, 0x96, !PT ;  /* 0x0000001c1f0b7212 */ /* 0x000fe400078e9614 */
[----:B------:R-:W-:-:S02]  /*97f0*/  SHF.R.W.U32 R29, R24, 0x2, R24 ;  /* 0x00000002181d7819 */ /* 0x000fc40000001e18 */
[C---:B------:R-:W-:Y:S01]  /*9800*/  SHF.R.W.U32 R36, R24.reuse, 0xd, R24 ;  /* 0x0000000d18247819 */ /* 0x040fe20000001e18 */
[----:B------:R-:W-:Y:S01]  /*9810*/  IMAD.IADD R11, R11, 0x1, R32 ;  /* 0x000000010b0b7824 */ /* 0x000fe200078e0220 */
[----:B------:R-:W-:Y:S02]  /*9820*/  SHF.R.W.U32 R31, R24, 0x16, R24 ;  /* 0x00000016181f7819 */ /* 0x000fe40000001e18 */
[C-C-:B------:R-:W-:Y:S02]  /*9830*/  SHF.R.W.U32 R39, R21.reuse, 0x6, R21.reuse ;  /* 0x0000000615277819 */ /* 0x140fe40000001e15 */
[C-C-:B------:R-:W-:Y:S02]  /*9840*/  SHF.R.W.U32 R40, R21.reuse, 0xb, R21.reuse ;  /* 0x0000000b15287819 */ /* 0x140fe40000001e15 */
[----:B------:R-:W-:Y:S02]  /*9850*/  SHF.R.W.U32 R41, R21, 0x19, R21 ;  /* 0x0000001915297819 */ /* 0x000fe40000001e15 */
[----:B------:R-:W-:-:S02]  /*9860*/  LOP3.LUT R35, R31, R36, R29, 0x96, !PT ;  /* 0x000000241f237212 */ /* 0x000fc400078e961d */
[----:B------:R-:W-:Y:S02]  /*9870*/  LOP3.LUT R39, R41, R40, R39, 0x96, !PT ;  /* 0x0000002829277212 */ /* 0x000fe400078e9627 */
[----:B------:R-:W-:Y:S02]  /*9880*/  LOP3.LUT R31, R23, R21, R16, 0xb8, !PT ;  /* 0x00000015171f7212 */ /* 0x000fe400078eb810 */
[C-C-:B------:R-:W-:Y:S02]  /*9890*/  SHF.R.W.U32 R20, R2.reuse, 0x7, R2.reuse ;  /* 0x0000000702147819 */ /* 0x140fe40000001e02 */
[--C-:B------:R-:W-:Y:S02]  /*98a0*/  SHF.R.W.U32 R25, R2, 0x12, R2.reuse ;  /* 0x0000001202197819 */ /* 0x100fe40000001e02 */
[----:B------:R-:W-:Y:S02]  /*98b0*/  SHF.R.U32.HI R28, RZ, 0x3, R2 ;  /* 0x00000003ff1c7819 */ /* 0x000fe40000011602 */
[----:B------:R-:W-:-:S02]  /*98c0*/  IADD3 R39, PT, PT, R39, R31, R22 ;  /* 0x0000001f27277210 */ /* 0x000fc40007ffe016 */
[----:B------:R-:W-:Y:S02]  /*98d0*/  LOP3.LUT R20, R25, R28, R20, 0x96, !PT ;  /* 0x0000001c19147212 */ /* 0x000fe400078e9614 */
[C-C-:B------:R-:W-:Y:S02]  /*98e0*/  SHF.R.W.U32 R25, R8.reuse, 0x11, R8.reuse ;  /* 0x0000001108197819 */ /* 0x140fe40000001e08 */
[--C-:B------:R-:W-:Y:S02]  /*98f0*/  SHF.R.W.U32 R28, R8, 0x13, R8.reuse ;  /* 0x00000013081c7819 */ /* 0x100fe40000001e08 */
[----:B------:R-:W-:Y:S02]  /*9900*/  SHF.R.U32.HI R29, RZ, 0xa, R8 ;  /* 0x0000000aff1d7819 */ /* 0x000fe40000011608 */
[----:B------:R-:W-:Y:S02]  /*9910*/  IADD3 R36, PT, PT, R11, R18, R39 ;  /* 0x000000120b247210 */ /* 0x000fe40007ffe027 */
[----:B------:R-:W-:-:S02]  /*9920*/  LOP3.LUT R30, R27, R30, R24, 0xe8, !PT ;  /* 0x0000001e1b1e7212 */ /* 0x000fc400078ee818 */
[----:B------:R-:W-:Y:S01]  /*9930*/  IADD3 R31, PT, PT, R7, R12, R34 ;  /* 0x0000000c071f7210 */ /* 0x000fe20007ffe022 */
[----:B------:R-:W-:Y:S01]  /*9940*/  IMAD.IADD R18, R27, 0x1, R36 ;  /* 0x000000011b127824 */ /* 0x000fe200078e0224 */
[----:B------:R-:W-:Y:S02]  /*9950*/  LOP3.LUT R12, R28, R29, R25, 0x96, !PT ;  /* 0x0000001d1c0c7212 */ /* 0x000fe400078e9619 */
[----:B------:R-:W-:Y:S02]  /*9960*/  IADD3 R25, PT, PT, R35, R38, R30 ;  /* 0x0000002623197210 */ /* 0x000fe40007ffe01e */
[----:B------:R-:W-:Y:S01]  /*9970*/  SHF.R.W.U32 R38, R18, 0x6, R18 ;  /* 0x0000000612267819 */ /* 0x000fe20000001e12 */
[----:B------:R-:W-:Y:S01]  /*9980*/  IMAD.IADD R12, R12, 0x1, R31 ;  /* 0x000000010c0c7824 */ /* 0x000fe200078e021f */
[C-C-:B------:R-:W-:Y:S02]  /*9990*/  SHF.R.W.U32 R30, R25.reuse, 0x2, R25.reuse ;  /* 0x00000002191e7819 */ /* 0x140fe40000001e19 */
[----:B------:R-:W-:-:S02]  /*99a0*/  SHF.R.W.U32 R35, R25, 0xd, R25 ;  /* 0x0000000d19237819 */ /* 0x000fc40000001e19 */
[----:B------:R-:W-:Y:S02]  /*99b0*/  SHF.R.W.U32 R34, R25, 0x16, R25 ;  /* 0x0000001619227819 */ /* 0x000fe40000001e19 */
[C-C-:B------:R-:W-:Y:S02]  /*99c0*/  SHF.R.W.U32 R39, R18.reuse, 0xb, R18.reuse ;  /* 0x0000000b12277819 */ /* 0x140fe40000001e12 */
[----:B------:R-:W-:Y:S02]  /*99d0*/  SHF.R.W.U32 R40, R18, 0x19, R18 ;  /* 0x0000001912287819 */ /* 0x000fe40000001e12 */
[----:B------:R-:W-:Y:S02]  /*99e0*/  LOP3.LUT R34, R34, R35, R30, 0x96, !PT ;  /* 0x0000002322227212 */ /* 0x000fe400078e961e */
[----:B------:R-:W-:Y:S02]  /*99f0*/  LOP3.LUT R38, R40, R39, R38, 0x96, !PT ;  /* 0x0000002728267212 */ /* 0x000fe400078e9626 */
[----:B------:R-:W-:-:S02]  /*9a00*/  LOP3.LUT R30, R16, R18, R21, 0xb8, !PT ;  /* 0x00000012101e7212 */ /* 0x000fc400078eb815 */
[C---:B------:R-:W-:Y:S02]  /*9a10*/  SHF.R.W.U32 R22, R33.reuse, 0x7, R33 ;  /* 0x0000000721167819 */ /* 0x040fe40000001e21 */
[----:B------:R-:W-:Y:S02]  /*9a20*/  IADD3 R38, PT, PT, R38, R30, R23 ;  /* 0x0000001e26267210 */ /* 0x000fe40007ffe017 */
[--C-:B------:R-:W-:Y:S02]  /*9a30*/  SHF.R.W.U32 R29, R33, 0x12, R33.reuse ;  /* 0x00000012211d7819 */ /* 0x100fe40000001e21 */
[----:B------:R-:W-:Y:S02]  /*9a40*/  SHF.R.U32.HI R28, RZ, 0x3, R33 ;  /* 0x00000003ff1c7819 */ /* 0x000fe40000011621 */
[----:B------:R-:W-:Y:S02]  /*9a50*/  IADD3 R35, PT, PT, R12, R19, R38 ;  /* 0x000000130c237210 */ /* 0x000fe40007ffe026 */
[----:B------:R-:W-:-:S02]  /*9a60*/  LOP3.LUT R27, R24, R27, R25, 0xe8, !PT ;  /* 0x0000001b181b7212 */ /* 0x000fc400078ee819 */
[----:B------:R-:W-:Y:S01]  /*9a70*/  LOP3.LUT R32, R29, R28, R22, 0x96, !PT ;  /* 0x0000001c1d207212 */ /* 0x000fe200078e9616 */
[----:B------:R-:W-:Y:S01]  /*9a80*/  IMAD.IADD R23, R24, 0x1, R35 ;  /* 0x0000000118177824 */ /* 0x000fe200078e0223 */
[C-C-:B------:R-:W-:Y:S02]  /*9a90*/  SHF.R.W.U32 R22, R11.reuse, 0x11, R11.reuse ;  /* 0x000000110b167819 */ /* 0x140fe40000001e0b */
[--C-:B------:R-:W-:Y:S02]  /*9aa0*/  SHF.R.W.U32 R29, R11, 0x13, R11.reuse ;  /* 0x000000130b1d7819 */ /* 0x100fe40000001e0b */
[----:B------:R-:W-:Y:S02]  /*9ab0*/  SHF.R.U32.HI R28, RZ, 0xa, R11 ;  /* 0x0000000aff1c7819 */ /* 0x000fe4000001160b */
[----:B------:R-:W-:Y:S02]  /*9ac0*/  IADD3 R30, PT, PT, R6, R13, R26 ;  /* 0x0000000d061e7210 */ /* 0x000fe40007ffe01a */
[----:B------:R-:W-:-:S02]  /*9ad0*/  IADD3 R26, PT, PT, R34, R37, R27 ;  /* 0x00000025221a7210 */ /* 0x000fc40007ffe01b */
[----:B------:R-:W-:Y:S02]  /*9ae0*/  LOP3.LUT R13, R29, R28, R22, 0x96, !PT ;  /* 0x0000001c1d0d7212 */ /* 0x000fe400078e9616 */
[C-C-:B------:R-:W-:Y:S02]  /*9af0*/  SHF.R.W.U32 R28, R26.reuse, 0x2, R26.reuse ;  /* 0x000000021a1c7819 */ /* 0x140fe40000001e1a */
[C---:B------:R-:W-:Y:S01]  /*9b00*/  SHF.R.W.U32 R29, R26.reuse, 0xd, R26 ;  /* 0x0000000d1a1d7819 */ /* 0x040fe20000001e1a */
[----:B------:R-:W-:Y:S01]  /*9b10*/  IMAD.IADD R13, R13, 0x1, R30 ;  /* 0x000000010d0d7824 */ /* 0x000fe200078e021e */
        /* <DEDUP_REMOVED lines=27> */
[C---:B------:R-:W-:Y:S02]  /*9cd0*/  SHF.R.W.U32 R19, R5.reuse, 0x7, R5 ;  /* 0x0000000705137819 */ /* 0x040fe40000001e05 */
[----:B------:R-:W-:Y:S02]  /*9ce0*/  IADD3 R29, PT, PT, R34, R29, R21 ;  /* 0x0000001d221d7210 */ /* 0x000fe40007ffe015 */
[----:B------:R-:W-:-:S02]  /*9cf0*/  SHF.R.W.U32 R24, R5, 0x12, R5 ;  /* 0x0000001205187819 */ /* 0x000fc40000001e05 */
[----:B------:R-:W-:Y:S02]  /*9d00*/  SHF.R.U32.HI R28, RZ, 0x3, R5 ;  /* 0x00000003ff1c7819 */ /* 0x000fe40000011605 */
[----:B------:R-:W-:Y:S02]  /*9d10*/  IADD3 R55, PT, PT, R0, R55, R29 ;  /* 0x0000003700377210 */ /* 0x000fe40007ffe01d */
[C-C-:B------:R-:W-:Y:S02]  /*9d20*/  SHF.R.W.U32 R30, R27.reuse, 0x2, R27.reuse ;  /* 0x000000021b1e7819 */ /* 0x140fe40000001e1b */
[C---:B------:R-:W-:Y:S01]  /*9d30*/  SHF.R.W.U32 R37, R27.reuse, 0xd, R27 ;  /* 0x0000000d1b257819 */ /* 0x040fe20000001e1b */
[----:B------:R-:W-:Y:S01]  /*9d40*/  IMAD.IADD R21, R26, 0x1, R55 ;  /* 0x000000011a157824 */ /* 0x000fe200078e0237 */
[----:B------:R-:W-:Y:S02]  /*9d50*/  SHF.R.W.U32 R32, R27, 0x16, R27 ;  /* 0x000000161b207819 */ /* 0x000fe40000001e1b */
        /* <DEDUP_REMOVED lines=21> */
[----:B------:R-:W-:Y:S02]  /*9eb0*/  IADD3 R30, PT, PT, R35, R30, R18 ;  /* 0x0000001e231e7210 */ /* 0x000fe40007ffe012 */
[----:B------:R-:W-:Y:S02]  /*9ec0*/  LOP3.LUT R20, R25, R28, R20, 0x96, !PT ;  /* 0x0000001c19147212 */ /* 0x000fe400078e9614 */
[----:B------:R-:W-:Y:S02]  /*9ed0*/  LOP3.LUT R33, R33, R32, R29, 0x96, !PT ;  /* 0x0000002021217212 */ /* 0x000fe400078e961d */
[C-C-:B------:R-:W-:Y:S02]  /*9ee0*/  SHF.R.W.U32 R25, R0.reuse, 0x11, R0.reuse ;  /* 0x0000001100197819 */ /* 0x140fe40000001e00 */
[----:B------:R-:W-:-:S02]  /*9ef0*/  SHF.R.W.U32 R28, R0, 0x13, R0 ;  /* 0x00000013001c7819 */ /* 0x000fc40000001e00 */
[----:B------:R-:W-:Y:S02]  /*9f00*/  SHF.R.U32.HI R29, RZ, 0xa, R0 ;  /* 0x0000000aff1d7819 */ /* 0x000fe40000011600 */
[----:B------:R-:W-:Y:S02]  /*9f10*/  IADD3 R56, PT, PT, R19, R56, R30 ;  /* 0x0000003813387210 */ /* 0x000fe40007ffe01e */
[----:B------:R-:W-:Y:S02]  /*9f20*/  LOP3.LUT R26, R27, R26, R24, 0xe8, !PT ;  /* 0x0000001a1b1a7212 */ /* 0x000fe400078ee818 */
[----:B------:R-:W-:Y:S01]  /*9f30*/  IADD3 R31, PT, PT, R9, R2, R31 ;  /* 0x00000002091f7210 */ /* 0x000fe20007ffe01f */
[----:B------:R-:W-:Y:S01]  /*9f40*/  IMAD.IADD R18, R27, 0x1, R56 ;  /* 0x000000011b127824 */ /* 0x000fe200078e0238 */
[----:B------:R-:W-:Y:S02]  /*9f50*/  LOP3.LUT R2, R28, R29, R25, 0x96, !PT ;  /* 0x0000001d1c027212 */ /* 0x000fe400078e9619 */
[----:B------:R-:W-:-:S02]  /*9f60*/  IADD3 R25, PT, PT, R33, R54, R26 ;  /* 0x0000003621197210 */ /* 0x000fc40007ffe01a */
[--C-:B------:R-:W-:Y:S01]  /*9f70*/  SHF.R.W.U32 R35, R18, 0x6, R18.reuse ;  /* 0x0000000612237819 */ /* 0x100fe20000001e12 */
[----:B------:R-:W-:Y:S01]  /*9f80*/  IMAD.IADD R2, R2, 0x1, R31 ;  /* 0x0000000102027824 */ /* 0x000fe200078e021f */
[C-C-:B------:R-:W-:Y:S02]  /*9f90*/  SHF.R.W.U32 R30, R25.reuse, 0x2, R25.reuse ;  /* 0x00000002191e7819 */ /* 0x140fe40000001e19 */
[C-C-:B------:R-:W-:Y:S02]  /*9fa0*/  SHF.R.W.U32 R33, R25.reuse, 0xd, R25.reuse ;  /* 0x0000000d19217819 */ /* 0x140fe40000001e19 */
[----:B------:R-:W-:Y:S02]  /*9fb0*/  SHF.R.W.U32 R34, R25, 0x16, R25 ;  /* 0x0000001619227819 */ /* 0x000fe40000001e19 */
[C-C-:B------:R-:W-:Y:S02]  /*9fc0*/  SHF.R.W.U32 R36, R18.reuse, 0xb, R18.reuse ;  /* 0x0000000b12247819 */ /* 0x140fe40000001e12 */
[----:B------:R-:W-:-:S02]  /*9fd0*/  SHF.R.W.U32 R37, R18, 0x19, R18 ;  /* 0x0000001912257819 */ /* 0x000fc40000001e12 */
[----:B------:R-:W-:Y:S02]  /*9fe0*/  LOP3.LUT R34, R34, R33, R30, 0x96, !PT ;  /* 0x0000002122227212 */ /* 0x000fe400078e961e */
[----:B------:R-:W-:Y:S02]  /*9ff0*/  LOP3.LUT R36, R37, R36, R35, 0x96, !PT ;  /* 0x0000002425247212 */ /* 0x000fe400078e9623 */
[----:B------:R-:W-:Y:S02]  /*a000*/  LOP3.LUT R30, R16, R18, R21, 0xb8, !PT ;  /* 0x00000012101e7212 */ /* 0x000fe400078eb815 */
[C---:B------:R-:W-:Y:S02]  /*a010*/  SHF.R.W.U32 R26, R15.reuse, 0x7, R15 ;  /* 0x000000070f1a7819 */ /* 0x040fe40000001e0f */
[----:B------:R-:W-:Y:S02]  /*a020*/  IADD3 R36, PT, PT, R36, R30, R23 ;  /* 0x0000001e24247210 */ /* 0x000fe40007ffe017 */
[----:B------:R-:W-:-:S02]  /*a030*/  SHF.R.W.U32 R29, R15, 0x12, R15 ;  /* 0x000000120f1d7819 */ /* 0x000fc40000001e0f */
        /* <DEDUP_REMOVED lines=45> */
[C-C-:B------:R-:W-:Y:S02]  /*a310*/  SHF.R.W.U32 R16, R7.reuse, 0x7, R7.reuse ;  /* 0x0000000707107819 */ /* 0x140fe40000001e07 */
[----:B------:R-:W-:-:S02]  /*a320*/  SHF.R.W.U32 R29, R7, 0x12, R7 ;  /* 0x00000012071d7819 */ /* 0x000fc40000001e07 */
[----:B------:R-:W-:Y:S02]  /*a330*/  SHF.R.U32.HI R24, RZ, 0x3, R7 ;  /* 0x00000003ff187819 */ /* 0x000fe40000011607 */
[----:B------:R-:W-:Y:S02]  /*a340*/  IADD3 R30, PT, PT, R32, R30, R21 ;  /* 0x0000001e201e7210 */ /* 0x000fe40007ffe015 */
[----:B------:R-:W-:Y:S02]  /*a350*/  LOP3.LUT R29, R29, R24, R16, 0x96, !PT ;  /* 0x000000181d1d7212 */ /* 0x000fe400078e9610 */
[C-C-:B------:R-:W-:Y:S02]  /*a360*/  SHF.R.W.U32 R11, R5.reuse, 0x11, R5.reuse ;  /* 0x00000011050b7819 */ /* 0x140fe40000001e05 */
[--C-:B------:R-:W-:Y:S02]  /*a370*/  SHF.R.W.U32 R16, R5, 0x13, R5.reuse ;  /* 0x0000001305107819 */ /* 0x100fe40000001e05 */
[----:B------:R-:W-:-:S02]  /*a380*/  SHF.R.U32.HI R24, RZ, 0xa, R5 ;  /* 0x0000000aff187819 */ /* 0x000fc40000011605 */
[----:B------:R-:W-:Y:S02]  /*a390*/  IADD3 R61, PT, PT, R26, R61, R30 ;  /* 0x0000003d1a3d7210 */ /* 0x000fe40007ffe01e */
[----:B------:R-:W-:Y:S02]  /*a3a0*/  LOP3.LUT R25, R22, R25, R27, 0xe8, !PT ;  /* 0x0000001916197212 */ /* 0x000fe400078ee81b */
[----:B------:R-:W-:Y:S02]  /*a3b0*/  IADD3 R15, PT, PT, R12, R15, R20 ;  /* 0x0000000f0c0f7210 */ /* 0x000fe40007ffe014 */
[----:B------:R-:W-:Y:S01]  /*a3c0*/  LOP3.LUT R16, R16, R24, R11, 0x96, !PT ;  /* 0x0000001810107212 */ /* 0x000fe200078e960b */
[----:B------:R-:W-:Y:S01]  /*a3d0*/  IMAD.IADD R11, R22, 0x1, R61 ;  /* 0x00000001160b7824 */ /* 0x000fe200078e023d */
[----:B------:R-:W-:Y:S02]  /*a3e0*/  IADD3 R12, PT, PT, R28, R57, R25 ;  /* 0x000000391c0c7210 */ /* 0x000fe40007ffe019 */
[----:B------:R-:W-:Y:S01]  /*a3f0*/  SHF.R.W.U32 R20, R10, 0x7, R10 ;  /* 0x000000070a147819 */ /* 0x000fe20000001e0a */
[----:B------:R-:W-:Y:S01]  /*a400*/  IMAD.IADD R15, R16, 0x1, R15 ;  /* 0x00000001100f7824 */ /* 0x000fe200078e020f */
        /* <DEDUP_REMOVED lines=8> */
[----:B------:R-:W-:Y:S02]  /*a490*/  LOP3.LUT R30, R23, R11, R4, 0xb8, !PT ;  /* 0x0000000b171e7212 */ /* 0x000fe400078eb804 */
[--C-:B------:R-:W-:Y:S02]  /*a4a0*/  SHF.R.W.U32 R21, R10, 0x12, R10.reuse ;  /* 0x000000120a157819 */ /* 0x100fe40000001e0a */
[----:B------:R-:W-:Y:S02]  /*a4b0*/  SHF.R.U32.HI R24, RZ, 0x3, R10 ;  /* 0x00000003ff187819 */ /* 0x000fe4000001160a */
[C-C-:B------:R-:W-:Y:S02]  /*a4c0*/  SHF.R.W.U32 R25, R9.reuse, 0x7, R9.reuse ;  /* 0x0000000709197819 */ /* 0x140fe40000001e09 */
[----:B------:R-:W-:-:S02]  /*a4d0*/  SHF.R.W.U32 R28, R9, 0x12, R9 ;  /* 0x00000012091c7819 */ /* 0x000fc40000001e09 */
[----:B------:R-:W-:Y:S02]  /*a4e0*/  SHF.R.U32.HI R9, RZ, 0x3, R9 ;  /* 0x00000003ff097819 */ /* 0x000fe40000011609 */
[----:B------:R-:W-:Y:S02]  /*a4f0*/  IADD3 R30, PT, PT, R33, R30, R18 ;  /* 0x0000001e211e7210 */ /* 0x000fe40007ffe012 */
[----:B------:R-:W-:Y:S02]  /*a500*/  LOP3.LUT R22, R27, R22, R12, 0xe8, !PT ;  /* 0x000000161b167212 */ /* 0x000fe400078ee80c */
[----:B------:R-:W-:Y:S02]  /*a510*/  LOP3.LUT R24, R21, R24, R20, 0x96, !PT ;  /* 0x0000001815187212 */ /* 0x000fe400078e9614 */
[C-C-:B------:R-:W-:Y:S02]  /*a520*/  SHF.R.W.U32 R16, R17.reuse, 0x7, R17.reuse ;  /* 0x0000000711107819 */ /* 0x140fe40000001e11 */
[----:B------:R-:W-:-:S02]  /*a530*/  SHF.R.W.U32 R21, R17, 0x12, R17 ;  /* 0x0000001211157819 */ /* 0x000fc40000001e11 */
[----:B------:R-:W-:Y:S02]  /*a540*/  SHF.R.U32.HI R20, RZ, 0x3, R17 ;  /* 0x00000003ff147819 */ /* 0x000fe40000011611 */
[----:B------:R-:W-:Y:S02]  /*a550*/  LOP3.LUT R25, R28, R9, R25, 0x96, !PT ;  /* 0x000000091c197212 */ /* 0x000fe400078e9619 */
[----:B------:R-:W-:Y:S02]  /*a560*/  IADD3 R30, PT, PT, R15, R66, R30 ;  /* 0x000000420f1e7210 */ /* 0x000fe40007ffe01e */
[----:B------:R-:W-:Y:S02]  /*a570*/  IADD3 R9, PT, PT, R31, R60, R22 ;  /* 0x0000003c1f097210 */ /* 0x000fe40007ffe016 */
[----:B------:R-:W-:Y:S02]  /*a580*/  LOP3.LUT R20, R21, R20, R16, 0x96, !PT ;  /* 0x0000001415147212 */ /* 0x000fe400078e9610 */
[----:B------:R-:W-:-:S02]  /*a590*/  SHF.R.W.U32 R16, R26, 0x11, R26 ;  /* 0x000000111a107819 */ /* 0x000fc40000001e1a */
[----:B------:R-:W-:Y:S02]  /*a5a0*/  SHF.R.W.U32 R21, R26, 0x13, R26 ;  /* 0x000000131a157819 */ /* 0x000fe40000001e1a */
[----:B------:R-:W-:Y:S01]  /*a5b0*/  IADD3 R29, PT, PT, R13, R14, R29 ;  /* 0x0000000e0d1d7210 */ /* 0x000fe20007ffe01d */
[----:B------:R-:W-:Y:S01]  /*a5c0*/  IMAD.IADD R14, R27, 0x1, R30 ;  /* 0x000000011b0e7824 */ /* 0x000fe200078e021e */
[----:B------:R-:W-:Y:S02]  /*a5d0*/  SHF.R.U32.HI R26, RZ, 0xa, R26 ;  /* 0x0000000aff1a7819 */ /* 0x000fe4000001161a */
[C-C-:B------:R-:W-:Y:S02]  /*a5e0*/  SHF.R.W.U32 R18, R9.reuse, 0x2, R9.reuse ;  /* 0x0000000209127819 */ /* 0x140fe40000001e09 */
[C-C-:B------:R-:W-:Y:S02]  /*a5f0*/  SHF.R.W.U32 R31, R9.reuse, 0xd, R9.reuse ;  /* 0x0000000d091f7819 */ /* 0x140fe40000001e09 */
[----:B------:R-:W-:-:S02]  /*a600*/  SHF.R.W.U32 R22, R9, 0x16, R9 ;  /* 0x0000001609167819 */ /* 0x000fc40000001e09 */
[----:B------:R-:W-:Y:S02]  /*a610*/  LOP3.LUT R16, R21, R26, R16, 0x96, !PT ;  /* 0x0000001a15107212 */ /* 0x000fe400078e9610 */
[----:B------:R-:W-:Y:S02]  /*a620*/  LOP3.LUT R18, R22, R31, R18, 0x96, !PT ;  /* 0x0000001f16127212 */ /* 0x000fe400078e9612 */
[--C-:B------:R-:W-:Y:S01]  /*a630*/  SHF.R.W.U32 R13, R14, 0x6, R14.reuse ;  /* 0x000000060e0d7819 */ /* 0x100fe20000001e0e */
[----:B------:R-:W-:Y:S01]  /*a640*/  IMAD.IADD R16, R16, 0x1, R29 ;  /* 0x0000000110107824 */ /* 0x000fe200078e021d */
[C-C-:B------:R-:W-:Y:S02]  /*a650*/  SHF.R.W.U32 R22, R14.reuse, 0xb, R14.reuse ;  /* 0x0000000b0e167819 */ /* 0x140fe40000001e0e */
[----:B------:R-:W-:Y:S02]  /*a660*/  SHF.R.W.U32 R21, R14, 0x19, R14 ;  /* 0x000000190e157819 */ /* 0x000fe40000001e0e */
[----:B------:R-:W-:-:S02]  /*a670*/  LOP3.LUT R27, R12, R27, R9, 0xe8, !PT ;  /* 0x0000001b0c1b7212 */ /* 0x000fc400078ee809 */
[----:B------:R-:W-:Y:S02]  /*a680*/  LOP3.LUT R22, R21, R22, R13, 0x96, !PT ;  /* 0x0000001615167212 */ /* 0x000fe400078e960d */
[----:B------:R-:W-:Y:S02]  /*a690*/  LOP3.LUT R21, R4, R14, R11, 0xb8, !PT ;  /* 0x0000000e04157212 */ /* 0x000fe400078eb80b */
[----:B------:R-:W-:Y:S02]  /*a6a0*/  IADD3 R8, PT, PT, R0, R7, R8 ;  /* 0x0000000700087210 */ /* 0x000fe40007ffe008 */
[----:B------:R-:W-:Y:S02]  /*a6b0*/  IADD3 R0, PT, PT, R18, R61, R27 ;  /* 0x0000003d12007210 */ /* 0x000fe40007ffe01b */
[----:B------:R-:W-:Y:S02]  /*a6c0*/  IADD3 R22, PT, PT, R22, R21, R23 ;  /* 0x0000001516167210 */ /* 0x000fe40007ffe017 */
[----:B------:R-:W-:-:S02]  /*a6d0*/  SHF.R.W.U32 R7, R0, 0x2, R0 ;  /* 0x0000000200077819 */ /* 0x000fc40000001e00 */
[C-C-:B------:R-:W-:Y:S02]  /*a6e0*/  SHF.R.W.U32 R18, R0.reuse, 0xd, R0.reuse ;  /* 0x0000000d00127819 */ /* 0x140fe40000001e00 */
[----:B------:R-:W-:Y:S02]  /*a6f0*/  SHF.R.W.U32 R13, R0, 0x16, R0 ;  /* 0x00000016000d7819 */ /* 0x000fe40000001e00 */
[----:B------:R-:W-:Y:S02]  /*a700*/  IADD3 R67, PT, PT, R16, R67, R22 ;  /* 0x0000004310437210 */ /* 0x000fe40007ffe016 */
[----:B------:R-:W-:Y:S02]  /*a710*/  IADD3 R21, PT, PT, R2, R17, R24 ;  /* 0x0000001102157210 */ /* 0x000fe40007ffe018 */
[----:B------:R-:W-:Y:S01]  /*a720*/  LOP3.LUT R23, R13, R18, R7, 0x96, !PT ;  /* 0x000000120d177212 */ /* 0x000fe200078e9607 */
[----:B------:R-:W-:Y:S01]  /*a730*/  IMAD.IADD R7, R12, 0x1, R67 ;  /* 0x000000010c077824 */ /* 0x000fe200078e0243 */
[----:B------:R-:W-:-:S02]  /*a740*/  IADD3 R19, PT, PT, R19, R6, R20 ;  /* 0x0000000613137210 */ /* 0x000fc40007ffe014 */
[C-C-:B------:R-:W-:Y:S02]  /*a750*/  SHF.R.W.U32 R2, R15.reuse, 0x11, R15.reuse ;  /* 0x000000110f027819 */ /* 0x140fe40000001e0f */
[--C-:B------:R-:W-:Y:S02]  /*a760*/  SHF.R.W.U32 R13, R15, 0x13, R15.reuse ;  /* 0x000000130f0d7819 */ /* 0x100fe40000001e0f */
[C-C-:B------:R-:W-:Y:S02]  /*a770*/  SHF.R.W.U32 R6, R16.reuse, 0x11, R16.reuse ;  /* 0x0000001110067819 */ /* 0x140fe40000001e10 */
[--C-:B------:R-:W-:Y:S02]  /*a780*/  SHF.R.W.U32 R17, R16, 0x13, R16.reuse ;  /* 0x0000001310117819 */ /* 0x100fe40000001e10 */
[----:B------:R-:W-:Y:S02]  /*a790*/  SHF.R.U32.HI R15, RZ, 0xa, R15 ;  /* 0x0000000aff0f7819 */ /* 0x000fe4000001160f */
[----:B------:R-:W-:-:S02]  /*a7a0*/  SHF.R.U32.HI R16, RZ, 0xa, R16 ;  /* 0x0000000aff107819 */ /* 0x000fc40000011610 */
[----:B------:R-:W-:Y:S02]  /*a7b0*/  LOP3.LUT R18, R9, R12, R0, 0xe8, !PT ;  /* 0x0000000c09127212 */ /* 0x000fe400078ee800 */
[----:B------:R-:W-:Y:S02]  /*a7c0*/  LOP3.LUT R13, R13, R15, R2, 0x96, !PT ;  /* 0x0000000f0d0d7212 */ /* 0x000fe400078e9602 */
[----:B------:R-:W-:Y:S02]  /*a7d0*/  LOP3.LUT R6, R17, R16, R6, 0x96, !PT ;  /* 0x0000001011067212 */ /* 0x000fe400078e9606 */
[----:B------:R-:W-:Y:S01]  /*a7e0*/  IADD3 R2, PT, PT, R23, R30, R18 ;  /* 0x0000001e17027210 */ /* 0x000fe20007ffe012 */
[----:B------:R-:W-:Y:S01]  /*a7f0*/  IMAD.IADD R13, R13, 0x1, R8 ;  /* 0x000000010d0d7824 */ /* 0x000fe200078e0208 */
[C---:B------:R-:W-:Y:S01]  /*a800*/  SHF.R.W.U32 R17, R7.reuse, 0x6, R7 ;  /* 0x0000000607117819 */ /* 0x040fe20000001e07 */
[----:B------:R-:W-:Y:S01]  /*a810*/  IMAD.IADD R6, R6, 0x1, R19 ;  /* 0x0000000106067824 */ /* 0x000fe200078e0213 */
[----:B------:R-:W-:-:S02]  /*a820*/  SHF.R.W.U32 R18, R7, 0xb, R7 ;  /* 0x0000000b07127819 */ /* 0x000fc40000001e07 */
[----:B------:R-:W-:Y:S02]  /*a830*/  SHF.R.W.U32 R20, R7, 0x19, R7 ;  /* 0x0000001907147819 */ /* 0x000fe40000001e07 */
[--C-:B------:R-:W-:Y:S02]  /*a840*/  SHF.R.W.U32 R12, R2, 0x2, R2.reuse ;  /* 0x00000002020c7819 */ /* 0x100fe40000001e02 */
[----:B------:R-:W-:Y:S02]  /*a850*/  LOP3.LUT R17, R20, R18, R17, 0x96, !PT ;  /* 0x0000001214117212 */ /* 0x000fe400078e9611 */
        /* <DEDUP_REMOVED lines=8> */
[----:B------:R-:W-:-:S02]  /*a8e0*/  IADD3 R64, PT, PT, R13, R64, R17 ;  /* 0x000000400d407210 */ /* 0x000fc40007ffe011 */
[C-C-:B------:R-:W-:Y:S02]  /*a8f0*/  SHF.R.W.U32 R8, R6.reuse, 0x11, R6.reuse ;  /* 0x0000001106087819 */ /* 0x140fe40000001e06 */
[--C-:B------:R-:W-:Y:S02]  /*a900*/  SHF.R.W.U32 R17, R6, 0x13, R6.reuse ;  /* 0x0000001306117819 */ /* 0x100fe40000001e06 */
[----:B------:R-:W-:Y:S02]  /*a910*/  SHF.R.U32.HI R10, RZ, 0xa, R6 ;  /* 0x0000000aff0a7819 */ /* 0x000fe40000011606 */
[C-C-:B------:R-:W-:Y:S02]  /*a920*/  SHF.R.W.U32 R4, R13.reuse, 0x11, R13.reuse ;  /* 0x000000110d047819 */ /* 0x140fe40000001e0d */
[--C-:B------:R-:W-:Y:S02]  /*a930*/  SHF.R.W.U32 R15, R13, 0x13, R13.reuse ;  /* 0x000000130d0f7819 */ /* 0x100fe40000001e0d */
[----:B------:R-:W-:-:S02]  /*a940*/  SHF.R.U32.HI R13, RZ, 0xa, R13 ;  /* 0x0000000aff0d7819 */ /* 0x000fc4000001160d */
[----:B------:R-:W-:Y:S01]  /*a950*/  LOP3.LUT R8, R17, R10, R8, 0x96, !PT ;  /* 0x0000000a11087212 */ /* 0x000fe200078e9608 */
[----:B------:R-:W-:Y:S01]  /*a960*/  IMAD.IADD R10, R9, 0x1, R64 ;  /* 0x00000001090a7824 */ /* 0x000fe200078e0240 */
[C-C-:B------:R-:W-:Y:S02]  /*a970*/  SHF.R.W.U32 R12, R5.reuse, 0x2, R5.reuse ;  /* 0x00000002050c7819 */ /* 0x140fe40000001e05 */
[C---:B------:R-:W-:Y:S01]  /*a980*/  SHF.R.W.U32 R19, R5.reuse, 0xd, R5 ;  /* 0x0000000d05137819 */ /* 0x040fe20000001e05 */
[----:B------:R-:W-:Y:S01]  /*a990*/  IMAD.IADD R8, R8, 0x1, R25 ;  /* 0x0000000108087824 */ /* 0x000fe200078e0219 */
[----:B------:R-:W-:Y:S02]  /*a9a0*/  SHF.R.W.U32 R16, R5, 0x16, R5 ;  /* 0x0000001605107819 */ /* 0x000fe40000001e05 */
[----:B------:R-:W-:Y:S02]  /*a9b0*/  LOP3.LUT R4, R15, R13, R4, 0x96, !PT ;  /* 0x0000000d0f047212 */ /* 0x000fe400078e9604 */
[----:B------:R-:W-:-:S02]  /*a9c0*/  LOP3.LUT R19, R16, R19, R12, 0x96, !PT ;  /* 0x0000001310137212 */ /* 0x000fc400078e960c */
[--C-:B------:R-:W-:Y:S01]  /*a9d0*/  SHF.R.W.U32 R12, R10, 0x6, R10.reuse ;  /* 0x000000060a0c7819 */ /* 0x100fe20000001e0a */
[----:B------:R-:W-:Y:S01]  /*a9e0*/  IMAD.IADD R21, R4, 0x1, R21 ;  /* 0x0000000104157824 */ /* 0x000fe200078e0215 */
[C-C-:B------:R-:W-:Y:S02]  /*a9f0*/  SHF.R.W.U32 R13, R10.reuse, 0xb, R10.reuse ;  /* 0x0000000b0a0d7819 */ /* 0x140fe40000001e0a */
[----:B------:R-:W-:Y:S02]  /*aa00*/  SHF.R.W.U32 R15, R10, 0x19, R10 ;  /* 0x000000190a0f7819 */ /* 0x000fe40000001e0a */
[----:B------:R-:W-:Y:S02]  /*aa10*/  LOP3.LUT R9, R2, R0, R5, 0xe8, !PT ;  /* 0x0000000002097212 */ /* 0x000fe400078ee805 */
[----:B------:R-:W-:Y:S02]  /*aa20*/  LOP3.LUT R12, R15, R13, R12, 0x96, !PT ;  /* 0x0000000d0f0c7212 */ /* 0x000fe400078e960c */
[----:B------:R-:W-:-:S02]  /*aa30*/  LOP3.LUT R4, R14, R10, R7, 0xb8, !PT ;  /* 0x0000000a0e047212 */ /* 0x000fc400078eb807 */
[----:B------:R-:W-:Y:S02]  /*aa40*/  IADD3 R64, PT, PT, R19, R64, R9 ;  /* 0x0000004013407210 */ /* 0x000fe40007ffe009 */
[----:B------:R-:W-:Y:S02]  /*aa50*/  IADD3 R12, PT, PT, R12, R4, R11 ;  /* 0x000000040c0c7210 */ /* 0x000fe40007ffe00b */
[C-C-:B------:R-:W-:Y:S01]  /*aa60*/  SHF.R.W.U32 R9, R64.reuse, 0x2, R64.reuse ;  /* 0x0000000240097819 */ /* 0x140fe20000001e40 */
[C---:B------:R-:W-:Y:S01]  /*aa70*/  VIADD R15, R64.reuse, 0xa54ff53a ;  /* 0xa54ff53a400f7836 */ /* 0x040fe20000000000 */
[C-C-:B------:R-:W-:Y:S02]  /*aa80*/  SHF.R.W.U32 R16, R64.reuse, 0xd, R64.reuse ;  /* 0x0000000d40107819 */ /* 0x140fe40000001e40 */
[----:B------:R-:W-:Y:S02]  /*aa90*/  SHF.R.W.U32 R13, R64, 0x16, R64 ;  /* 0x00000016400d7819 */ /* 0x000fe40000001e40 */
[----:B------:R-:W-:-:S02]  /*aaa0*/  IADD3 R65, PT, PT, R6, R65, R12 ;  /* 0x0000004106417210 */ /* 0x000fc40007ffe00c */
[----:B------:R-:W-:Y:S01]  /*aab0*/  LOP3.LUT R16, R13, R16, R9, 0x96, !PT ;  /* 0x000000100d107212 */ /* 0x000fe200078e9609 */
[----:B------:R-:W-:Y:S01]  /*aac0*/  VIADD R13, R10, 0x5be0cd19 ;  /* 0x5be0cd190a0d7836 */ /* 0x000fe20000000000 */
[----:B------:R-:W-:Y:S01]  /*aad0*/  SHF.R.U32.HI R17, RZ, 0x18, R15 ;  /* 0x00000018ff117819 */ /* 0x000fe2000001160f */
[----:B------:R-:W-:Y:S01]  /*aae0*/  IMAD.IADD R9, R0, 0x1, R65 ;  /* 0x0000000100097824 */ /* 0x000fe200078e0241 */
[--C-:B------:R-:W-:Y:S02]  /*aaf0*/  SHF.R.U32.HI R18, RZ, 0x10, R15.reuse ;  /* 0x00000010ff127819 */ /* 0x100fe4000001160f */
[----:B------:R-:W-:Y:S02]  /*ab00*/  SHF.R.U32.HI R20, RZ, 0x8, R15 ;  /* 0x00000008ff147819 */ /* 0x000fe4000001160f */
[----:B------:R-:W-:Y:S02]  /*ab10*/  LOP3.LUT R6, R5, R2, R64, 0xe8, !PT ;  /* 0x0000000205067212 */ /* 0x000fe400078ee840 */
[----:B------:R-:W-:-:S02]  /*ab20*/  SHF.R.W.U32 R0, R9, 0x6, R9 ;  /* 0x0000000609007819 */ /* 0x000fc40000001e09 */
[C-C-:B------:R-:W-:Y:S02]  /*ab30*/  SHF.R.W.U32 R11, R9.reuse, 0xb, R9.reuse ;  /* 0x0000000b090b7819 */ /* 0x140fe40000001e09 */
[----:B------:R-:W-:Y:S02]  /*ab40*/  SHF.R.W.U32 R12, R9, 0x19, R9 ;  /* 0x00000019090c7819 */ /* 0x000fe40000001e09 */
[----:B------:R-:W-:Y:S02]  /*ab50*/  PRMT R4, R17, 0x3340, R18 ;  /* 0x0000334011047816 */ /* 0x000fe40000000012 */
[----:B------:R-:W-:Y:S02]  /*ab60*/  PRMT R19, R20, 0x3340, R15 ;  /* 0x0000334014137816 */ /* 0x000fe4000000000f */
[--C-:B------:R-:W-:Y:S02]  /*ab70*/  SHF.R.U32.HI R15, RZ, 0x18, R13.reuse ;  /* 0x00000018ff0f7819 */ /* 0x100fe4000001160d */
[----:B------:R-:W-:-:S02]  /*ab80*/  SHF.R.U32.HI R18, RZ, 0x10, R13 ;  /* 0x00000010ff127819 */ /* 0x000fc4000001160d */
[----:B------:R-:W-:Y:S02]  /*ab90*/  IADD3 R65, PT, PT, R16, R65, R6 ;  /* 0x0000004110417210 */ /* 0x000fe40007ffe006 */
[--C-:B------:R-:W-:Y:S02]  /*aba0*/  SHF.R.U32.HI R20, RZ, 0x8, R13.reuse ;  /* 0x00000008ff147819 */ /* 0x100fe4000001160d */
[----:B------:R-:W-:Y:S02]  /*abb0*/  LOP3.LUT R11, R12, R11, R0, 0x96, !PT ;  /* 0x0000000b0c0b7212 */ /* 0x000fe400078e9600 */
[----:B------:R-:W-:Y:S02]  /*abc0*/  LOP3.LUT R0, R7, R9, R10, 0xb8, !PT ;  /* 0x0000000907007212 */ /* 0x000fe400078eb80a */
[----:B------:R-:W-:Y:S01]  /*abd0*/  PRMT R27, R15, 0x3340, R18 ;  /* 0x000033400f1b7816 */ /* 0x000fe20000000012 */
[----:B------:R-:W-:Y:S01]  /*abe0*/  VIADD R15, R65, 0x3c6ef372 ;  /* 0x3c6ef372410f7836 */ /* 0x000fe20000000000 */
[----:B------:R-:W-:-:S02]  /*abf0*/  PRMT R20, R20, 0x3340, R13 ;  /* 0x0000334014147816 */ /* 0x000fc4000000000d */
[C-C-:B------:R-:W-:Y:S02]  /*ac00*/  SHF.R.W.U32 R6, R65.reuse, 0x2, R65.reuse ;  /* 0x0000000241067819 */ /* 0x140fe40000001e41 */
[C-C-:B------:R-:W-:Y:S02]  /*ac10*/  SHF.R.W.U32 R13, R65.reuse, 0xd, R65.reuse ;  /* 0x0000000d410d7819 */ /* 0x140fe40000001e41 */
[----:B------:R-:W-:Y:S02]  /*ac20*/  SHF.R.W.U32 R12, R65, 0x16, R65 ;  /* 0x00000016410c7819 */ /* 0x000fe40000001e41 */
[----:B------:R-:W-:Y:S01]  /*ac30*/  IADD3 R0, PT, PT, R11, R0, R14 ;  /* 0x000000000b007210 */ /* 0x000fe20007ffe00e */
[----:B------:R-:W-:Y:S01]  /*ac40*/  VIADD R11, R9, 0x1f83d9ab ;  /* 0x1f83d9ab090b7836 */ /* 0x000fe20000000000 */
[--C-:B------:R-:W-:Y:S02]  /*ac50*/  SHF.R.U32.HI R16, RZ, 0x18, R15.reuse ;  /* 0x00000018ff107819 */ /* 0x100fe4000001160f */
[----:B------:R-:W-:-:S02]  /*ac60*/  SHF.R.U32.HI R17, RZ, 0x10, R15 ;  /* 0x00000010ff117819 */ /* 0x000fc4000001160f */
[----:B------:R-:W-:Y:S02]  /*ac70*/  LOP3.LUT R6, R12, R13, R6, 0x96, !PT ;  /* 0x0000000d0c067212 */ /* 0x000fe400078e9606 */
[----:B------:R-:W-:Y:S02]  /*ac80*/  SHF.R.U32.HI R12, RZ, 0x8, R15 ;  /* 0x00000008ff0c7819 */ /* 0x000fe4000001160f */
[----:B------:R-:W-:Y:S02]  /*ac90*/  IADD3 R21, PT, PT, R21, R68, R0 ;  /* 0x0000004415157210 */ /* 0x000fe40007ffe000 */
[----:B------:R-:W-:Y:S02]  /*aca0*/  PRMT R17, R16, 0x3340, R17 ;  /* 0x0000334010117816 */ /* 0x000fe40000000011 */
[----:B------:R-:W-:Y:S01]  /*acb0*/  PRMT R16, R12, 0x3340, R15 ;  /* 0x000033400c107816 */ /* 0x000fe2000000000f */
[----:B------:R-:W-:Y:S01]  /*acc0*/  IMAD.IADD R2, R2, 0x1, R21 ;  /* 0x0000000102027824 */ /* 0x000fe200078e0215 */
[----:B------:R-:W-:-:S02]  /*acd0*/  LOP3.LUT R0, R64, R5, R65, 0xe8, !PT ;  /* 0x0000000540007212 */ /* 0x000fc400078ee841 */
[--C-:B------:R-:W-:Y:S02]  /*ace0*/  SHF.R.U32.HI R12, RZ, 0x18, R11.reuse ;  /* 0x00000018ff0c7819 */ /* 0x100fe4000001160b */
[--C-:B------:R-:W-:Y:S02]  /*acf0*/  SHF.R.U32.HI R13, RZ, 0x10, R11.reuse ;  /* 0x00000010ff0d7819 */ /* 0x100fe4000001160b */
[----:B------:R-:W-:Y:S02]  /*ad00*/  SHF.R.U32.HI R14, RZ, 0x8, R11 ;  /* 0x00000008ff0e7819 */ /* 0x000fe4000001160b */
[----:B------:R-:W-:Y:S02]  /*ad10*/  IADD3 R0, PT, PT, R6, R21, R0 ;  /* 0x0000001506007210 */ /* 0x000fe40007ffe000 */
[----:B------:R-:W-:Y:S02]  /*ad20*/  PRMT R25, R12, 0x3340, R13 ;  /* 0x000033400c197816 */ /* 0x000fe4000000000d */
[----:B------:R-:W-:-:S02]  /*ad30*/  PRMT R18, R14, 0x3340, R11 ;  /* 0x000033400e127816 */ /* 0x000fc4000000000b */
[C-C-:B------:R-:W-:Y:S02]  /*ad40*/  SHF.R.W.U32 R6, R2.reuse, 0x6, R2.reuse ;  /* 0x0000000602067819 */ /* 0x140fe40000001e02 */
[C-C-:B------:R-:W-:Y:S02]  /*ad50*/  SHF.R.W.U32 R11, R2.reuse, 0xb, R2.reuse ;  /* 0x0000000b020b7819 */ /* 0x140fe40000001e02 */
[----:B------:R-:W-:Y:S02]  /*ad60*/  SHF.R.W.U32 R12, R2, 0x19, R2 ;  /* 0x00000019020c7819 */ /* 0x000fe40000001e02 */
[----:B------:R-:W-:Y:S01]  /*ad70*/  LOP3.LUT R9, R10, R2, R9, 0xb8, !PT ;  /* 0x000000020a097212 */ /* 0x000fe200078eb809 */
[----:B------:R-:W-:Y:S01]  /*ad80*/  VIADD R2, R2, 0x9b05688c ;  /* 0x9b05688c02027836 */ /* 0x000fe20000000000 */
[----:B------:R-:W-:Y:S02]  /*ad90*/  LOP3.LUT R6, R12, R11, R6, 0x96, !PT ;  /* 0x0000000b0c067212 */ /* 0x000fe400078e9606 */
[----:B------:R-:W-:-:S02]  /*ada0*/  SHF.R.W.U32 R13, R0, 0x2, R0 ;  /* 0x00000002000d7819 */ /* 0x000fc40000001e00 */
[C-C-:B------:R-:W-:Y:S02]  /*adb0*/  SHF.R.W.U32 R14, R0.reuse, 0xd, R0.reuse ;  /* 0x0000000d000e7819 */ /* 0x140fe40000001e00 */
[--C-:B------:R-:W-:Y:S02]  /*adc0*/  SHF.R.W.U32 R15, R0, 0x16, R0.reuse ;  /* 0x00000016000f7819 */ /* 0x100fe40000001e00 */
[----:B------:R-:W-:Y:S02]  /*add0*/  IADD3 R6, PT, PT, R6, R9, R7 ;  /* 0x0000000906067210 */ /* 0x000fe40007ffe007 */
[----:B------:R-:W-:Y:S01]  /*ade0*/  LOP3.LUT R64, R65, R64, R0, 0xe8, !PT ;  /* 0x0000004041407212 */ /* 0x000fe200078ee800 */
[----:B------:R-:W-:Y:S01]  /*adf0*/  VIADD R0, R0, 0xbb67ae85 ;  /* 0xbb67ae8500007836 */ /* 0x000fe20000000000 */
[----:B------:R-:W-:Y:S02]  /*ae00*/  LOP3.LUT R13, R15, R14, R13, 0x96, !PT ;  /* 0x0000000e0f0d7212 */ /* 0x000fe400078e960d */
[----:B------:R-:W-:-:S02]  /*ae10*/  IADD3 R6, PT, PT, R8, R69, R6 ;  /* 0x0000004508067210 */ /* 0x000fc40007ffe006 */
[--C-:B------:R-:W-:Y:S02]  /*ae20*/  SHF.R.U32.HI R10, RZ, 0x18, R0.reuse ;  /* 0x00000018ff0a7819 */ /* 0x100fe40000011600 */
[--C-:B------:R-:W-:Y:S02]  /*ae30*/  SHF.R.U32.HI R11, RZ, 0x10, R0.reuse ;  /* 0x00000010ff0b7819 */ /* 0x100fe40000011600 */
[----:B------:R-:W-:Y:S02]  /*ae40*/  SHF.R.U32.HI R15, RZ, 0x8, R0 ;  /* 0x00000008ff0f7819 */ /* 0x000fe40000011600 */
[----:B------:R-:W-:Y:S02]  /*ae50*/  IADD3 R13, PT, PT, R13, R6, R64 ;  /* 0x000000060d0d7210 */ /* 0x000fe40007ffe040 */
[----:B------:R-:W-:Y:S02]  /*ae60*/  PRMT R12, R10, 0x3340, R11 ;  /* 0x000033400a0c7816 */ /* 0x000fe4000000000b */
[----:B------:R-:W-:Y:S01]  /*ae70*/  PRMT R9, R15, 0x3340, R0 ;  /* 0x000033400f097816 */ /* 0x000fe20000000000 */
[----:B------:R-:W-:Y:S01]  /*ae80*/  VIADD R13, R13, 0x6a09e667 ;  /* 0x6a09e6670d0d7836 */ /* 0x000fe20000000000 */
[----:B------:R-:W-:-:S02]  /*ae90*/  SHF.R.U32.HI R0, RZ, 0x18, R2 ;  /* 0x00000018ff007819 */ /* 0x000fc40000011602 */
[--C-:B------:R-:W-:Y:S02]  /*aea0*/  SHF.R.U32.HI R7, RZ, 0x10, R2.reuse ;  /* 0x00000010ff077819 */ /* 0x100fe40000011602 */
[--C-:B------:R-:W-:Y:S02]  /*aeb0*/  SHF.R.U32.HI R11, RZ, 0x8, R2.reuse ;  /* 0x00000008ff0b7819 */ /* 0x100fe40000011602 */
[----:B------:R-:W-:Y:S02]  /*aec0*/  IADD3 R5, PT, PT, R6, 0x510e527f, R5 ;  /* 0x510e527f06057810 */ /* 0x000fe40007ffe005 */
[----:B------:R-:W-:Y:S02]  /*aed0*/  PRMT R23, R0, 0x3340, R7 ;  /* 0x0000334000177816 */ /* 0x000fe40000000007 */
[----:B------:R-:W-:Y:S02]  /*aee0*/  PRMT R14, R11, 0x3340, R2 ;  /* 0x000033400b0e7816 */ /* 0x000fe40000000002 */
[----:B------:R-:W-:-:S02]  /*aef0*/  SHF.R.U32.HI R6, RZ, 0x18, R5 ;  /* 0x00000018ff067819 */ /* 0x000fc40000011605 */
[--C-:B------:R-:W-:Y:S02]  /*af00*/  SHF.R.U32.HI R11, RZ, 0x10, R5.reuse ;  /* 0x00000010ff0b7819 */ /* 0x100fe40000011605 */
[----:B------:R-:W-:Y:S02]  /*af10*/  SHF.R.U32.HI R8, RZ, 0x8, R5 ;  /* 0x00000008ff087819 */ /* 0x000fe40000011605 */
[--C-:B------:R-:W-:Y:S02]  /*af20*/  SHF.R.U32.HI R0, RZ, 0x18, R13.reuse ;  /* 0x00000018ff007819 */ /* 0x100fe4000001160d */
[--C-:B------:R-:W-:Y:S02]  /*af30*/  SHF.R.U32.HI R7, RZ, 0x10, R13.reuse ;  /* 0x00000010ff077819 */ /* 0x100fe4000001160d */
[----:B------:R-:W-:Y:S02]  /*af40*/  SHF.R.U32.HI R2, RZ, 0x8, R13 ;  /* 0x00000008ff027819 */ /* 0x000fe4000001160d */
[----:B------:R-:W-:-:S02]  /*af50*/  PRMT R21, R6, 0x3340, R11 ;  /* 0x0000334006157816 */ /* 0x000fc4000000000b */
[----:B------:R-:W-:Y:S02]  /*af60*/  PRMT R8, R8, 0x3340, R5 ;  /* 0x0000334008087816 */ /* 0x000fe40000000005 */
[----:B------:R-:W-:Y:S01]  /*af70*/  PRMT R15, R0, 0x3340, R7 ;  /* 0x00003340000f7816 */ /* 0x000fe20000000007 */
[----:B------:R-:W-:Y:S01]  /*af80*/  IMAD.MOV.U32 R0, RZ, RZ, RZ ;  /* 0x000000ffff007224 */ /* 0x000fe200078e00ff */
[----:B------:R-:W-:Y:S02]  /*af90*/  PRMT R2, R2, 0x3340, R13 ;  /* 0x0000334002027816 */ /* 0x000fe4000000000d */
[----:B------:R-:W-:Y:S02]  /*afa0*/  PRMT R7, R4, 0x5410, R19 ;  /* 0x0000541004077816 */ /* 0x000fe40000000013 */
[----:B------:R-:W-:Y:S02]  /*afb0*/  PRMT R5, R12, 0x5410, R9 ;  /* 0x000054100c057816 */ /* 0x000fe40000000009 */
[----:B------:R-:W-:-:S02]  /*afc0*/  PRMT R11, R27, 0x5410, R20 ;  /* 0x000054101b0b7816 */ /* 0x000fc40000000014 */
[----:B------:R-:W-:Y:S02]  /*afd0*/  PRMT R6, R17, 0x5410, R16 ;  /* 0x0000541011067816 */ /* 0x000fe40000000010 */
[----:B------:R-:W-:Y:S02]  /*afe0*/  PRMT R10, R25, 0x5410, R18 ;  /* 0x00005410190a7816 */ /* 0x000fe40000000012 */
[----:B------:R-:W-:Y:S02]  /*aff0*/  PRMT R9, R23, 0x5410, R14 ;  /* 0x0000541017097816 */ /* 0x000fe4000000000e */
[----:B------:R-:W-:Y:S02]  /*b000*/  PRMT R8, R21, 0x5410, R8 ;  /* 0x0000541015087816 */ /* 0x000fe40000000008 */
[----:B------:R-:W-:-:S03]  /*b010*/  PRMT R4, R15, 0x5410, R2 ;  /* 0x000054100f047816 */ /* 0x000fc60000000002 */
[----:B------:R0:W-:Y:S04]  /*b020*/  STL.128 [R1+0x10], R8 ;  /* 0x0000100801007387 */ /* 0x0001e80000100c00 */
[----:B------:R0:W-:Y:S02]  /*b030*/  STL.128 [R1], R4 ;  /* 0x0000000401007387 */ /* 0x0001e40000100c00 */
.L_x_1:
[----:B0-----:R-:W-:Y:S02]  /*b040*/  VIADD R4, R0, UR10 ;  /* 0x0000000a00047c36 */ /* 0x001fe40008000000 */
[----:B------:R-:W-:-:S03]  /*b050*/  IMAD.IADD R2, R1, 0x1, R0 ;  /* 0x0000000101027824 */ /* 0x000fc600078e0200 */
[----:B------:R-:W-:-:S03]  /*b060*/  IADD3 R4, P0, PT, R4, UR6, RZ ;  /* 0x0000000604047c10 */ /* 0x000fc6000ff1e0ff */
[----:B------:R-:W2:Y:S02]  /*b070*/  LDL.U8 R2, [R2] ;  /* 0x0000000002027983 */ /* 0x000ea40000100000 */
[----:B------:R-:W-:-:S06]  /*b080*/  IMAD.X R5, RZ, RZ, UR7, P0 ;  /* 0x00000007ff057e24 */ /* 0x000fcc00080e06ff */
[----:B------:R-:W2:Y:S02]  /*b090*/  LDG.E.U8 R5, desc[UR8][R4.64+0x24] ;  /* 0x0000240804057981 */ /* 0x000ea4000c1e1100 */
[----:B--2---:R-:W-:-:S13]  /*b0a0*/  ISETP.GT.U32.AND P0, PT, R2, R5, PT ;  /* 0x000000050200720c */ /* 0x004fda0003f04070 */
[----:B------:R-:W-:Y:S05]  /*b0b0*/  @P0 BRA `(.L_x_0) ;  /* 0x0000000000280947 */ /* 0x000fea0003800000 */
[----:B------:R-:W-:Y:S02]  /*b0c0*/  ISETP.GE.U32.AND P1, PT, R2, R5, PT ;  /* 0x000000050200720c */ /* 0x000fe40003f26070 */
[C---:B------:R-:W-:Y:S01]  /*b0d0*/  ISETP.GE.U32.AND P0, PT, R0.reuse, 0x1f, PT ;  /* 0x0000001f0000780c */ /* 0x040fe20003f06070 */
[----:B------:R-:W-:-:S12]  /*b0e0*/  VIADD R0, R0, 0x1 ;  /* 0x0000000100007836 */ /* 0x000fd80000000000 */
[----:B------:R-:W-:Y:S05]  /*b0f0*/  @!P0 BRA P1, `(.L_x_1) ;  /* 0xfffffffc00d08947 */ /* 0x000fea000083ffff */
[----:B------:R-:W0:Y:S01]  /*b100*/  LDCU.64 UR6, c[0x0][0x388] ;  /* 0x00007100ff0677ac */ /* 0x000e220008000a00 */
[----:B------:R-:W-:Y:S01]  /*b110*/  IMAD.MOV.U32 R2, RZ, RZ, RZ ;  /* 0x000000ffff027224 */ /* 0x000fe200078e00ff */
[----:B0-----:R-:W-:-:S06]  /*b120*/  UIMAD.WIDE.U32 UR6, UR4, 0x4, UR6 ;  /* 0x00000004040678a5 */ /* 0x001fcc000f8e0006 */
[----:B------:R-:W-:Y:S02]  /*b130*/  IMAD.U32 R4, RZ, RZ, UR6 ;  /* 0x00000006ff047e24 */ /* 0x000fe4000f8e00ff */
[----:B------:R-:W-:-:S05]  /*b140*/  IMAD.U32 R5, RZ, RZ, UR7 ;  /* 0x00000007ff057e24 */ /* 0x000fca000f8e00ff */
[----:B------:R0:W5:Y:S02]  /*b150*/  ATOMG.E.CAS.STRONG.GPU PT, RZ, [R4], R2, R3 ;  /* 0x0000000204ff73a9 */ /* 0x00016400001ee103 */
.L_x_0:
[----:B------:R-:W1:Y:S01]  /*b160*/  LDCU UR5, c[0x0][0x398] ;  /* 0x00007300ff0577ac */ /* 0x000e620008000800 */
[----:B------:R-:W-:-:S04]  /*b170*/  UIADD3 UR4, UPT, UPT, UR4, 0x1, URZ ;  /* 0x0000000104047890 */ /* 0x000fc8000fffe0ff */
[----:B-1----:R-:W-:-:S09]  /*b180*/  UISETP.NE.AND UP0, UPT, UR4, UR5, UPT ;  /* 0x000000050400728c */ /* 0x002fd2000bf05270 */
[----:B------:R-:W-:Y:S05]  /*b190*/  BRA.U UP0, `(.L_x_2) ;  /* 0xffffff4d00d47547 */ /* 0x000fea000b83ffff */
[----:B------:R-:W-:Y:S05]  /*b1a0*/  EXIT ;  /* 0x000000000000794d */ /* 0x000fea0003800000 */
.L_x_3:
[----:B------:R-:W-:-:S00]  /*b1b0*/  BRA `(.L_x_3) ;  /* 0xfffffffc00fc7947 */ /* 0x000fc0000383ffff */
[----:B------:R-:W-:-:S00]  /*b1c0*/  NOP ;  /* 0x0000000000007918 */ /* 0x000fc00000000000 */
        /* <DEDUP_REMOVED lines=11> */
.L_x_4:


//--------------------- .nv.shared.reserved.0     --------------------------
	.section	.nv.shared.reserved.0,"aw",@nobits
	.weak		__nv_reservedSMEM_offset_0_alias
	.size		__nv_reservedSMEM_offset_0_alias, 0, 64
	.other		__nv_reservedSMEM_offset_0_alias,@"STO_CUDA_RESERVED_SHARED STV_DEFAULT"
__nv_reservedSMEM_offset_0_alias:
	.zero		0
	.zero		64


//--------------------- .nv.constant0._Z11mine_kernelPhPjmi --------------------------
	.section	.nv.constant0._Z11mine_kernelPhPjmi,"a",@progbits
	.sectionflags	@""
	.align	4
.nv.constant0._Z11mine_kernelPhPjmi:
	.zero		924


//--------------------- SYMBOLS --------------------------

	.type		.nv.reservedSmem.offset0,@object
	.size		.nv.reservedSmem.offset0,0x4
